	.target	sm_90a

	.elftype	@"ET_EXEC"


//--------------------- .note.nv.tkinfo           --------------------------
	.section	.note.nv.tkinfo,"",@"SHT_NOTE"
	.sectionflags	@"SHF_NOTE_NV_TKINFO"
	.tkinfo
        /*0018*/ 	.word	0x00000002
        /*0030*/ 	.string	""
        /*0030*/ 	.string	"ptxas"
        /*0030*/ 	.string	"Cuda compilation tools, release 13.0, V13.0.88"
        /*0030*/ 	.string	"Build cuda_13.0.r13.0/compiler.36424714_0"
        /*0030*/ 	.string	"-v  -suppress-debug-info  -lineinfo  -arch sm_90a "



//--------------------- .note.nv.cuinfo           --------------------------
	.section	.note.nv.cuinfo,"",@"SHT_NOTE"
	.sectionflags	@"SHF_NOTE_NV_CUINFO"
        /*0018*/ 	.short	0x0002
        /*001a*/ 	.short	0x005a
        /*001c*/ 	.short	0x0082
	.zero		2


//--------------------- .nv.info                  --------------------------
	.section	.nv.info,"",@"SHT_CUDA_INFO"
	.align	4


	//----- nvinfo : EIATTR_REGCOUNT
	.align		4
        /*0000*/ 	.byte	0x04, 0x2f
        /*0002*/ 	.short	(.L_1 - .L_0)
	.align		4
.L_0:
        /*0004*/ 	.word	index@(matmul_kernel)
        /*0008*/ 	.word	0x000000ff


	//----- nvinfo : EIATTR_FRAME_SIZE
	.align		4
.L_1:
        /*000c*/ 	.byte	0x04, 0x11
        /*000e*/ 	.short	(.L_3 - .L_2)
	.align		4
.L_2:
        /*0010*/ 	.word	index@(matmul_kernel)
        /*0014*/ 	.word	0x00001450


	//----- nvinfo : EIATTR_MIN_STACK_SIZE
	.align		4
.L_3:
        /*0018*/ 	.byte	0x04, 0x12
        /*001a*/ 	.short	(.L_5 - .L_4)
	.align		4
.L_4:
        /*001c*/ 	.word	index@(matmul_kernel)
        /*0020*/ 	.word	0x00001450
.L_5:


//--------------------- .nv.compat                --------------------------
	.section	.nv.compat,"",@"SHT_CUDA_COMPAT_INFO"
	.align	4
        /*0000*/ 	.byte	0x02, 0x09, 0x01, 0x00, 0x02, 0x02, 0x04, 0x00, 0x02, 0x05, 0x05, 0x00, 0x03, 0x07, 0x01, 0x01
        /*0010*/ 	.byte	0x02, 0x03, 0x00, 0x00, 0x02, 0x06, 0x01, 0x00, 0x04, 0x0b, 0x08, 0x00, 0x00, 0x00, 0x00, 0x00
        /*0020*/ 	.byte	0x00, 0x00, 0x00, 0x00


//--------------------- .nv.info.matmul_kernel    --------------------------
	.section	.nv.info.matmul_kernel,"",@"SHT_CUDA_INFO"
	.sectionflags	@""
	.align	4


	//----- nvinfo : EIATTR_CUDA_API_VERSION
	.align		4
        /*0000*/ 	.byte	0x04, 0x37
        /*0002*/ 	.short	(.L_7 - .L_6)
.L_6:
        /*0004*/ 	.word	0x00000082


	//----- nvinfo : EIATTR_KPARAM_INFO
	.align		4
.L_7:
        /*0008*/ 	.byte	0x04, 0x17
        /*000a*/ 	.short	(.L_9 - .L_8)
.L_8:
        /*000c*/ 	.word	0x00000000
        /*0010*/ 	.short	0x000d
        /*0012*/ 	.short	0x0048
        /*0014*/ 	.byte	0x00, 0xf4, 0x21, 0x00


	//----- nvinfo : EIATTR_KPARAM_INFO
	.align		4
.L_9:
        /*0018*/ 	.byte	0x04, 0x17
        /*001a*/ 	.short	(.L_11 - .L_10)
.L_10:
        /*001c*/ 	.word	0x00000000
        /*0020*/ 	.short	0x000c
        /*0022*/ 	.short	0x0040
        /*0024*/ 	.byte	0x00, 0xf4, 0x21, 0x00


	//----- nvinfo : EIATTR_KPARAM_INFO
	.align		4
.L_11:
        /*0028*/ 	.byte	0x04, 0x17
        /*002a*/ 	.short	(.L_13 - .L_12)
.L_12:
        /*002c*/ 	.word	0x00000000
        /*0030*/ 	.short	0x000b
        /*0032*/ 	.short	0x0038
        /*0034*/ 	.byte	0x00, 0xf0, 0x11, 0x00


	//----- nvinfo : EIATTR_KPARAM_INFO
	.align		4
.L_13:
        /*0038*/ 	.byte	0x04, 0x17
        /*003a*/ 	.short	(.L_15 - .L_14)
.L_14:
        /*003c*/ 	.word	0x00000000
        /*0040*/ 	.short	0x000a
        /*0042*/ 	.short	0x0034
        /*0044*/ 	.byte	0x00, 0xf0, 0x11, 0x00


	//----- nvinfo : EIATTR_KPARAM_INFO
	.align		4
.L_15:
        /*0048*/ 	.byte	0x04, 0x17
        /*004a*/ 	.short	(.L_17 - .L_16)
.L_16:
        /*004c*/ 	.word	0x00000000
        /*0050*/ 	.short	0x0009
        /*0052*/ 	.short	0x0030
        /*0054*/ 	.byte	0x00, 0xf0, 0x11, 0x00


	//----- nvinfo : EIATTR_KPARAM_INFO
	.align		4
.L_17:
        /*0058*/ 	.byte	0x04, 0x17
        /*005a*/ 	.short	(.L_19 - .L_18)
.L_18:
        /*005c*/ 	.word	0x00000000
        /*0060*/ 	.short	0x0008
        /*0062*/ 	.short	0x002c
        /*0064*/ 	.byte	0x00, 0xf0, 0x11, 0x00


	//----- nvinfo : EIATTR_KPARAM_INFO
	.align		4
.L_19:
        /*0068*/ 	.byte	0x04, 0x17
        /*006a*/ 	.short	(.L_21 - .L_20)
.L_20:
        /*006c*/ 	.word	0x00000000
        /*0070*/ 	.short	0x0007
        /*0072*/ 	.short	0x0028
        /*0074*/ 	.byte	0x00, 0xf0, 0x11, 0x00


	//----- nvinfo : EIATTR_KPARAM_INFO
	.align		4
.L_21:
        /*0078*/ 	.byte	0x04, 0x17
        /*007a*/ 	.short	(.L_23 - .L_22)
.L_22:
        /*007c*/ 	.word	0x00000000
        /*0080*/ 	.short	0x0006
        /*0082*/ 	.short	0x0024
        /*0084*/ 	.byte	0x00, 0xf0, 0x11, 0x00


	//----- nvinfo : EIATTR_KPARAM_INFO
	.align		4
.L_23:
        /*0088*/ 	.byte	0x04, 0x17
        /*008a*/ 	.short	(.L_25 - .L_24)
.L_24:
        /*008c*/ 	.word	0x00000000
        /*0090*/ 	.short	0x0005
        /*0092*/ 	.short	0x0020
        /*0094*/ 	.byte	0x00, 0xf0, 0x11, 0x00


	//----- nvinfo : EIATTR_KPARAM_INFO
	.align		4
.L_25:
        /*0098*/ 	.byte	0x04, 0x17
        /*009a*/ 	.short	(.L_27 - .L_26)
.L_26:
        /*009c*/ 	.word	0x00000000
        /*00a0*/ 	.short	0x0004
        /*00a2*/ 	.short	0x001c
        /*00a4*/ 	.byte	0x00, 0xf0, 0x11, 0x00


	//----- nvinfo : EIATTR_KPARAM_INFO
	.align		4
.L_27:
        /*00a8*/ 	.byte	0x04, 0x17
        /*00aa*/ 	.short	(.L_29 - .L_28)
.L_28:
        /*00ac*/ 	.word	0x00000000
        /*00b0*/ 	.short	0x0003
        /*00b2*/ 	.short	0x0018
        /*00b4*/ 	.byte	0x00, 0xf0, 0x11, 0x00


	//----- nvinfo : EIATTR_KPARAM_INFO
	.align		4
.L_29:
        /*00b8*/ 	.byte	0x04, 0x17
        /*00ba*/ 	.short	(.L_31 - .L_30)
.L_30:
        /*00bc*/ 	.word	0x00000000
        /*00c0*/ 	.short	0x0002
        /*00c2*/ 	.short	0x0010
        /*00c4*/ 	.byte	0x00, 0xf4, 0x21, 0x00


	//----- nvinfo : EIATTR_KPARAM_INFO
	.align		4
.L_31:
        /*00c8*/ 	.byte	0x04, 0x17
        /*00ca*/ 	.short	(.L_33 - .L_32)
.L_32:
        /*00cc*/ 	.word	0x00000000
        /*00d0*/ 	.short	0x0001
        /*00d2*/ 	.short	0x0008
        /*00d4*/ 	.byte	0x00, 0xf4, 0x21, 0x00


	//----- nvinfo : EIATTR_KPARAM_INFO
	.align		4
.L_33:
        /*00d8*/ 	.byte	0x04, 0x17
        /*00da*/ 	.short	(.L_35 - .L_34)
.L_34:
        /*00dc*/ 	.word	0x00000000
        /*00e0*/ 	.short	0x0000
        /*00e2*/ 	.short	0x0000
        /*00e4*/ 	.byte	0x00, 0xf4, 0x21, 0x00


	//----- nvinfo : EIATTR_SPARSE_MMA_MASK
	.align		4
.L_35:
        /*00e8*/ 	.byte	0x03, 0x50
        /*00ea*/ 	.short	0x0000


	//----- nvinfo : EIATTR_MAXREG_COUNT
	.align		4
        /*00ec*/ 	.byte	0x03, 0x1b
        /*00ee*/ 	.short	0x00ff


	//----- nvinfo : EIATTR_NUM_BARRIERS
	.align		4
        /*00f0*/ 	.byte	0x02, 0x4c
        /*00f2*/ 	.byte	0x01
	.zero		1


	//----- nvinfo : EIATTR_ANNOTATIONS
	.align		4
        /*00f4*/ 	.byte	0x04, 0x55
        /*00f6*/ 	.short	(.L_37 - .L_36)


	//   ....[0]....
.L_36:
        /*00f8*/ 	.word	0x00000001
        /*00fc*/ 	.byte	0x50, 0x0d, 0x00, 0x00, 0x01, 0x00, 0x00, 0x00, 0xa0, 0x19, 0x00, 0x00, 0x01, 0x00, 0x00, 0x00
        /* <DEDUP_REMOVED lines=2074> */
        /*82ac*/ 	.byte	0x40, 0xf9, 0x02, 0x00, 0x01, 0x00, 0x00, 0x00, 0xf0, 0x00, 0x03, 0x00


	//----- nvinfo : EIATTR_MERCURY_ISA_VERSION
	.align		4
.L_37:
        /*82b8*/ 	.byte	0x03, 0x5f
        /*82ba*/ 	.short	0x0101


	//----- nvinfo : EIATTR_EXIT_INSTR_OFFSETS
	.align		4
        /*82bc*/ 	.byte	0x04, 0x1c
        /*82be*/ 	.short	(.L_39 - .L_38)


	//   ....[0]....
.L_38:
        /*82c0*/ 	.word	0x000388f0


	//   ....[1]....
        /*82c4*/ 	.word	0x00038920


	//----- nvinfo : EIATTR_REQNTID
	.align		4
.L_39:
        /*82c8*/ 	.byte	0x04, 0x10
        /*82ca*/ 	.short	(.L_41 - .L_40)
.L_40:
        /*82cc*/ 	.word	0x00000080
        /*82d0*/ 	.word	0x00000001
        /*82d4*/ 	.word	0x00000001


	//----- nvinfo : EIATTR_CBANK_PARAM_SIZE
	.align		4
.L_41:
        /*82d8*/ 	.byte	0x03, 0x19
        /*82da*/ 	.short	0x0050


	//----- nvinfo : EIATTR_PARAM_CBANK
	.align		4
        /*82dc*/ 	.byte	0x04, 0x0a
        /*82de*/ 	.short	(.L_43 - .L_42)
	.align		4
.L_42:
        /*82e0*/ 	.word	index@(.nv.constant0.matmul_kernel)
        /*82e4*/ 	.short	0x0210
        /*82e6*/ 	.short	0x0050


	//----- nvinfo : EIATTR_SW_WAR
	.align		4
.L_43:
        /*82e8*/ 	.byte	0x04, 0x36
        /*82ea*/ 	.short	(.L_45 - .L_44)
.L_44:
        /*82ec*/ 	.word	0x00000008
.L_45:


//--------------------- .nv.callgraph             --------------------------
	.section	.nv.callgraph,"",@"SHT_CUDA_CALLGRAPH"
	.align	4
	.sectionentsize	8
	.align		4
        /*0000*/ 	.word	0x00000000
	.align		4
        /*0004*/ 	.word	0xffffffff
	.align		4
        /*0008*/ 	.word	0x00000000
	.align		4
        /*000c*/ 	.word	0xfffffffe
	.align		4
        /*0010*/ 	.word	0x00000000
	.align		4
        /*0014*/ 	.word	0xfffffffd
	.align		4
        /*0018*/ 	.word	0x00000000
	.align		4
        /*001c*/ 	.word	0xfffffffc


//--------------------- .text.matmul_kernel       --------------------------
	.section	.text.matmul_kernel,"ax",@progbits
	.align	128
        .global         matmul_kernel
        .type           matmul_kernel,@function
        .size           matmul_kernel,(.L_x_3 - matmul_kernel)
        .other          matmul_kernel,@"STO_CUDA_ENTRY STV_DEFAULT"
matmul_kernel:
.text.matmul_kernel:
[----:B------:R-:W0:Y:S08]  /*0000*/  LDC R1, c[0x0][0x28] ;  /* 0x00000a00ff017b82 */ /* 0x000e300000000800 */
[----:B------:R-:W1:Y:S01]  /*0010*/  LDC.64 R6, c[0x0][0x228] ;  /* 0x00008a00ff067b82 */ /* 0x000e620000000a00 */
[----:B------:R-:W2:Y:S01]  /*0020*/  S2R R5, SR_CTAID.X ;  /* 0x0000000000057919 */ /* 0x000ea20000002500 */
[----:B0-----:R-:W-:Y:S01]  /*0030*/  VIADD R1, R1, 0xffffebb0 ;  /* 0xffffebb001017836 */ /* 0x001fe20000000000 */
[----:B------:R-:W-:Y:S01]  /*0040*/  UMOV UR4, 0x400 ;  /* 0x0000040000047882 */ /* 0x000fe20000000000 */
[----:B------:R-:W-:Y:S01]  /*0050*/  ULDC.64 UR6, c[0x0][0x208] ;  /* 0x0000820000067ab9 */ /* 0x000fe20000000a00 */
[----:B------:R-:W0:Y:S01]  /*0060*/  S2R R15, SR_TID.X ;  /* 0x00000000000f7919 */ /* 0x000e220000002100 */
[----:B------:R-:W-:-:S02]  /*0070*/  CS2R R176, SRZ ;  /* 0x0000000000b07805 */ /* 0x000fc4000001ff00 */
[----:B------:R-:W-:Y:S01]  /*0080*/  CS2R R178, SRZ ;  /* 0x0000000000b27805 */ /* 0x000fe2000001ff00 */
[----:B------:R-:W3:Y:S01]  /*0090*/  S2UR UR5, SR_CgaCtaId ;  /* 0x00000000000579c3 */ /* 0x000ee20000008800 */
[----:B------:R-:W-:Y:S02]  /*00a0*/  CS2R R168, SRZ ;  /* 0x0000000000a87805 */ /* 0x000fe4000001ff00 */
[----:B------:R-:W-:Y:S02]  /*00b0*/  CS2R R170, SRZ ;  /* 0x0000000000aa7805 */ /* 0x000fe4000001ff00 */
[----:B------:R-:W-:Y:S02]  /*00c0*/  CS2R R160, SRZ ;  /* 0x0000000000a07805 */ /* 0x000fe4000001ff00 */
[----:B------:R-:W-:Y:S02]  /*00d0*/  CS2R R162, SRZ ;  /* 0x0000000000a27805 */ /* 0x000fe4000001ff00 */
[----:B------:R-:W-:-:S02]  /*00e0*/  CS2R R156, SRZ ;  /* 0x00000000009c7805 */ /* 0x000fc4000001ff00 */
[----:B------:R-:W-:Y:S02]  /*00f0*/  CS2R R158, SRZ ;  /* 0x00000000009e7805 */ /* 0x000fe4000001ff00 */
        /* <DEDUP_REMOVED lines=8> */
[----:B------:R-:W-:Y:S01]  /*0180*/  CS2R R56, SRZ ;  /* 0x0000000000387805 */ /* 0x000fe2000001ff00 */
[----:B-1----:R-:W-:Y:S01]  /*0190*/  VIADD R0, R7, 0xff ;  /* 0x000000ff07007836 */ /* 0x002fe20000000000 */
[----:B------:R-:W-:Y:S02]  /*01a0*/  CS2R R58, SRZ ;  /* 0x00000000003a7805 */ /* 0x000fe4000001ff00 */
[----:B------:R-:W-:-:S02]  /*01b0*/  CS2R R60, SRZ ;  /* 0x00000000003c7805 */ /* 0x000fc4000001ff00 */
[----:B------:R-:W-:Y:S02]  /*01c0*/  CS2R R62, SRZ ;  /* 0x00000000003e7805 */ /* 0x000fe4000001ff00 */
[----:B------:R-:W-:Y:S02]  /*01d0*/  CS2R R64, SRZ ;  /* 0x0000000000407805 */ /* 0x000fe4000001ff00 */
[----:B------:R-:W-:Y:S02]  /*01e0*/  SHF.R.S32.HI R3, RZ, 0x1f, R0 ;  /* 0x0000001fff037819 */ /* 0x000fe40000011400 */
[----:B------:R-:W-:Y:S02]  /*01f0*/  CS2R R66, SRZ ;  /* 0x0000000000427805 */ /* 0x000fe4000001ff00 */
[----:B------:R-:W-:Y:S01]  /*0200*/  CS2R R68, SRZ ;  /* 0x0000000000447805 */ /* 0x000fe2000001ff00 */
[----:B---3--:R-:W-:Y:S01]  /*0210*/  ULEA UR4, UR5, UR4, 0x18 ;  /* 0x0000000405047291 */ /* 0x008fe2000f8ec03f */
[----:B------:R-:W-:-:S02]  /*0220*/  LEA.HI R3, R3, R0, RZ, 0x8 ;  /* 0x0000000003037211 */ /* 0x000fc400078f40ff */
[----:B------:R-:W-:Y:S02]  /*0230*/  CS2R R70, SRZ ;  /* 0x0000000000467805 */ /* 0x000fe4000001ff00 */
[----:B--2---:R-:W-:Y:S02]  /*0240*/  IABS R10, R5 ;  /* 0x00000005000a7213 */ /* 0x004fe40000000000 */
[----:B------:R-:W-:Y:S02]  /*0250*/  CS2R R72, SRZ ;  /* 0x0000000000487805 */ /* 0x000fe4000001ff00 */
[----:B------:R-:W-:Y:S02]  /*0260*/  SHF.R.S32.HI R3, RZ, 0x8, R3 ;  /* 0x00000008ff037819 */ /* 0x000fe40000011403 */
[----:B------:R-:W-:Y:S02]  /*0270*/  CS2R R74, SRZ ;  /* 0x00000000004a7805 */ /* 0x000fe4000001ff00 */
[----:B------:R-:W-:-:S02]  /*0280*/  CS2R R76, SRZ ;  /* 0x00000000004c7805 */ /* 0x000fc4000001ff00 */
[----:B------:R-:W-:Y:S02]  /*0290*/  CS2R R78, SRZ ;  /* 0x00000000004e7805 */ /* 0x000fe4000001ff00 */
[----:B------:R-:W-:Y:S01]  /*02a0*/  CS2R R80, SRZ ;  /* 0x0000000000507805 */ /* 0x000fe2000001ff00 */
[----:B------:R-:W-:Y:S01]  /*02b0*/  IMAD.SHL.U32 R4, R3, 0x4, RZ ;  /* 0x0000000403047824 */ /* 0x000fe200078e00ff */
[----:B------:R-:W-:Y:S02]  /*02c0*/  CS2R R82, SRZ ;  /* 0x0000000000527805 */ /* 0x000fe4000001ff00 */
[----:B------:R-:W-:Y:S02]  /*02d0*/  CS2R R84, SRZ ;  /* 0x0000000000547805 */ /* 0x000fe4000001ff00 */
[----:B------:R-:W-:Y:S02]  /*02e0*/  CS2R R86, SRZ ;  /* 0x0000000000567805 */ /* 0x000fe4000001ff00 */
[----:B------:R-:W-:-:S02]  /*02f0*/  CS2R R88, SRZ ;  /* 0x0000000000587805 */ /* 0x000fc4000001ff00 */
[-C--:B------:R-:W-:Y:S02]  /*0300*/  IABS R9, R4.reuse ;  /* 0x0000000400097213 */ /* 0x080fe40000000000 */
[----:B------:R-:W-:Y:S02]  /*0310*/  CS2R R90, SRZ ;  /* 0x00000000005a7805 */ /* 0x000fe4000001ff00 */
[----:B------:R-:W-:Y:S02]  /*0320*/  IABS R12, R4 ;  /* 0x00000004000c7213 */ /* 0x000fe40000000000 */
[----:B------:R-:W-:Y:S01]  /*0330*/  CS2R R92, SRZ ;  /* 0x00000000005c7805 */ /* 0x000fe2000001ff00 */
[----:B------:R-:W1:Y:S01]  /*0340*/  I2F.RP R0, R9 ;  /* 0x0000000900007306 */ /* 0x000e620000209400 */
        /* <DEDUP_REMOVED lines=13> */
[----:B------:R-:W-:Y:S01]  /*0420*/  CS2R R120, SRZ ;  /* 0x0000000000787805 */ /* 0x000fe2000001ff00 */
[----:B-1----:R-:W1:Y:S01]  /*0430*/  MUFU.RCP R0, R0 ;  /* 0x0000000000007308 */ /* 0x002e620000001000 */
        /* <DEDUP_REMOVED lines=14> */
[----:B------:R-:W-:Y:S01]  /*0520*/  CS2R R150, SRZ ;  /* 0x0000000000967805 */ /* 0x000fe2000001ff00 */
[----:B-1----:R-:W-:Y:S02]  /*0530*/  VIADD R2, R0, 0xffffffe ;  /* 0x0ffffffe00027836 */ /* 0x002fe40000000000 */
[----:B------:R-:W-:Y:S02]  /*0540*/  IMAD.MOV R0, RZ, RZ, -R12 ;  /* 0x000000ffff007224 */ /* 0x000fe400078e0a0c */
[----:B------:R1:W2:Y:S02]  /*0550*/  F2I.FTZ.U32.TRUNC.NTZ R3, R2 ;  /* 0x0000000200037305 */ /* 0x0002a4000021f000 */
[----:B-1----:R-:W-:Y:S02]  /*0560*/  IMAD.MOV.U32 R2, RZ, RZ, RZ ;  /* 0x000000ffff027224 */ /* 0x002fe400078e00ff */
[----:B--2---:R-:W-:-:S04]  /*0570*/  IMAD.MOV R8, RZ, RZ, -R3 ;  /* 0x000000ffff087224 */ /* 0x004fc800078e0a03 */
[----:B------:R-:W-:Y:S02]  /*0580*/  IMAD R11, R8, R9, RZ ;  /* 0x00000009080b7224 */ /* 0x000fe400078e02ff */
[----:B------:R-:W-:Y:S02]  /*0590*/  IMAD.MOV.U32 R8, RZ, RZ, R10 ;  /* 0x000000ffff087224 */ /* 0x000fe400078e000a */
[----:B------:R-:W-:-:S06]  /*05a0*/  IMAD.HI.U32 R3, R3, R11, R2 ;  /* 0x0000000b03037227 */ /* 0x000fcc00078e0002 */
[----:B------:R-:W-:-:S04]  /*05b0*/  IMAD.HI.U32 R3, R3, R8, RZ ;  /* 0x0000000803037227 */ /* 0x000fc800078e00ff */
[----:B------:R-:W-:-:S05]  /*05c0*/  IMAD R0, R3, R0, R8 ;  /* 0x0000000003007224 */ /* 0x000fca00078e0208 */
[----:B------:R-:W-:-:S13]  /*05d0*/  ISETP.GT.U32.AND P1, PT, R9, R0, PT ;  /* 0x000000000900720c */ /* 0x000fda0003f24070 */
[----:B------:R-:W-:Y:S02]  /*05e0*/  @!P1 IMAD.IADD R0, R0, 0x1, -R9 ;  /* 0x0000000100009824 */ /* 0x000fe400078e0a09 */
[----:B------:R-:W-:Y:S01]  /*05f0*/  @!P1 VIADD R3, R3, 0x1 ;  /* 0x0000000103039836 */ /* 0x000fe20000000000 */
[----:B------:R-:W-:Y:S02]  /*0600*/  ISETP.NE.AND P1, PT, R4, RZ, PT ;  /* 0x000000ff0400720c */ /* 0x000fe40003f25270 */
[----:B------:R-:W-:Y:S02]  /*0610*/  ISETP.GE.U32.AND P0, PT, R0, R9, PT ;  /* 0x000000090000720c */ /* 0x000fe40003f06070 */
[----:B------:R-:W-:-:S04]  /*0620*/  LOP3.LUT R0, R5, R4, RZ, 0x3c, !PT ;  /* 0x0000000405007212 */ /* 0x000fc800078e3cff */
[----:B------:R-:W-:Y:S01]  /*0630*/  ISETP.GE.AND P2, PT, R0, RZ, PT ;  /* 0x000000ff0000720c */ /* 0x000fe20003f46270 */
[----:B------:R-:W-:-:S06]  /*0640*/  VIADD R0, R6, 0x7f ;  /* 0x0000007f06007836 */ /* 0x000fcc0000000000 */
[----:B------:R-:W-:-:S04]  /*0650*/  @P0 VIADD R3, R3, 0x1 ;  /* 0x0000000103030836 */ /* 0x000fc80000000000 */
[----:B------:R-:W-:Y:S01]  /*0660*/  IMAD.MOV.U32 R2, RZ, RZ, R3 ;  /* 0x000000ffff027224 */ /* 0x000fe200078e0003 */
[----:B------:R-:W-:-:S03]  /*0670*/  SHF.R.S32.HI R3, RZ, 0x1f, R0 ;  /* 0x0000001fff037819 */ /* 0x000fc60000011400 */
[----:B------:R-:W-:Y:S01]  /*0680*/  @!P2 IMAD.MOV R2, RZ, RZ, -R2 ;  /* 0x000000ffff02a224 */ /* 0x000fe200078e0a02 */
[----:B------:R-:W-:Y:S02]  /*0690*/  @!P1 LOP3.LUT R2, RZ, R4, RZ, 0x33, !PT ;  /* 0x00000004ff029212 */ /* 0x000fe400078e33ff */
[----:B------:R-:W-:-:S03]  /*06a0*/  LEA.HI R3, R3, R0, RZ, 0x7 ;  /* 0x0000000003037211 */ /* 0x000fc600078f38ff */
[----:B------:R-:W-:Y:S02]  /*06b0*/  IMAD.SHL.U32 R8, R2, 0x4, RZ ;  /* 0x0000000402087824 */ /* 0x000fe400078e00ff */
[----:B------:R-:W-:-:S03]  /*06c0*/  IMAD.MOV R2, RZ, RZ, -R2 ;  /* 0x000000ffff027224 */ /* 0x000fc600078e0a02 */
[----:B------:R-:W-:Y:S01]  /*06d0*/  LEA.HI.SX32 R3, R3, -R8, 0x19 ;  /* 0x8000000803037211 */ /* 0x000fe200078fcaff */
[----:B------:R-:W-:-:S03]  /*06e0*/  IMAD R10, R4, R2, R5 ;  /* 0x00000002040a7224 */ /* 0x000fc600078e0205 */
[----:B------:R-:W-:-:S04]  /*06f0*/  VIMNMX R13, R3, 0x4, PT ;  /* 0x00000004030d7848 */ /* 0x000fc80003fe0100 */
[-C--:B------:R-:W-:Y:S02]  /*0700*/  IABS R9, R13.reuse ;  /* 0x0000000d00097213 */ /* 0x080fe40000000000 */
[----:B------:R-:W-:Y:S02]  /*0710*/  IABS R4, R13 ;  /* 0x0000000d00047213 */ /* 0x000fe40000000000 */
[----:B------:R-:W1:Y:S08]  /*0720*/  I2F.RP R0, R9 ;  /* 0x0000000900007306 */ /* 0x000e700000209400 */
[----:B-1----:R-:W1:Y:S02]  /*0730*/  MUFU.RCP R0, R0 ;  /* 0x0000000000007308 */ /* 0x002e640000001000 */
[----:B-1----:R-:W-:-:S02]  /*0740*/  VIADD R3, R0, 0xffffffe ;  /* 0x0ffffffe00037836 */ /* 0x002fc40000000000 */
[----:B------:R-:W-:-:S04]  /*0750*/  IMAD.MOV R0, RZ, RZ, -R4 ;  /* 0x000000ffff007224 */ /* 0x000fc800078e0a04 */
[----:B------:R-:W1:Y:S02]  /*0760*/  F2I.FTZ.U32.TRUNC.NTZ R3, R3 ;  /* 0x0000000300037305 */ /* 0x000e64000021f000 */
[----:B-1----:R-:W-:-:S04]  /*0770*/  IMAD.MOV R11, RZ, RZ, -R3 ;  /* 0x000000ffff0b7224 */ /* 0x002fc800078e0a03 */
[----:B------:R-:W-:Y:S01]  /*0780*/  IMAD.MOV.U32 R2, RZ, RZ, R11 ;  /* 0x000000ffff027224 */ /* 0x000fe200078e000b */
[----:B------:R-:W-:-:S03]  /*0790*/  IABS R11, R10 ;  /* 0x0000000a000b7213 */ /* 0x000fc60000000000 */
[----:B------:R-:W-:Y:S02]  /*07a0*/  IMAD R5, R2, R9, RZ ;  /* 0x0000000902057224 */ /* 0x000fe400078e02ff */
[----:B------:R-:W-:-:S04]  /*07b0*/  IMAD.MOV.U32 R2, RZ, RZ, RZ ;  /* 0x000000ffff027224 */ /* 0x000fc800078e00ff */
[----:B------:R-:W-:Y:S01]  /*07c0*/  IMAD.HI.U32 R2, R3, R5, R2 ;  /* 0x0000000503027227 */ /* 0x000fe200078e0002 */
[----:B0-----:R-:W-:-:S05]  /*07d0*/  LOP3.LUT R5, R15, 0x7f, RZ, 0xc0, !PT ;  /* 0x0000007f0f057812 */ /* 0x001fca00078ec0ff */
        /* <DEDUP_REMOVED lines=8> */
[----:B------:R-:W-:Y:S02]  /*0860*/  ISETP.GE.AND P2, PT, R0, RZ, PT ;  /* 0x000000ff0000720c */ /* 0x000fe40003f46270 */
[----:B------:R-:W0:Y:S05]  /*0870*/  LDC R0, c[0x0][0x230] ;  /* 0x00008c00ff007b82 */ /* 0x000e2a0000000800 */
[----:B------:R-:W-:-:S04]  /*0880*/  @P0 VIADD R2, R2, 0x1 ;  /* 0x0000000102020836 */ /* 0x000fc80000000000 */
[----:B------:R-:W-:-:S04]  /*0890*/  IMAD.MOV.U32 R4, RZ, RZ, R2 ;  /* 0x000000ffff047224 */ /* 0x000fc800078e0002 */
[----:B------:R-:W-:Y:S01]  /*08a0*/  @!P2 IMAD.MOV R4, RZ, RZ, -R4 ;  /* 0x000000ffff04a224 */ /* 0x000fe200078e0a04 */
[----:B------:R-:W-:-:S05]  /*08b0*/  @!P1 LOP3.LUT R4, RZ, R13, RZ, 0x33, !PT ;  /* 0x0000000dff049212 */ /* 0x000fca00078e33ff */
[----:B------:R-:W-:Y:S02]  /*08c0*/  IMAD.MOV R2, RZ, RZ, -R4 ;  /* 0x000000ffff027224 */ /* 0x000fe400078e0a04 */
[----:B------:R-:W-:Y:S02]  /*08d0*/  IMAD.SHL.U32 R4, R4, 0x100, RZ ;  /* 0x0000010004047824 */ /* 0x000fe400078e00ff */
[----:B------:R-:W-:Y:S02]  /*08e0*/  IMAD R2, R13, R2, R10 ;  /* 0x000000020d027224 */ /* 0x000fe400078e020a */
[----:B0-----:R-:W-:Y:S02]  /*08f0*/  VIADD R14, R0, 0x7f ;  /* 0x0000007f000e7836 */ /* 0x001fe40000000000 */
[----:B------:R-:W-:Y:S02]  /*0900*/  IMAD.IADD R2, R8, 0x1, R2 ;  /* 0x0000000108027824 */ /* 0x000fe400078e0202 */
[----:B------:R-:W-:Y:S01]  /*0910*/  VIADD R3, R4, 0x1 ;  /* 0x0000000104037836 */ /* 0x000fe20000000000 */
[----:B------:R-:W-:Y:S01]  /*0920*/  ISETP.GE.AND P0, PT, R14, 0x80, PT ;  /* 0x000000800e00780c */ /* 0x000fe20003f06270 */
[----:B------:R-:W-:-:S02]  /*0930*/  VIADD R8, R4, 0x2 ;  /* 0x0000000204087836 */ /* 0x000fc40000000000 */
[C---:B------:R-:W-:Y:S02]  /*0940*/  VIADD R0, R4.reuse, 0x3 ;  /* 0x0000000304007836 */ /* 0x040fe40000000000 */
[C---:B------:R-:W-:Y:S02]  /*0950*/  VIADD R3, R4.reuse, 0x4 ;  /* 0x0000000404037836 */ /* 0x040fe40000000000 */
[C---:B------:R-:W-:Y:S02]  /*0960*/  VIADD R8, R4.reuse, 0x5 ;  /* 0x0000000504087836 */ /* 0x040fe40000000000 */
[C---:B------:R-:W-:Y:S02]  /*0970*/  VIADD R0, R4.reuse, 0x6 ;  /* 0x0000000604007836 */ /* 0x040fe40000000000 */
[C---:B------:R-:W-:Y:S02]  /*0980*/  VIADD R3, R4.reuse, 0x7 ;  /* 0x0000000704037836 */ /* 0x040fe40000000000 */
        /* <DEDUP_REMOVED lines=56> */
[----:B------:R-:W-:Y:S02]  /*0d10*/  VIADD R3, R4, 0x40 ;  /* 0x0000004004037836 */ /* 0x000fe40000000000 */
[----:B------:R-:W-:Y:S02]  /*0d20*/  IMAD R2, R2, 0x80, R5 ;  /* 0x0000008002027824 */ /* 0x000fe400078e0205 */
[C---:B------:R-:W-:Y:S02]  /*0d30*/  VIADD R8, R4.reuse, 0x41 ;  /* 0x0000004104087836 */ /* 0x040fe40000000000 */
[C---:B------:R-:W-:Y:S01]  /*0d40*/  VIADD R0, R4.reuse, 0x42 ;  /* 0x0000004204007836 */ /* 0x040fe20000000000 */
[----:B------:R0:W-:Y:S01]  /*0d50*/  STL [R1+0xf4c], R2 ;  /* 0x000f4c0201007387 */ /* 0x0001e20000100800 */
        /* <DEDUP_REMOVED lines=188> */
[----:B------:R-:W-:Y:S01]  /*1920*/  VIADD R252, R4, 0xff ;  /* 0x000000ff04fc7836 */ /* 0x000fe20000000000 */
[----:B0-----:R-:W-:Y:S06]  /*1930*/  @!P0 BRA `(.L_x_0) ;  /* 0x000002e400ec8947 */ /* 0x001fec0003800000 */
[----:B------:R-:W-:Y:S01]  /*1940*/  IABS R8, R6 ;  /* 0x0000000600087213 */ /* 0x000fe20000000000 */
[----:B------:R-:W-:Y:S01]  /*1950*/  IMAD.MOV.U32 R151, RZ, RZ, R2 ;  /* 0x000000ffff977224 */ /* 0x000fe200078e0002 */
[----:B------:R-:W-:Y:S01]  /*1960*/  IABS R5, R7 ;  /* 0x0000000700057213 */ /* 0x000fe20000000000 */
[----:B------:R-:W-:Y:S01]  /*1970*/  IMAD.MOV.U32 R40, RZ, RZ, RZ ;  /* 0x000000ffff287224 */ /* 0x000fe200078e00ff */
[----:B------:R-:W0:Y:S01]  /*1980*/  I2F.RP R2, R8 ;  /* 0x0000000800027306 */ /* 0x000e220000209400 */
[----:B------:R-:W-:Y:S01]  /*1990*/  ISETP.GE.AND P4, PT, R252, RZ, PT ;  /* 0x000000fffc00720c */ /* 0x000fe20003f86270 */
[----:B------:R1:W-:Y:S01]  /*19a0*/  STL [R1+0xf94], R7 ;  /* 0x000f940701007387 */ /* 0x0003e20000100800 */
[----:B------:R-:W-:Y:S01]  /*19b0*/  ISETP.GE.AND P1, PT, R151, RZ, PT ;  /* 0x000000ff9700720c */ /* 0x000fe20003f26270 */
[C---:B------:R-:W-:Y:S01]  /*19c0*/  VIADD R143, R4.reuse, 0x89 ;  /* 0x00000089048f7836 */ /* 0x040fe20000000000 */
[----:B------:R-:W-:Y:S01]  /*19d0*/  IABS R49, R21 ;  /* 0x0000001500317213 */ /* 0x000fe20000000000 */
[C---:B------:R-:W-:Y:S01]  /*19e0*/  VIADD R149, R4.reuse, 0x88 ;  /* 0x0000008804957836 */ /* 0x040fe20000000000 */
[----:B------:R-:W-:Y:S01]  /*19f0*/  IABS R52, R235 ;  /* 0x000000eb00347213 */ /* 0x000fe20000000000 */
[----:B------:R-:W2:Y:S01]  /*1a00*/  I2F.RP R42, R5 ;  /* 0x00000005002a7306 */ /* 0x000ea20000209400 */
[----:B------:R-:W-:Y:S01]  /*1a10*/  IABS R54, R236 ;  /* 0x000000ec00367213 */ /* 0x000fe20000000000 */
[C---:B------:R-:W-:Y:S01]  /*1a20*/  VIADD R145, R4.reuse, 0x86 ;  /* 0x0000008604917836 */ /* 0x040fe20000000000 */
[----:B------:R-:W-:Y:S01]  /*1a30*/  IABS R56, R237 ;  /* 0x000000ed00387213 */ /* 0x000fe20000000000 */
[C---:B------:R-:W-:Y:S01]  /*1a40*/  VIADD R147, R4.reuse, 0x85 ;  /* 0x0000008504937836 */ /* 0x040fe20000000000 */
[----:B------:R-:W-:Y:S01]  /*1a50*/  IABS R58, R230 ;  /* 0x000000e6003a7213 */ /* 0x000fe20000000000 */
[C---:B------:R-:W-:Y:S01]  /*1a60*/  VIADD R141, R4.reuse, 0x79 ;  /* 0x00000079048d7836 */ /* 0x040fe20000000000 */
[----:B------:R-:W-:Y:S01]  /*1a70*/  IABS R60, R231 ;  /* 0x000000e7003c7213 */ /* 0x000fe20000000000 */
[----:B0-----:R-:W0:Y:S01]  /*1a80*/  MUFU.RCP R2, R2 ;  /* 0x0000000200027308 */ /* 0x001e220000001000 */
[----:B------:R-:W-:Y:S01]  /*1a90*/  IABS R66, R228 ;  /* 0x000000e400427213 */ /* 0x000fe20000000000 */
[C---:B------:R-:W-:Y:S01]  /*1aa0*/  VIADD R139, R4.reuse, 0x5a ;  /* 0x0000005a048b7836 */ /* 0x040fe20000000000 */
[----:B------:R-:W-:Y:S01]  /*1ab0*/  IABS R68, R229 ;  /* 0x000000e500447213 */ /* 0x000fe20000000000 */
[C---:B------:R-:W-:Y:S01]  /*1ac0*/  VIADD R132, R4.reuse, 0x56 ;  /* 0x0000005604847836 */ /* 0x040fe20000000000 */
[----:B------:R-:W-:Y:S01]  /*1ad0*/  IABS R70, R226 ;  /* 0x000000e200467213 */ /* 0x000fe20000000000 */
[C---:B------:R-:W-:Y:S01]  /*1ae0*/  VIADD R128, R4.reuse, 0x4c ;  /* 0x0000004c04807836 */ /* 0x040fe20000000000 */
[----:B------:R-:W-:Y:S01]  /*1af0*/  IABS R72, R227 ;  /* 0x000000e300487213 */ /* 0x000fe20000000000 */
[----:B--2---:R-:W2:Y:S01]  /*1b00*/  MUFU.RCP R42, R42 ;  /* 0x0000002a002a7308 */ /* 0x004ea20000001000 */
[----:B------:R-:W-:Y:S01]  /*1b10*/  IABS R74, R225 ;  /* 0x000000e1004a7213 */ /* 0x000fe20000000000 */
[C---:B------:R-:W-:Y:S01]  /*1b20*/  VIADD R116, R4.reuse, 0x3c ;  /* 0x0000003c04747836 */ /* 0x040fe20000000000 */
[----:B------:R-:W-:Y:S01]  /*1b30*/  IABS R76, R221 ;  /* 0x000000dd004c7213 */ /* 0x000fe20000000000 */
[C---:B------:R-:W-:Y:S01]  /*1b40*/  VIADD R120, R4.reuse, 0x3b ;  /* 0x0000003b04787836 */ /* 0x040fe20000000000 */
[----:B------:R-:W-:Y:S01]  /*1b50*/  IABS R78, R222 ;  /* 0x000000de004e7213 */ /* 0x000fe20000000000 */
[C---:B------:R-:W-:Y:S01]  /*1b60*/  VIADD R124, R4.reuse, 0x39 ;  /* 0x00000039047c7836 */ /* 0x040fe20000000000 */
[----:B------:R-:W-:Y:S01]  /*1b70*/  IABS R80, R223 ;  /* 0x000000df00507213 */ /* 0x000fe20000000000 */
[----:B------:R-:W-:Y:S01]  /*1b80*/  VIADD R89, R4, 0x29 ;  /* 0x0000002904597836 */ /* 0x000fe20000000000 */
[----:B------:R-:W-:Y:S01]  /*1b90*/  IABS R82, R224 ;  /* 0x000000e000527213 */ /* 0x000fe20000000000 */
[----:B0-----:R-:W-:Y:S01]  /*1ba0*/  VIADD R2, R2, 0xffffffe ;  /* 0x0ffffffe02027836 */ /* 0x001fe20000000000 */
[----:B------:R-:W-:Y:S01]  /*1bb0*/  IABS R84, R217 ;  /* 0x000000d900547213 */ /* 0x000fe20000000000 */
[C---:B------:R-:W-:Y:S01]  /*1bc0*/  VIADD R97, R4.reuse, 0x28 ;  /* 0x0000002804617836 */ /* 0x040fe20000000000 */
[----:B------:R-:W-:Y:S01]  /*1bd0*/  IABS R86, R218 ;  /* 0x000000da00567213 */ /* 0x000fe20000000000 */
[----:B------:R-:W0:Y:S01]  /*1be0*/  F2I.FTZ.U32.TRUNC.NTZ R41, R2 ;  /* 0x0000000200297305 */ /* 0x000e22000021f000 */
[----:B------:R-:W-:Y:S01]  /*1bf0*/  IABS R92, R215 ;  /* 0x000000d7005c7213 */ /* 0x000fe20000000000 */
[----:B------:R-:W-:Y:S01]  /*1c00*/  VIADD R112, R4, 0x27 ;  /* 0x0000002704707836 */ /* 0x000fe20000000000 */
[----:B------:R-:W-:Y:S01]  /*1c10*/  IABS R94, R216 ;  /* 0x000000d8005e7213 */ /* 0x000fe20000000000 */
[----:B--2---:R-:W-:Y:S01]  /*1c20*/  VIADD R42, R42, 0xffffffe ;  /* 0x0ffffffe2a2a7836 */ /* 0x004fe20000000000 */
[----:B------:R-:W-:Y:S01]  /*1c30*/  IABS R96, R213 ;  /* 0x000000d500607213 */ /* 0x000fe20000000000 */
[----:B------:R-:W-:Y:S01]  /*1c40*/  VIADD R73, R4, 0x15 ;  /* 0x0000001504497836 */ /* 0x000fe20000000000 */
[----:B------:R-:W-:Y:S01]  /*1c50*/  IABS R98, R214 ;  /* 0x000000d600627213 */ /* 0x000fe20000000000 */
[----:B------:R2:W3:Y:S01]  /*1c60*/  F2I.FTZ.U32.TRUNC.NTZ R43, R42 ;  /* 0x0000002a002b7305 */ /* 0x0004e2000021f000 */
[----:B------:R-:W-:Y:S01]  /*1c70*/  IABS R100, R212 ;  /* 0x000000d400647213 */ /* 0x000fe20000000000 */
[----:B------:R-:W-:Y:S01]  /*1c80*/  ULDC UR60, c[0x0][0x23c] ;  /* 0x00008f00003c7ab9 */ /* 0x000fe20000000800 */
[----:B------:R-:W-:Y:S01]  /*1c90*/  IABS R102, R208 ;  /* 0x000000d000667213 */ /* 0x000fe20000000000 */
[----:B------:R-:W-:Y:S01]  /*1ca0*/  ULDC.64 UR8, c[0x0][0x218] ;  /* 0x0000860000087ab9 */ /* 0x000fe20000000a00 */
[----:B------:R-:W-:Y:S01]  /*1cb0*/  IABS R104, R209 ;  /* 0x000000d100687213 */ /* 0x000fe20000000000 */
[----:B------:R-:W-:Y:S01]  /*1cc0*/  ULDC UR5, c[0x0][0x234] ;  /* 0x00008d0000057ab9 */ /* 0x000fe20000000800 */
[--C-:B0-----:R-:W-:Y:S01]  /*1cd0*/  IMAD.MOV R2, RZ, RZ, -R41.reuse ;  /* 0x000000ffff027224 */ /* 0x101fe200078e0a29 */
[----:B------:R-:W-:Y:S01]  /*1ce0*/  IABS R105, R210 ;  /* 0x000000d200697213 */ /* 0x000fe20000000000 */
[----:B------:R-:W-:Y:S01]  /*1cf0*/  ULDC UR10, c[0x0][0x240] ;  /* 0x00009000000a7ab9 */ /* 0x000fe20000000800 */
[----:B--2---:R-:W-:Y:S01]  /*1d00*/  IABS R42, R151 ;  /* 0x00000097002a7213 */ /* 0x004fe20000000000 */
[----:B------:R-:W-:Y:S01]  /*1d10*/  IMAD R2, R2, R8, RZ ;  /* 0x0000000802027224 */ /* 0x000fe200078e02ff */
[----:B------:R-:W-:Y:S01]  /*1d20*/  IABS R107, R211 ;  /* 0x000000d3006b7213 */ /* 0x000fe20000000000 */
[----:B------:R-:W-:Y:S01]  /*1d30*/  VIADD R151, R4, 0x87 ;  /* 0x0000008704977836 */ /* 0x000fe20000000000 */
[----:B------:R-:W-:Y:S01]  /*1d40*/  IABS R109, R204 ;  /* 0x000000cc006d7213 */ /* 0x000fe20000000000 */
[----:B------:R-:W-:Y:S01]  /*1d50*/  IMAD.HI.U32 R2, R41, R2, R40 ;  /* 0x0000000229027227 */ /* 0x000fe200078e0028 */
[----:B------:R-:W-:-:S02]  /*1d60*/  IABS R40, R252 ;  /* 0x000000fc00287213 */ /* 0x000fc40000000000 */
[----:B------:R-:W-:Y:S02]  /*1d70*/  IABS R41, R250 ;  /* 0x000000fa00297213 */ /* 0x000fe40000000000 */
[----:B------:R-:W-:Y:S01]  /*1d80*/  IABS R111, R205 ;  /* 0x000000cd006f7213 */ /* 0x000fe20000000000 */
[----:B------:R-:W-:Y:S01]  /*1d90*/  IMAD.HI.U32 R44, R2, R42, RZ ;  /* 0x0000002a022c7227 */ /* 0x000fe200078e00ff */
[----:B------:R-:W-:Y:S02]  /*1da0*/  IABS R117, R202 ;  /* 0x000000ca00757213 */ /* 0x000fe40000000000 */
[----:B------:R-:W-:Y:S01]  /*1db0*/  IABS R119, R203 ;  /* 0x000000cb00777213 */ /* 0x000fe20000000000 */
[----:B------:R-:W-:Y:S01]  /*1dc0*/  IMAD.MOV R44, RZ, RZ, -R44 ;  /* 0x000000ffff2c7224 */ /* 0x000fe200078e0a2c */
[----:B------:R-:W-:Y:S01]  /*1dd0*/  IABS R121, R200 ;  /* 0x000000c800797213 */ /* 0x000fe20000000000 */
[----:B---3--:R-:W-:Y:S01]  /*1de0*/  IMAD.MOV R2, RZ, RZ, -R43 ;  /* 0x000000ffff027224 */ /* 0x008fe200078e0a2b */
[----:B------:R-:W-:Y:S01]  /*1df0*/  IABS R123, R201 ;  /* 0x000000c9007b7213 */ /* 0x000fe20000000000 */
[----:B------:R-:W-:Y:S01]  /*1e00*/  IMAD R44, R8, R44, R42 ;  /* 0x0000002c082c7224 */ /* 0x000fe200078e022a */
[----:B------:R-:W-:Y:S01]  /*1e10*/  IABS R125, R199 ;  /* 0x000000c7007d7213 */ /* 0x000fe20000000000 */
[----:B------:R-:W-:Y:S01]  /*1e20*/  IMAD R2, R2, R5, RZ ;  /* 0x0000000502027224 */ /* 0x000fe200078e02ff */
[----:B------:R-:W-:Y:S01]  /*1e30*/  IABS R127, R195 ;  /* 0x000000c3007f7213 */ /* 0x000fe20000000000 */
[----:B------:R-:W-:Y:S01]  /*1e40*/  IMAD.MOV.U32 R42, RZ, RZ, RZ ;  /* 0x000000ffff2a7224 */ /* 0x000fe200078e00ff */
[----:B------:R-:W-:-:S02]  /*1e50*/  ISETP.GT.U32.AND P0, PT, R8, R44, PT ;  /* 0x0000002c0800720c */ /* 0x000fc40003f04070 */
[----:B------:R-:W-:Y:S01]  /*1e60*/  IABS R129, R196 ;  /* 0x000000c400817213 */ /* 0x000fe20000000000 */
[----:B------:R-:W-:Y:S01]  /*1e70*/  IMAD.HI.U32 R2, R43, R2, R42 ;  /* 0x000000022b027227 */ /* 0x000fe200078e002a */
[----:B------:R-:W-:Y:S02]  /*1e80*/  IABS R42, R251 ;  /* 0x000000fb002a7213 */ /* 0x000fe40000000000 */
[----:B------:R-:W-:Y:S01]  /*1e90*/  IABS R131, R197 ;  /* 0x000000c500837213 */ /* 0x000fe20000000000 */
[----:B------:R-:W-:Y:S01]  /*1ea0*/  IMAD.MOV.U32 R43, RZ, RZ, R40 ;  /* 0x000000ffff2b7224 */ /* 0x000fe200078e0028 */
[----:B------:R-:W-:Y:S01]  /*1eb0*/  IABS R40, R246 ;  /* 0x000000f600287213 */ /* 0x000fe20000000000 */
[C---:B------:R-:W-:Y:S01]  /*1ec0*/  IMAD.HI.U32 R48, R2.reuse, R42, RZ ;  /* 0x0000002a02307227 */ /* 0x040fe200078e00ff */
[----:B------:R-:W-:Y:S02]  /*1ed0*/  IABS R133, R198 ;  /* 0x000000c600857213 */ /* 0x000fe40000000000 */
[----:B------:R-:W-:Y:S01]  /*1ee0*/  IABS R135, R191 ;  /* 0x000000bf00877213 */ /* 0x000fe20000000000 */
[----:B------:R-:W-:Y:S01]  /*1ef0*/  IMAD.HI.U32 R45, R2, R43, RZ ;  /* 0x0000002b022d7227 */ /* 0x000fe200078e00ff */
[----:B------:R-:W-:-:S02]  /*1f00*/  IABS R136, R192 ;  /* 0x000000c000887213 */ /* 0x000fc40000000000 */
[----:B------:R-:W-:Y:S01]  /*1f10*/  IABS R142, R189 ;  /* 0x000000bd008e7213 */ /* 0x000fe20000000000 */
[----:B------:R-:W-:Y:S01]  /*1f20*/  IMAD.MOV R45, RZ, RZ, -R45 ;  /* 0x000000ffff2d7224 */ /* 0x000fe200078e0a2d */
[----:B------:R-:W-:Y:S01]  /*1f30*/  IABS R144, R190 ;  /* 0x000000be00907213 */ /* 0x000fe20000000000 */
[----:B------:R-:W-:Y:S01]  /*1f40*/  @!P0 IMAD.IADD R44, R44, 0x1, -R8 ;  /* 0x000000012c2c8824 */ /* 0x000fe200078e0a08 */
[----:B------:R-:W-:Y:S01]  /*1f50*/  IABS R146, R187 ;  /* 0x000000bb00927213 */ /* 0x000fe20000000000 */
[C---:B------:R-:W-:Y:S01]  /*1f60*/  IMAD R43, R5.reuse, R45, R43 ;  /* 0x0000002d052b7224 */ /* 0x040fe200078e022b */
[----:B------:R-:W-:Y:S01]  /*1f70*/  IABS R45, R247 ;  /* 0x000000f7002d7213 */ /* 0x000fe20000000000 */
[----:B------:R-:W-:Y:S01]  /*1f80*/  IMAD.HI.U32 R47, R2, R41, RZ ;  /* 0x00000029022f7227 */ /* 0x000fe200078e00ff */
[----:B------:R-:W-:Y:S02]  /*1f90*/  ISETP.GT.U32.AND P0, PT, R8, R44, PT ;  /* 0x0000002c0800720c */ /* 0x000fe40003f04070 */
[C---:B------:R-:W-:Y:S01]  /*1fa0*/  ISETP.GT.U32.AND P2, PT, R5.reuse, R43, PT ;  /* 0x0000002b0500720c */ /* 0x040fe20003f44070 */
[----:B------:R-:W-:Y:S01]  /*1fb0*/  IMAD.MOV R48, RZ, RZ, -R48 ;  /* 0x000000ffff307224 */ /* 0x000fe200078e0a30 */
[----:B------:R-:W-:Y:S01]  /*1fc0*/  IABS R148, R188 ;  /* 0x000000bc00947213 */ /* 0x000fe20000000000 */
[----:B------:R-:W-:Y:S01]  /*1fd0*/  IMAD.MOV R47, RZ, RZ, -R47 ;  /* 0x000000ffff2f7224 */ /* 0x000fe200078e0a2f */
[----:B------:R-:W-:Y:S01]  /*1fe0*/  IABS R150, R186 ;  /* 0x000000ba00967213 */ /* 0x000fe20000000000 */
[C---:B------:R-:W-:Y:S01]  /*1ff0*/  IMAD R42, R5.reuse, R48, R42 ;  /* 0x00000030052a7224 */ /* 0x040fe200078e022a */
[----:B------:R-:W-:Y:S01]  /*2000*/  IABS R156, R184 ;  /* 0x000000b8009c7213 */ /* 0x000fe20000000000 */
[C---:B------:R-:W-:Y:S01]  /*2010*/  IMAD R41, R5.reuse, R47, R41 ;  /* 0x0000002f05297224 */ /* 0x040fe200078e0229 */
[----:B------:R-:W-:Y:S01]  /*2020*/  IABS R158, R185 ;  /* 0x000000b9009e7213 */ /* 0x000fe20000000000 */
[----:B------:R-:W-:Y:S01]  /*2030*/  IMAD.HI.U32 R46, R2, R40, RZ ;  /* 0x00000028022e7227 */ /* 0x000fe200078e00ff */
[----:B------:R-:W-:-:S02]  /*2040*/  ISETP.GT.U32.AND P3, PT, R5, R42, PT ;  /* 0x0000002a0500720c */ /* 0x000fc40003f64070 */
[----:B------:R-:W-:Y:S01]  /*2050*/  ISETP.GT.U32.AND P5, PT, R5, R41, PT ;  /* 0x000000290500720c */ /* 0x000fe20003fa4070 */
[----:B------:R-:W-:Y:S01]  /*2060*/  @!P0 IMAD.IADD R44, R44, 0x1, -R8 ;  /* 0x000000012c2c8824 */ /* 0x000fe200078e0a08 */
[----:B------:R-:W-:Y:S01]  /*2070*/  ISETP.NE.AND P0, PT, R6, RZ, PT ;  /* 0x000000ff0600720c */ /* 0x000fe20003f05270 */
[--C-:B------:R-:W-:Y:S01]  /*2080*/  @!P2 IMAD.IADD R43, R43, 0x1, -R5.reuse ;  /* 0x000000012b2ba824 */ /* 0x100fe200078e0a05 */
[----:B------:R-:W-:Y:S01]  /*2090*/  IABS R160, R180 ;  /* 0x000000b400a07213 */ /* 0x000fe20000000000 */
[----:B------:R-:W-:Y:S01]  /*20a0*/  IMAD.MOV R46, RZ, RZ, -R46 ;  /* 0x000000ffff2e7224 */ /* 0x000fe200078e0a2e */
[----:B------:R-:W-:Y:S01]  /*20b0*/  IABS R162, R181 ;  /* 0x000000b500a27213 */ /* 0x000fe20000000000 */
[----:B------:R-:W-:Y:S01]  /*20c0*/  IMAD.MOV.U32 R8, RZ, RZ, R44 ;  /* 0x000000ffff087224 */ /* 0x000fe200078e002c */
[C---:B------:R-:W-:Y:S01]  /*20d0*/  ISETP.GT.U32.AND P2, PT, R5.reuse, R43, PT ;  /* 0x0000002b0500720c */ /* 0x040fe20003f44070 */
[C---:B------:R-:W-:Y:S01]  /*20e0*/  IMAD R40, R5.reuse, R46, R40 ;  /* 0x0000002e05287224 */ /* 0x040fe200078e0228 */
[----:B------:R-:W-:Y:S01]  /*20f0*/  IABS R46, R248 ;  /* 0x000000f8002e7213 */ /* 0x000fe20000000000 */
[----:B------:R-:W-:Y:S01]  /*2100*/  @!P3 IMAD.IADD R42, R42, 0x1, -R5 ;  /* 0x000000012a2ab824 */ /* 0x000fe200078e0a05 */
[----:B------:R-:W-:Y:S01]  /*2110*/  ISETP.GE.AND P3, PT, R250, RZ, PT ;  /* 0x000000fffa00720c */ /* 0x000fe20003f66270 */
[----:B------:R-:W-:Y:S01]  /*2120*/  IMAD.HI.U32 R47, R2, R45, RZ ;  /* 0x0000002d022f7227 */ /* 0x000fe200078e00ff */
[----:B------:R-:W-:-:S02]  /*2130*/  ISETP.GT.U32.AND P6, PT, R5, R40, PT ;  /* 0x000000280500720c */ /* 0x000fc40003fc4070 */
[----:B------:R-:W-:Y:S01]  /*2140*/  IABS R169, R175 ;  /* 0x000000af00a97213 */ /* 0x000fe20000000000 */
[----:B------:R-:W-:Y:S01]  /*2150*/  @!P1 IMAD.MOV R8, RZ, RZ, -R8 ;  /* 0x000000ffff089224 */ /* 0x000fe200078e0a08 */
[----:B------:R-:W-:Y:S01]  /*2160*/  @!P0 LOP3.LUT R8, RZ, R6, RZ, 0x33, !PT ;  /* 0x00000006ff088212 */ /* 0x000fe200078e33ff */
[----:B------:R-:W-:Y:S01]  /*2170*/  @!P5 IMAD.IADD R41, R41, 0x1, -R5 ;  /* 0x000000012929d824 */ /* 0x000fe200078e0a05 */
[----:B------:R-:W-:Y:S01]  /*2180*/  ISETP.GT.U32.AND P5, PT, R5, R42, PT ;  /* 0x0000002a0500720c */ /* 0x000fe20003fa4070 */
[----:B------:R-:W-:Y:S01]  /*2190*/  IMAD.MOV R47, RZ, RZ, -R47 ;  /* 0x000000ffff2f7224 */ /* 0x000fe200078e0a2f */
[----:B------:R-:W-:Y:S01]  /*21a0*/  ISETP.GE.AND P1, PT, R251, RZ, PT ;  /* 0x000000fffb00720c */ /* 0x000fe20003f26270 */
[----:B------:R-:W-:Y:S01]  /*21b0*/  IMAD.HI.U32 R6, R2, R46, RZ ;  /* 0x0000002e02067227 */ /* 0x000fe200078e00ff */
[----:B------:R-:W-:Y:S01]  /*21c0*/  ISETP.GT.U32.AND P0, PT, R5, R41, PT ;  /* 0x000000290500720c */ /* 0x000fe20003f04070 */
[----:B------:R-:W-:Y:S01]  /*21d0*/  STL [R1+0xf78], R8 ;  /* 0x000f780801007387 */ /* 0x000fe20000100800 */
[----:B------:R-:W-:Y:S01]  /*21e0*/  IABS R171, R164 ;  /* 0x000000a400ab7213 */ /* 0x000fe20000000000 */
[----:B------:R-:W-:Y:S01]  /*21f0*/  @!P2 IMAD.IADD R43, R43, 0x1, -R5 ;  /* 0x000000012b2ba824 */ /* 0x000fe200078e0a05 */
[----:B------:R-:W-:Y:S01]  /*2200*/  IABS R177, R155 ;  /* 0x0000009b00b17213 */ /* 0x000fe20000000000 */
[C---:B------:R-:W-:Y:S01]  /*2210*/  IMAD R44, R5.reuse, R47, R45 ;  /* 0x0000002f052c7224 */ /* 0x040fe200078e022d */
[----:B------:R-:W-:Y:S01]  /*2220*/  IABS R45, R249 ;  /* 0x000000f9002d7213 */ /* 0x000fe20000000000 */
[----:B------:R-:W-:Y:S01]  /*2230*/  IMAD.MOV R6, RZ, RZ, -R6 ;  /* 0x000000ffff067224 */ /* 0x000fe200078e0a06 */
[----:B------:R-:W-:Y:S01]  /*2240*/  IABS R47, R245 ;  /* 0x000000f5002f7213 */ /* 0x000fe20000000000 */
[----:B-1----:R-:W-:Y:S01]  /*2250*/  IMAD.MOV.U32 R7, RZ, RZ, R43 ;  /* 0x000000ffff077224 */ /* 0x002fe200078e002b */
[C---:B------:R-:W-:Y:S01]  /*2260*/  ISETP.GT.U32.AND P2, PT, R5.reuse, R44, PT ;  /* 0x0000002c0500720c */ /* 0x040fe20003f44070 */
[C---:B------:R-:W-:Y:S01]  /*2270*/  IMAD R43, R5.reuse, R6, R46 ;  /* 0x00000006052b7224 */ /* 0x040fe200078e022e */
[----:B------:R-:W-:Y:S01]  /*2280*/  IABS R46, R244 ;  /* 0x000000f4002e7213 */ /* 0x000fe20000000000 */
[--C-:B------:R-:W-:Y:S01]  /*2290*/  @!P6 IMAD.IADD R40, R40, 0x1, -R5.reuse ;  /* 0x000000012828e824 */ /* 0x100fe200078e0a05 */
[----:B------:R-:W-:Y:S01]  /*22a0*/  IABS R179, R165 ;  /* 0x000000a500b37213 */ /* 0x000fe20000000000 */
[----:B------:R-:W-:Y:S01]  /*22b0*/  @!P5 IMAD.IADD R42, R42, 0x1, -R5 ;  /* 0x000000012a2ad824 */ /* 0x000fe200078e0a05 */
[C---:B------:R-:W-:Y:S01]  /*22c0*/  ISETP.GT.U32.AND P5, PT, R5.reuse, R43, PT ;  /* 0x0000002b0500720c */ /* 0x040fe20003fa4070 */
[----:B------:R-:W-:Y:S01]  /*22d0*/  @!P4 IMAD.MOV R7, RZ, RZ, -R7 ;  /* 0x000000ffff07c224 */ /* 0x000fe200078e0a07 */
[----:B------:R-:W-:Y:S01]  /*22e0*/  ISETP.GT.U32.AND P6, PT, R5, R40, PT ;  /* 0x000000280500720c */ /* 0x000fe20003fc4070 */
[----:B------:R-:W-:Y:S01]  /*22f0*/  IMAD.HI.U32 R6, R2, R45, RZ ;  /* 0x0000002d02067227 */ /* 0x000fe200078e00ff */
[----:B------:R-:W-:-:S02]  /*2300*/  ISETP.GE.AND P4, PT, R246, RZ, PT ;  /* 0x000000fff600720c */ /* 0x000fc40003f86270 */
[----:B------:R0:W-:Y:S01]  /*2310*/  STL [R1+0x24], R7 ;  /* 0x0000240701007387 */ /* 0x0001e20000100800 */
[--C-:B------:R-:W-:Y:S01]  /*2320*/  @!P0 IMAD.IADD R41, R41, 0x1, -R5.reuse ;  /* 0x0000000129298824 */ /* 0x100fe200078e0a05 */
[----:B------:R-:W-:Y:S01]  /*2330*/  ISETP.GE.AND P0, PT, R247, RZ, PT ;  /* 0x000000fff700720c */ /* 0x000fe20003f06270 */
[--C-:B------:R-:W-:Y:S01]  /*2340*/  @!P2 IMAD.IADD R44, R44, 0x1, -R5.reuse ;  /* 0x000000012c2ca824 */ /* 0x100fe200078e0a05 */
[----:B------:R-:W-:Y:S01]  /*2350*/  ISETP.GE.AND P2, PT, R249, RZ, PT ;  /* 0x000000fff900720c */ /* 0x000fe20003f46270 */
[----:B------:R-:W-:Y:S01]  /*2360*/  IMAD.MOV R6, RZ, RZ, -R6 ;  /* 0x000000ffff067224 */ /* 0x000fe200078e0a06 */
[----:B------:R-:W-:Y:S01]  /*2370*/  IABS R137, R139 ;  /* 0x0000008b00897213 */ /* 0x000fe20000000000 */
[----:B------:R-:W-:Y:S01]  /*2380*/  @!P5 IMAD.IADD R43, R43, 0x1, -R5 ;  /* 0x000000012b2bd824 */ /* 0x000fe200078e0a05 */
[C---:B------:R-:W-:Y:S01]  /*2390*/  ISETP.GT.U32.AND P5, PT, R5.reuse, R44, PT ;  /* 0x0000002c0500720c */ /* 0x040fe20003fa4070 */
[----:B------:R-:W-:Y:S01]  /*23a0*/  IMAD R6, R5, R6, R45 ;  /* 0x0000000605067224 */ /* 0x000fe200078e022d */
[----:B------:R-:W-:Y:S01]  /*23b0*/  IABS R163, R112 ;  /* 0x0000007000a37213 */ /* 0x000fe20000000000 */
[----:B0-----:R-:W-:Y:S01]  /*23c0*/  IMAD.MOV.U32 R7, RZ, RZ, R42 ;  /* 0x000000ffff077224 */ /* 0x001fe200078e002a */
[----:B------:R-:W-:Y:S01]  /*23d0*/  IABS R246, R4 ;  /* 0x0000000400f67213 */ /* 0x000fe20000000000 */
[----:B------:R-:W-:-:S02]  /*23e0*/  IMAD.MOV.U32 R8, RZ, RZ, R41 ;  /* 0x000000ffff087224 */ /* 0x000fc400078e0029 */
[----:B------:R-:W-:Y:S01]  /*23f0*/  @!P1 IMAD.MOV R7, RZ, RZ, -R7 ;  /* 0x000000ffff079224 */ /* 0x000fe200078e0a07 */
[C---:B------:R-:W-:Y:S01]  /*2400*/  ISETP.GT.U32.AND P1, PT, R5.reuse, R43, PT ;  /* 0x0000002b0500720c */ /* 0x040fe20003f24070 */
[--C-:B------:R-:W-:Y:S01]  /*2410*/  @!P6 IMAD.IADD R40, R40, 0x1, -R5.reuse ;  /* 0x000000012828e824 */ /* 0x100fe200078e0a05 */
[----:B------:R-:W-:Y:S01]  /*2420*/  ISETP.GE.AND P6, PT, R248, RZ, PT ;  /* 0x000000fff800720c */ /* 0x000fe20003fc6270 */
[----:B------:R-:W-:Y:S01]  /*2430*/  @!P3 IMAD.MOV R8, RZ, RZ, -R8 ;  /* 0x000000ffff08b224 */ /* 0x000fe200078e0a08 */
[----:B------:R-:W-:Y:S01]  /*2440*/  ISETP.GT.U32.AND P3, PT, R5, R6, PT ;  /* 0x000000060500720c */ /* 0x000fe20003f64070 */
[----:B------:R0:W-:Y:S01]  /*2450*/  STL [R1+0x20], R7 ;  /* 0x0000200701007387 */ /* 0x0001e20000100800 */
[----:B------:R-:W-:Y:S01]  /*2460*/  @!P5 IMAD.IADD R44, R44, 0x1, -R5 ;  /* 0x000000012c2cd824 */ /* 0x000fe200078e0a05 */
[----:B------:R-:W-:Y:S01]  /*2470*/  ISETP.GE.AND P5, PT, R245, RZ, PT ;  /* 0x000000fff500720c */ /* 0x000fe20003fa6270 */
[----:B------:R-:W-:Y:S01]  /*2480*/  IMAD.MOV.U32 R42, RZ, RZ, R47 ;  /* 0x000000ffff2a7224 */ /* 0x000fe200078e002f */
[----:B------:R-:W-:Y:S01]  /*2490*/  STL [R1+0x1c], R8 ;  /* 0x00001c0801007387 */ /* 0x000fe20000100800 */
[----:B------:R-:W-:Y:S01]  /*24a0*/  IMAD.HI.U32 R45, R2, R46, RZ ;  /* 0x0000002e022d7227 */ /* 0x000fe200078e00ff */
[----:B------:R-:W-:-:S03]  /*24b0*/  IABS R47, R243 ;  /* 0x000000f3002f7213 */ /* 0x000fc60000000000 */
[----:B------:R-:W-:-:S04]  /*24c0*/  IMAD.HI.U32 R41, R2, R42, RZ ;  /* 0x0000002a02297227 */ /* 0x000fc800078e00ff */
[----:B0-----:R-:W-:Y:S02]  /*24d0*/  IMAD.MOV.U32 R7, RZ, RZ, R40 ;  /* 0x000000ffff077224 */ /* 0x001fe400078e0028 */
[----:B------:R-:W-:Y:S01]  /*24e0*/  @!P3 IMAD.IADD R6, R6, 0x1, -R5 ;  /* 0x000000010606b824 */ /* 0x000fe200078e0a05 */
[----:B------:R-:W-:Y:S01]  /*24f0*/  ISETP.GE.AND P3, PT, R243, RZ, PT ;  /* 0x000000fff300720c */ /* 0x000fe20003f66270 */
[----:B------:R-:W-:Y:S01]  /*2500*/  @!P4 IMAD.MOV R7, RZ, RZ, -R7 ;  /* 0x000000ffff07c224 */ /* 0x000fe200078e0a07 */
[----:B------:R-:W-:Y:S01]  /*2510*/  ISETP.GE.AND P4, PT, R244, RZ, PT ;  /* 0x000000fff400720c */ /* 0x000fe20003f86270 */
[----:B------:R-:W-:Y:S02]  /*2520*/  IMAD.MOV R45, RZ, RZ, -R45 ;  /* 0x000000ffff2d7224 */ /* 0x000fe400078e0a2d */
[----:B------:R-:W-:Y:S01]  /*2530*/  @!P1 IMAD.IADD R43, R43, 0x1, -R5 ;  /* 0x000000012b2b9824 */ /* 0x000fe200078e0a05 */
[----:B------:R0:W-:Y:S01]  /*2540*/  STL [R1+0x18], R7 ;  /* 0x0000180701007387 */ /* 0x0001e20000100800 */
[----:B------:R-:W-:Y:S01]  /*2550*/  IMAD.MOV R41, RZ, RZ, -R41 ;  /* 0x000000ffff297224 */ /* 0x000fe200078e0a29 */
[----:B------:R-:W-:Y:S01]  /*2560*/  ISETP.GE.AND P1, PT, R242, RZ, PT ;  /* 0x000000fff200720c */ /* 0x000fe20003f26270 */
[C---:B------:R-:W-:Y:S01]  /*2570*/  IMAD R40, R5.reuse, R45, R46 ;  /* 0x0000002d05287224 */ /* 0x040fe200078e022e */
[----:B------:R-:W-:Y:S01]  /*2580*/  IABS R46, R241 ;  /* 0x000000f1002e7213 */ /* 0x000fe20000000000 */
[----:B------:R-:W-:Y:S01]  /*2590*/  IMAD R45, R5, R41, R42 ;  /* 0x00000029052d7224 */ /* 0x000fe200078e022a */
[----:B------:R-:W-:Y:S01]  /*25a0*/  IABS R41, R23 ;  /* 0x0000001700297213 */ /* 0x000fe20000000000 */
[----:B------:R-:W-:-:S04]  /*25b0*/  IMAD.HI.U32 R42, R2, R47, RZ ;  /* 0x0000002f022a7227 */ /* 0x000fc800078e00ff */
[----:B0-----:R-:W-:Y:S01]  /*25c0*/  IMAD.MOV.U32 R7, RZ, RZ, R44 ;  /* 0x000000ffff077224 */ /* 0x001fe200078e002c */
[----:B------:R-:W-:Y:S01]  /*25d0*/  IABS R44, R242 ;  /* 0x000000f2002c7213 */ /* 0x000fe20000000000 */
[----:B------:R-:W-:Y:S02]  /*25e0*/  IMAD.MOV R42, RZ, RZ, -R42 ;  /* 0x000000ffff2a7224 */ /* 0x000fe400078e0a2a */
[----:B------:R-:W-:Y:S01]  /*25f0*/  @!P0 IMAD.MOV R7, RZ, RZ, -R7 ;  /* 0x000000ffff078224 */ /* 0x000fe200078e0a07 */
[----:B------:R-:W-:Y:S01]  /*2600*/  ISETP.GT.U32.AND P0, PT, R5, R6, PT ;  /* 0x000000060500720c */ /* 0x000fe20003f04070 */
[----:B------:R-:W-:-:S03]  /*2610*/  IMAD.HI.U32 R48, R2, R44, RZ ;  /* 0x0000002c02307227 */ /* 0x000fc600078e00ff */
[----:B------:R0:W-:Y:S01]  /*2620*/  STL [R1+0x14], R7 ;  /* 0x0000140701007387 */ /* 0x0001e20000100800 */
[----:B------:R-:W-:Y:S02]  /*2630*/  IMAD.MOV R48, RZ, RZ, -R48 ;  /* 0x000000ffff307224 */ /* 0x000fe400078e0a30 */
[C---:B------:R-:W-:Y:S02]  /*2640*/  IMAD R47, R5.reuse, R42, R47 ;  /* 0x0000002a052f7224 */ /* 0x040fe400078e022f */
[----:B------:R-:W-:Y:S02]  /*2650*/  IMAD R44, R5, R48, R44 ;  /* 0x00000030052c7224 */ /* 0x000fe400078e022c */
[----:B------:R-:W-:-:S04]  /*2660*/  IMAD.HI.U32 R42, R2, R41, RZ ;  /* 0x00000029022a7227 */ /* 0x000fc800078e00ff */
[----:B0-----:R-:W-:Y:S02]  /*2670*/  IMAD.MOV.U32 R7, RZ, RZ, R43 ;  /* 0x000000ffff077224 */ /* 0x001fe400078e002b */
[----:B------:R-:W-:Y:S01]  /*2680*/  @!P0 IMAD.IADD R6, R6, 0x1, -R5 ;  /* 0x0000000106068824 */ /* 0x000fe200078e0a05 */
[C---:B------:R-:W-:Y:S01]  /*2690*/  ISETP.GT.U32.AND P0, PT, R5.reuse, R45, PT ;  /* 0x0000002d0500720c */ /* 0x040fe20003f04070 */
[----:B------:R-:W-:Y:S01]  /*26a0*/  @!P6 IMAD.MOV R7, RZ, RZ, -R7 ;  /* 0x000000ffff07e224 */ /* 0x000fe200078e0a07 */
[----:B------:R-:W-:Y:S01]  /*26b0*/  ISETP.GT.U32.AND P6, PT, R5, R40, PT ;  /* 0x000000280500720c */ /* 0x000fe20003fc4070 */
[----:B------:R-:W-:Y:S02]  /*26c0*/  IMAD.MOV.U32 R43, RZ, RZ, R49 ;  /* 0x000000ffff2b7224 */ /* 0x000fe400078e0031 */
[C---:B------:R-:W-:Y:S01]  /*26d0*/  IMAD.HI.U32 R49, R2.reuse, R46, RZ ;  /* 0x0000002e02317227 */ /* 0x040fe200078e00ff */
[----:B------:R0:W-:Y:S03]  /*26e0*/  STL [R1+0x10], R7 ;  /* 0x0000100701007387 */ /* 0x0001e60000100800 */
[----:B------:R-:W-:-:S04]  /*26f0*/  IMAD.HI.U32 R48, R2, R43, RZ ;  /* 0x0000002b02307227 */ /* 0x000fc800078e00ff */
[--C-:B------:R-:W-:Y:S02]  /*2700*/  @!P0 IMAD.IADD R45, R45, 0x1, -R5.reuse ;  /* 0x000000012d2d8824 */ /* 0x100fe400078e0a05 */
[----:B------:R-:W-:Y:S01]  /*2710*/  @!P6 IMAD.IADD R40, R40, 0x1, -R5 ;  /* 0x000000012828e824 */ /* 0x000fe200078e0a05 */
[C---:B------:R-:W-:Y:S01]  /*2720*/  ISETP.GT.U32.AND P6, PT, R5.reuse, R44, PT ;  /* 0x0000002c0500720c */ /* 0x040fe20003fc4070 */
[----:B0-----:R-:W-:Y:S01]  /*2730*/  IMAD.MOV.U32 R7, RZ, RZ, R6 ;  /* 0x000000ffff077224 */ /* 0x001fe200078e0006 */
[----:B------:R-:W-:Y:S01]  /*2740*/  IABS R6, R29 ;  /* 0x0000001d00067213 */ /* 0x000fe20000000000 */
[----:B------:R-:W-:Y:S01]  /*2750*/  IMAD.MOV R49, RZ, RZ, -R49 ;  /* 0x000000ffff317224 */ /* 0x000fe200078e0a31 */
[C---:B------:R-:W-:Y:S01]  /*2760*/  ISETP.GT.U32.AND P0, PT, R5.reuse, R40, PT ;  /* 0x000000280500720c */ /* 0x040fe20003f04070 */
[----:B------:R-:W-:Y:S01]  /*2770*/  @!P2 IMAD.MOV R7, RZ, RZ, -R7 ;  /* 0x000000ffff07a224 */ /* 0x000fe200078e0a07 */
[----:B------:R-:W-:Y:S01]  /*2780*/  ISETP.GT.U32.AND P2, PT, R5, R45, PT ;  /* 0x0000002d0500720c */ /* 0x000fe20003f44070 */
[----:B------:R-:W-:-:S02]  /*2790*/  IMAD.MOV R48, RZ, RZ, -R48 ;  /* 0x000000ffff307224 */ /* 0x000fc400078e0a30 */
[C---:B------:R-:W-:Y:S01]  /*27a0*/  IMAD R46, R5.reuse, R49, R46 ;  /* 0x00000031052e7224 */ /* 0x040fe200078e022e */
[----:B------:R0:W-:Y:S01]  /*27b0*/  STL [R1+0xc], R7 ;  /* 0x00000c0701007387 */ /* 0x0001e20000100800 */
[----:B------:R-:W-:Y:S02]  /*27c0*/  IMAD.MOV R42, RZ, RZ, -R42 ;  /* 0x000000ffff2a7224 */ /* 0x000fe400078e0a2a */
[----:B------:R-:W-:Y:S02]  /*27d0*/  @!P6 IMAD.IADD R44, R44, 0x1, -R5 ;  /* 0x000000012c2ce824 */ /* 0x000fe400078e0a05 */
[C---:B------:R-:W-:Y:S01]  /*27e0*/  IMAD R43, R5.reuse, R48, R43 ;  /* 0x00000030052b7224 */ /* 0x040fe200078e022b */
[----:B------:R-:W-:Y:S01]  /*27f0*/  IABS R48, R27 ;  /* 0x0000001b00307213 */ /* 0x000fe20000000000 */
[----:B------:R-:W-:Y:S01]  /*2800*/  @!P0 IMAD.IADD R40, R40, 0x1, -R5 ;  /* 0x0000000128288824 */ /* 0x000fe200078e0a05 */
[C---:B------:R-:W-:Y:S01]  /*2810*/  ISETP.GT.U32.AND P6, PT, R5.reuse, R44, PT ;  /* 0x0000002c0500720c */ /* 0x040fe20003fc4070 */
[C---:B------:R-:W-:Y:S01]  /*2820*/  IMAD R41, R5.reuse, R42, R41 ;  /* 0x0000002a05297224 */ /* 0x040fe200078e0229 */
[----:B------:R-:W-:Y:S01]  /*2830*/  ISETP.GT.U32.AND P0, PT, R5, R47, PT ;  /* 0x0000002f0500720c */ /* 0x000fe20003f04070 */
[----:B0-----:R-:W-:Y:S01]  /*2840*/  IMAD.MOV.U32 R7, RZ, RZ, R40 ;  /* 0x000000ffff077224 */ /* 0x001fe200078e0028 */
[----:B------:R-:W-:Y:S01]  /*2850*/  IABS R42, R25 ;  /* 0x00000019002a7213 */ /* 0x000fe20000000000 */
[----:B------:R-:W-:Y:S01]  /*2860*/  @!P2 IMAD.IADD R45, R45, 0x1, -R5 ;  /* 0x000000012d2da824 */ /* 0x000fe200078e0a05 */
[C---:B------:R-:W-:Y:S01]  /*2870*/  ISETP.GT.U32.AND P2, PT, R5.reuse, R43, PT ;  /* 0x0000002b0500720c */ /* 0x040fe20003f44070 */
[----:B------:R-:W-:Y:S01]  /*2880*/  @!P4 IMAD.MOV R7, RZ, RZ, -R7 ;  /* 0x000000ffff07c224 */ /* 0x000fe200078e0a07 */
[----:B------:R-:W-:Y:S01]  /*2890*/  ISETP.GT.U32.AND P4, PT, R5, R46, PT ;  /* 0x0000002e0500720c */ /* 0x000fe20003f84070 */
[----:B------:R-:W-:-:S03]  /*28a0*/  IMAD.HI.U32 R50, R2, R42, RZ ;  /* 0x0000002a02327227 */ /* 0x000fc600078e00ff */
[----:B------:R0:W-:Y:S01]  /*28b0*/  STL [R1+0x8], R7 ;  /* 0x0000080701007387 */ /* 0x0001e20000100800 */
[--C-:B------:R-:W-:Y:S01]  /*28c0*/  @!P6 IMAD.IADD R44, R44, 0x1, -R5.reuse ;  /* 0x000000012c2ce824 */ /* 0x100fe200078e0a05 */
[----:B------:R-:W-:Y:S01]  /*28d0*/  ISETP.GT.U32.AND P6, PT, R5, R41, PT ;  /* 0x000000290500720c */ /* 0x000fe20003fc4070 */
[----:B------:R-:W-:Y:S01]  /*28e0*/  @!P0 IMAD.IADD R47, R47, 0x1, -R5 ;  /* 0x000000012f2f8824 */ /* 0x000fe200078e0a05 */
[----:B------:R-:W-:Y:S01]  /*28f0*/  ISETP.GE.AND P0, PT, R241, RZ, PT ;  /* 0x000000fff100720c */ /* 0x000fe20003f06270 */
[----:B------:R-:W-:Y:S01]  /*2900*/  IMAD.HI.U32 R40, R2, R48, RZ ;  /* 0x0000003002287227 */ /* 0x000fe200078e00ff */
[----:B------:R-:W-:-:S03]  /*2910*/  IABS R241, R147 ;  /* 0x0000009300f17213 */ /* 0x000fc60000000000 */
[--C-:B------:R-:W-:Y:S01]  /*2920*/  @!P4 IMAD.IADD R46, R46, 0x1, -R5.reuse ;  /* 0x000000012e2ec824 */ /* 0x100fe200078e0a05 */
[----:B------:R-:W-:Y:S01]  /*2930*/  ISETP.GT.U32.AND P4, PT, R5, R47, PT ;  /* 0x0000002f0500720c */ /* 0x000fe20003f84070 */
[----:B------:R-:W-:Y:S02]  /*2940*/  @!P2 IMAD.IADD R43, R43, 0x1, -R5 ;  /* 0x000000012b2ba824 */ /* 0x000fe400078e0a05 */
[----:B------:R-:W-:Y:S01]  /*2950*/  IMAD.MOV R50, RZ, RZ, -R50 ;  /* 0x000000ffff327224 */ /* 0x000fe200078e0a32 */
[----:B------:R-:W-:Y:S01]  /*2960*/  ISETP.GT.U32.AND P2, PT, R5, R46, PT ;  /* 0x0000002e0500720c */ /* 0x000fe20003f44070 */
[----:B0-----:R-:W-:Y:S01]  /*2970*/  IMAD.MOV.U32 R7, RZ, RZ, R45 ;  /* 0x000000ffff077224 */ /* 0x001fe200078e002d */
[----:B------:R-:W-:Y:S01]  /*2980*/  IABS R45, R33 ;  /* 0x00000021002d7213 */ /* 0x000fe20000000000 */
[----:B------:R-:W-:Y:S01]  /*2990*/  @!P6 IMAD.IADD R41, R41, 0x1, -R5 ;  /* 0x000000012929e824 */ /* 0x000fe200078e0a05 */
[----:B------:R-:W-:Y:S01]  /*29a0*/  ISETP.GT.U32.AND P6, PT, R5, R43, PT ;  /* 0x0000002b0500720c */ /* 0x000fe20003fc4070 */
[----:B------:R-:W-:-:S02]  /*29b0*/  IMAD.MOV R40, RZ, RZ, -R40 ;  /* 0x000000ffff287224 */ /* 0x000fc400078e0a28 */
[C---:B------:R-:W-:Y:S01]  /*29c0*/  IMAD R42, R5.reuse, R50, R42 ;  /* 0x00000032052a7224 */ /* 0x040fe200078e022a */
[----:B------:R-:W-:Y:S01]  /*29d0*/  IABS R50, R234 ;  /* 0x000000ea00327213 */ /* 0x000fe20000000000 */
[----:B------:R-:W-:Y:S01]  /*29e0*/  @!P5 IMAD.MOV R7, RZ, RZ, -R7 ;  /* 0x000000ffff07d224 */ /* 0x000fe200078e0a07 */
[C---:B------:R-:W-:Y:S01]  /*29f0*/  ISETP.GT.U32.AND P5, PT, R5.reuse, R41, PT ;  /* 0x000000290500720c */ /* 0x040fe20003fa4070 */
[----:B------:R-:W-:Y:S01]  /*2a00*/  IMAD.MOV.U32 R8, RZ, RZ, R44 ;  /* 0x000000ffff087224 */ /* 0x000fe200078e002c */
[----:B------:R-:W-:Y:S01]  /*2a10*/  IABS R44, R31 ;  /* 0x0000001f002c7213 */ /* 0x000fe20000000000 */
[C---:B------:R-:W-:Y:S01]  /*2a20*/  IMAD R40, R5.reuse, R40, R48 ;  /* 0x0000002805287224 */ /* 0x040fe200078e0230 */
[----:B------:R-:W-:Y:S01]  /*2a30*/  IABS R48, R238 ;  /* 0x000000ee00307213 */ /* 0x000fe20000000000 */
[----:B------:R-:W-:Y:S01]  /*2a40*/  @!P1 IMAD.MOV R8, RZ, RZ, -R8 ;  /* 0x000000ffff089224 */ /* 0x000fe200078e0a08 */
[----:B------:R-:W-:Y:S01]  /*2a50*/  ISETP.GT.U32.AND P1, PT, R5, R42, PT ;  /* 0x0000002a0500720c */ /* 0x000fe20003f24070 */
[--C-:B------:R-:W-:Y:S01]  /*2a60*/  @!P4 IMAD.IADD R47, R47, 0x1, -R5.reuse ;  /* 0x000000012f2fc824 */ /* 0x100fe200078e0a05 */
[----:B------:R-:W-:Y:S01]  /*2a70*/  ISETP.GT.U32.AND P4, PT, R5, R40, PT ;  /* 0x000000280500720c */ /* 0x000fe20003f84070 */
[----:B------:R-:W-:Y:S01]  /*2a80*/  @!P2 IMAD.IADD R46, R46, 0x1, -R5 ;  /* 0x000000012e2ea824 */ /* 0x000fe200078e0a05 */
[----:B------:R-:W-:Y:S01]  /*2a90*/  ISETP.GE.AND P2, PT, R21, RZ, PT ;  /* 0x000000ff1500720c */ /* 0x000fe20003f46270 */
[C---:B------:R-:W-:Y:S01]  /*2aa0*/  IMAD.HI.U32 R21, R2.reuse, R44, RZ ;  /* 0x0000002c02157227 */ /* 0x040fe200078e00ff */
[----:B------:R0:W-:Y:S03]  /*2ab0*/  STL [R1+0x4], R7 ;  /* 0x0000040701007387 */ /* 0x0001e60000100800 */
[----:B------:R-:W-:Y:S01]  /*2ac0*/  IMAD.HI.U32 R49, R2, R6, RZ ;  /* 0x0000000602317227 */ /* 0x000fe200078e00ff */
[----:B------:R-:W-:Y:S03]  /*2ad0*/  STL [R1+0xf7c], R8 ;  /* 0x000f7c0801007387 */ /* 0x000fe60000100800 */
[----:B------:R-:W-:-:S02]  /*2ae0*/  IMAD.MOV R21, RZ, RZ, -R21 ;  /* 0x000000ffff157224 */ /* 0x000fc400078e0a15 */
[----:B------:R-:W-:Y:S02]  /*2af0*/  IMAD.MOV R49, RZ, RZ, -R49 ;  /* 0x000000ffff317224 */ /* 0x000fe400078e0a31 */
[----:B------:R-:W-:Y:S01]  /*2b00*/  @!P5 IMAD.IADD R41, R41, 0x1, -R5 ;  /* 0x000000012929d824 */ /* 0x000fe200078e0a05 */
[----:B------:R-:W-:Y:S01]  /*2b10*/  ISETP.GE.AND P5, PT, R23, RZ, PT ;  /* 0x000000ff1700720c */ /* 0x000fe20003fa6270 */
[----:B------:R-:W-:-:S04]  /*2b20*/  IMAD.HI.U32 R23, R2, R45, RZ ;  /* 0x0000002d02177227 */ /* 0x000fc800078e00ff */
[C---:B------:R-:W-:Y:S02]  /*2b30*/  IMAD R44, R5.reuse, R21, R44 ;  /* 0x00000015052c7224 */ /* 0x040fe400078e022c */
[----:B------:R-:W-:Y:S02]  /*2b40*/  IMAD R6, R5, R49, R6 ;  /* 0x0000003105067224 */ /* 0x000fe400078e0206 */
[----:B------:R-:W-:Y:S01]  /*2b50*/  @!P1 IMAD.IADD R42, R42, 0x1, -R5 ;  /* 0x000000012a2a9824 */ /* 0x000fe200078e0a05 */
[----:B------:R-:W-:Y:S01]  /*2b60*/  ISETP.GE.AND P1, PT, R25, RZ, PT ;  /* 0x000000ff1900720c */ /* 0x000fe20003f26270 */
[----:B------:R-:W-:Y:S02]  /*2b70*/  IMAD.MOV.U32 R21, RZ, RZ, R47 ;  /* 0x000000ffff157224 */ /* 0x000fe400078e002f */
[----:B------:R-:W-:Y:S02]  /*2b80*/  IMAD.MOV R47, RZ, RZ, -R23 ;  /* 0x000000ffff2f7224 */ /* 0x000fe400078e0a17 */
[--C-:B------:R-:W-:Y:S01]  /*2b90*/  @!P4 IMAD.IADD R40, R40, 0x1, -R5.reuse ;  /* 0x000000012828c824 */ /* 0x100fe200078e0a05 */
[----:B------:R-:W-:Y:S01]  /*2ba0*/  ISETP.GE.AND P4, PT, R27, RZ, PT ;  /* 0x000000ff1b00720c */ /* 0x000fe20003f86270 */
[----:B------:R-:W-:Y:S01]  /*2bb0*/  IMAD.MOV.U32 R23, RZ, RZ, R46 ;  /* 0x000000ffff177224 */ /* 0x000fe200078e002e */
[----:B------:R-:W-:Y:S01]  /*2bc0*/  IABS R46, R35 ;  /* 0x00000023002e7213 */ /* 0x000fe20000000000 */
[----:B------:R-:W-:Y:S01]  /*2bd0*/  @!P6 IMAD.IADD R43, R43, 0x1, -R5 ;  /* 0x000000012b2be824 */ /* 0x000fe200078e0a05 */
[C---:B------:R-:W-:Y:S01]  /*2be0*/  ISETP.GT.U32.AND P6, PT, R5.reuse, R6, PT ;  /* 0x000000060500720c */ /* 0x040fe20003fc4070 */
[----:B------:R-:W-:Y:S01]  /*2bf0*/  @!P3 IMAD.MOV R21, RZ, RZ, -R21 ;  /* 0x000000ffff15b224 */ /* 0x000fe200078e0a15 */
[C---:B------:R-:W-:Y:S01]  /*2c00*/  ISETP.GT.U32.AND P3, PT, R5.reuse, R42, PT ;  /* 0x0000002a0500720c */ /* 0x040fe20003f64070 */
[----:B------:R-:W-:Y:S01]  /*2c10*/  @!P0 IMAD.MOV R23, RZ, RZ, -R23 ;  /* 0x000000ffff178224 */ /* 0x000fe200078e0a17 */
[C---:B------:R-:W-:Y:S01]  /*2c20*/  ISETP.GT.U32.AND P0, PT, R5.reuse, R40, PT ;  /* 0x000000280500720c */ /* 0x040fe20003f04070 */
[----:B------:R-:W-:Y:S01]  /*2c30*/  IMAD.MOV.U32 R25, RZ, RZ, R43 ;  /* 0x000000ffff197224 */ /* 0x000fe200078e002b */
[----:B------:R-:W-:Y:S01]  /*2c40*/  IABS R43, R240 ;  /* 0x000000f0002b7213 */ /* 0x000fe20000000000 */
[C---:B------:R-:W-:Y:S01]  /*2c50*/  IMAD R45, R5.reuse, R47, R45 ;  /* 0x0000002f052d7224 */ /* 0x040fe200078e022d */
[----:B------:R-:W-:Y:S01]  /*2c60*/  STL [R1+0xf80], R21 ;  /* 0x000f801501007387 */ /* 0x000fe20000100800 */
[----:B------:R-:W-:Y:S01]  /*2c70*/  @!P2 IMAD.MOV R25, RZ, RZ, -R25 ;  /* 0x000000ffff19a224 */ /* 0x000fe200078e0a19 */
[----:B------:R-:W-:Y:S01]  /*2c80*/  ISETP.GT.U32.AND P2, PT, R5, R44, PT ;  /* 0x0000002c0500720c */ /* 0x000fe20003f44070 */
[----:B------:R-:W-:Y:S01]  /*2c90*/  IMAD.MOV.U32 R27, RZ, RZ, R41 ;  /* 0x000000ffff1b7224 */ /* 0x000fe200078e0029 */
[----:B------:R-:W-:Y:S01]  /*2ca0*/  STL [R1+0xf84], R23 ;  /* 0x000f841701007387 */ /* 0x000fe20000100800 */
[----:B------:R-:W-:-:S02]  /*2cb0*/  @!P6 IMAD.IADD R6, R6, 0x1, -R5 ;  /* 0x000000010606e824 */ /* 0x000fc400078e0a05 */
[--C-:B------:R-:W-:Y:S01]  /*2cc0*/  @!P3 IMAD.IADD R42, R42, 0x1, -R5.reuse ;  /* 0x000000012a2ab824 */ /* 0x100fe200078e0a05 */
[----:B------:R-:W-:Y:S01]  /*2cd0*/  ISETP.GT.U32.AND P3, PT, R5, R45, PT ;  /* 0x0000002d0500720c */ /* 0x000fe20003f64070 */
[----:B------:R-:W-:Y:S01]  /*2ce0*/  @!P0 IMAD.IADD R40, R40, 0x1, -R5 ;  /* 0x0000000128288824 */ /* 0x000fe200078e0a05 */
[----:B------:R-:W-:Y:S01]  /*2cf0*/  ISETP.GE.AND P0, PT, R31, RZ, PT ;  /* 0x000000ff1f00720c */ /* 0x000fe20003f06270 */
[----:B------:R-:W-:Y:S01]  /*2d00*/  IMAD.HI.U32 R31, R2, R43, RZ ;  /* 0x0000002b021f7227 */ /* 0x000fe200078e00ff */
[C---:B------:R-:W-:Y:S01]  /*2d10*/  ISETP.GT.U32.AND P6, PT, R5.reuse, R6, PT ;  /* 0x000000060500720c */ /* 0x040fe20003fc4070 */
[----:B------:R-:W-:Y:S02]  /*2d20*/  STL [R1+0xf88], R25 ;  /* 0x000f881901007387 */ /* 0x000fe40000100800 */
[----:B------:R-:W-:Y:S02]  /*2d30*/  IMAD.MOV R31, RZ, RZ, -R31 ;  /* 0x000000ffff1f7224 */ /* 0x000fe400078e0a1f */
[----:B------:R-:W-:Y:S01]  /*2d40*/  @!P2 IMAD.IADD R44, R44, 0x1, -R5 ;  /* 0x000000012c2ca824 */ /* 0x000fe200078e0a05 */
[----:B------:R-:W-:Y:S01]  /*2d50*/  ISETP.GE.AND P2, PT, R240, RZ, PT ;  /* 0x000000fff000720c */ /* 0x000fe20003f46270 */
[----:B------:R-:W-:-:S02]  /*2d60*/  IMAD R41, R5, R31, R43 ;  /* 0x0000001f05297224 */ /* 0x000fc400078e022b */
[----:B------:R-:W-:Y:S01]  /*2d70*/  @!P3 IMAD.IADD R45, R45, 0x1, -R5 ;  /* 0x000000012d2db824 */ /* 0x000fe200078e0a05 */
[----:B------:R-:W-:Y:S01]  /*2d80*/  ISETP.GT.U32.AND P3, PT, R5, R44, PT ;  /* 0x0000002c0500720c */ /* 0x000fe20003f64070 */
[----:B------:R-:W-:Y:S02]  /*2d90*/  IMAD.MOV.U32 R31, RZ, RZ, R40 ;  /* 0x000000ffff1f7224 */ /* 0x000fe400078e0028 */
[----:B------:R-:W-:Y:S01]  /*2da0*/  @!P5 IMAD.MOV R27, RZ, RZ, -R27 ;  /* 0x000000ffff1bd224 */ /* 0x000fe200078e0a1b */
[----:B------:R-:W-:Y:S01]  /*2db0*/  ISETP.GE.AND P5, PT, R29, RZ, PT ;  /* 0x000000ff1d00720c */ /* 0x000fe20003fa6270 */
[----:B------:R-:W-:Y:S01]  /*2dc0*/  @!P6 IMAD.IADD R6, R6, 0x1, -R5 ;  /* 0x000000010606e824 */ /* 0x000fe200078e0a05 */
[----:B------:R-:W-:Y:S01]  /*2dd0*/  ISETP.GE.AND P6, PT, R33, RZ, PT ;  /* 0x000000ff2100720c */ /* 0x000fe20003fc6270 */
[----:B------:R-:W-:Y:S01]  /*2de0*/  @!P4 IMAD.MOV R31, RZ, RZ, -R31 ;  /* 0x000000ffff1fc224 */ /* 0x000fe200078e0a1f */
[C---:B------:R-:W-:Y:S01]  /*2df0*/  ISETP.GT.U32.AND P4, PT, R5.reuse, R41, PT ;  /* 0x000000290500720c */ /* 0x040fe20003f84070 */
[----:B------:R-:W-:Y:S01]  /*2e00*/  IMAD.MOV.U32 R29, RZ, RZ, R42 ;  /* 0x000000ffff1d7224 */ /* 0x000fe200078e002a */
[----:B------:R-:W-:Y:S01]  /*2e10*/  IABS R33, R239 ;  /* 0x000000ef00217213 */ /* 0x000fe20000000000 */
[----:B------:R-:W-:Y:S01]  /*2e20*/  IMAD.HI.U32 R43, R2, R46, RZ ;  /* 0x0000002e022b7227 */ /* 0x000fe200078e00ff */
[----:B------:R1:W-:Y:S03]  /*2e30*/  STL [R1+0xf8c], R27 ;  /* 0x000f8c1b01007387 */ /* 0x0003e60000100800 */
[----:B------:R-:W-:Y:S01]  /*2e40*/  @!P1 IMAD.MOV R29, RZ, RZ, -R29 ;  /* 0x000000ffff1d9224 */ /* 0x000fe200078e0a1d */
[----:B------:R-:W-:Y:S01]  /*2e50*/  ISETP.GT.U32.AND P1, PT, R5, R45, PT ;  /* 0x0000002d0500720c */ /* 0x000fe20003f24070 */
[----:B------:R-:W-:-:S02]  /*2e60*/  IMAD.MOV.U32 R42, RZ, RZ, R33 ;  /* 0x000000ffff2a7224 */ /* 0x000fc400078e0021 */
[----:B------:R-:W-:Y:S01]  /*2e70*/  IMAD.MOV.U32 R33, RZ, RZ, R6 ;  /* 0x000000ffff217224 */ /* 0x000fe200078e0006 */
[----:B------:R2:W-:Y:S01]  /*2e80*/  STL [R1+0xf90], R29 ;  /* 0x000f901d01007387 */ /* 0x0005e20000100800 */
[----:B------:R-:W-:Y:S01]  /*2e90*/  @!P3 IMAD.IADD R44, R44, 0x1, -R5 ;  /* 0x000000012c2cb824 */ /* 0x000fe200078e0a05 */
[----:B------:R-:W-:Y:S01]  /*2ea0*/  ISETP.GE.AND P3, PT, R239, RZ, PT ;  /* 0x000000ffef00720c */ /* 0x000fe20003f66270 */
[----:B------:R-:W-:Y:S01]  /*2eb0*/  @!P5 IMAD.MOV R33, RZ, RZ, -R33 ;  /* 0x000000ffff21d224 */ /* 0x000fe200078e0a21 */
[----:B------:R-:W-:Y:S01]  /*2ec0*/  ISETP.GE.AND P5, PT, R35, RZ, PT ;  /* 0x000000ff2300720c */ /* 0x000fe20003fa6270 */
[----:B------:R-:W-:Y:S01]  /*2ed0*/  IMAD.MOV.U32 R35, RZ, RZ, R44 ;  /* 0x000000ffff237224 */ /* 0x000fe200078e002c */
[----:B------:R-:W-:Y:S01]  /*2ee0*/  IABS R44, R37 ;  /* 0x00000025002c7213 */ /* 0x000fe20000000000 */
[----:B------:R-:W-:Y:S01]  /*2ef0*/  @!P4 IMAD.IADD R41, R41, 0x1, -R5 ;  /* 0x000000012929c824 */ /* 0x000fe200078e0a05 */
[----:B------:R-:W-:Y:S01]  /*2f00*/  ISETP.GE.AND P4, PT, R39, RZ, PT ;  /* 0x000000ff2700720c */ /* 0x000fe20003f86270 */
[----:B------:R-:W-:Y:S01]  /*2f10*/  @!P0 IMAD.MOV R35, RZ, RZ, -R35 ;  /* 0x000000ffff238224 */ /* 0x000fe200078e0a23 */
[----:B------:R-:W-:Y:S01]  /*2f20*/  IABS R239, R145 ;  /* 0x0000009100ef7213 */ /* 0x000fe20000000000 */
[----:B------:R-:W-:Y:S01]  /*2f30*/  IMAD.HI.U32 R40, R2, R42, RZ ;  /* 0x0000002a02287227 */ /* 0x000fe200078e00ff */
[----:B------:R-:W-:-:S03]  /*2f40*/  ISETP.GT.U32.AND P0, PT, R5, R41, PT ;  /* 0x000000290500720c */ /* 0x000fc60003f04070 */
[----:B------:R-:W-:Y:S02]  /*2f50*/  IMAD.MOV R43, RZ, RZ, -R43 ;  /* 0x000000ffff2b7224 */ /* 0x000fe400078e0a2b */
[----:B------:R-:W-:Y:S01]  /*2f60*/  @!P1 IMAD.IADD R45, R45, 0x1, -R5 ;  /* 0x000000012d2d9824 */ /* 0x000fe200078e0a05 */
[----:B------:R-:W-:Y:S01]  /*2f70*/  ISETP.GE.AND P1, PT, R37, RZ, PT ;  /* 0x000000ff2500720c */ /* 0x000fe20003f26270 */
[----:B------:R-:W-:Y:S02]  /*2f80*/  IMAD.MOV R40, RZ, RZ, -R40 ;  /* 0x000000ffff287224 */ /* 0x000fe400078e0a28 */
[C---:B------:R-:W-:Y:S01]  /*2f90*/  IMAD R6, R5.reuse, R43, R46 ;  /* 0x0000002b05067224 */ /* 0x040fe200078e022e */
[----:B------:R-:W-:Y:S01]  /*2fa0*/  IABS R46, R39 ;  /* 0x00000027002e7213 */ /* 0x000fe20000000000 */
[----:B------:R-:W-:Y:S02]  /*2fb0*/  IMAD.MOV.U32 R37, RZ, RZ, R45 ;  /* 0x000000ffff257224 */ /* 0x000fe400078e002d */
[----:B------:R-:W-:-:S02]  /*2fc0*/  IMAD R42, R5, R40, R42 ;  /* 0x00000028052a7224 */ /* 0x000fc400078e022a */
[----:B------:R-:W-:Y:S01]  /*2fd0*/  @!P6 IMAD.MOV R37, RZ, RZ, -R37 ;  /* 0x000000ffff25e224 */ /* 0x000fe200078e0a25 */
[----:B------:R-:W-:Y:S01]  /*2fe0*/  ISETP.GT.U32.AND P6, PT, R5, R6, PT ;  /* 0x000000060500720c */ /* 0x000fe20003fc4070 */
[----:B------:R-:W-:Y:S01]  /*2ff0*/  @!P0 IMAD.IADD R41, R41, 0x1, -R5 ;  /* 0x0000000129298824 */ /* 0x000fe200078e0a05 */
[----:B------:R-:W-:Y:S01]  /*3000*/  ISETP.GT.U32.AND P0, PT, R5, R42, PT ;  /* 0x0000002a0500720c */ /* 0x000fe20003f04070 */
[----:B------:R-:W-:-:S04]  /*3010*/  IMAD.HI.U32 R39, R2, R46, RZ ;  /* 0x0000002e02277227 */ /* 0x000fc800078e00ff */
[----:B------:R-:W-:-:S04]  /*3020*/  IMAD.HI.U32 R40, R2, R44, RZ ;  /* 0x0000002c02287227 */ /* 0x000fc800078e00ff */
[----:B------:R-:W-:Y:S02]  /*3030*/  IMAD.MOV R39, RZ, RZ, -R39 ;  /* 0x000000ffff277224 */ /* 0x000fe400078e0a27 */
[----:B------:R-:W-:Y:S02]  /*3040*/  IMAD.MOV R40, RZ, RZ, -R40 ;  /* 0x000000ffff287224 */ /* 0x000fe400078e0a28 */
[----:B------:R-:W-:Y:S02]  /*3050*/  @!P6 IMAD.IADD R6, R6, 0x1, -R5 ;  /* 0x000000010606e824 */ /* 0x000fe400078e0a05 */
[----:B------:R-:W-:Y:S02]  /*3060*/  IMAD R46, R5, R39, R46 ;  /* 0x00000027052e7224 */ /* 0x000fe400078e022e */
[----:B------:R-:W-:-:S04]  /*3070*/  IMAD.HI.U32 R39, R2, R52, RZ ;  /* 0x0000003402277227 */ /* 0x000fc800078e00ff */
[C---:B------:R-:W-:Y:S02]  /*3080*/  IMAD R44, R5.reuse, R40, R44 ;  /* 0x00000028052c7224 */ /* 0x040fe400078e022c */
[----:B------:R-:W-:Y:S01]  /*3090*/  @!P0 IMAD.IADD R42, R42, 0x1, -R5 ;  /* 0x000000012a2a8824 */ /* 0x000fe200078e0a05 */
[C---:B------:R-:W-:Y:S01]  /*30a0*/  ISETP.GT.U32.AND P0, PT, R5.reuse, R6, PT ;  /* 0x000000060500720c */ /* 0x040fe20003f04070 */
[----:B------:R-:W-:Y:S01]  /*30b0*/  IMAD.MOV R39, RZ, RZ, -R39 ;  /* 0x000000ffff277224 */ /* 0x000fe200078e0a27 */
[----:B------:R-:W-:Y:S01]  /*30c0*/  ISETP.GT.U32.AND P6, PT, R5, R44, PT ;  /* 0x0000002c0500720c */ /* 0x000fe20003fc4070 */
[----:B------:R-:W-:-:S04]  /*30d0*/  IMAD.HI.U32 R43, R2, R48, RZ ;  /* 0x00000030022b7227 */ /* 0x000fc800078e00ff */
[----:B------:R-:W-:Y:S02]  /*30e0*/  IMAD R52, R5, R39, R52 ;  /* 0x0000002705347224 */ /* 0x000fe400078e0234 */
[----:B------:R-:W-:Y:S02]  /*30f0*/  IMAD.MOV.U32 R39, RZ, RZ, R41 ;  /* 0x000000ffff277224 */ /* 0x000fe400078e0029 */
[----:B------:R-:W-:-:S04]  /*3100*/  IMAD.HI.U32 R40, R2, R50, RZ ;  /* 0x0000003202287227 */ /* 0x000fc800078e00ff */
[----:B------:R-:W-:Y:S01]  /*3110*/  @!P2 IMAD.MOV R39, RZ, RZ, -R39 ;  /* 0x000000ffff27a224 */ /* 0x000fe200078e0a27 */
[C---:B------:R-:W-:Y:S01]  /*3120*/  ISETP.GT.U32.AND P2, PT, R5.reuse, R42, PT ;  /* 0x0000002a0500720c */ /* 0x040fe20003f44070 */
[----:B------:R-:W-:Y:S02]  /*3130*/  IMAD.MOV R43, RZ, RZ, -R43 ;  /* 0x000000ffff2b7224 */ /* 0x000fe400078e0a2b */
[--C-:B------:R-:W-:Y:S01]  /*3140*/  @!P0 IMAD.IADD R6, R6, 0x1, -R5.reuse ;  /* 0x0000000106068824 */ /* 0x100fe200078e0a05 */
[C---:B------:R-:W-:Y:S01]  /*3150*/  ISETP.GT.U32.AND P0, PT, R5.reuse, R46, PT ;  /* 0x0000002e0500720c */ /* 0x040fe20003f04070 */
[----:B------:R-:W-:Y:S02]  /*3160*/  IMAD.MOV R40, RZ, RZ, -R40 ;  /* 0x000000ffff287224 */ /* 0x000fe400078e0a28 */
[----:B------:R-:W-:Y:S02]  /*3170*/  IMAD R48, R5, R43, R48 ;  /* 0x0000002b05307224 */ /* 0x000fe400078e0230 */
[----:B------:R-:W-:-:S02]  /*3180*/  @!P6 IMAD.IADD R44, R44, 0x1, -R5 ;  /* 0x000000012c2ce824 */ /* 0x000fc400078e0a05 */
[----:B------:R-:W-:Y:S02]  /*3190*/  IMAD.MOV.U32 R41, RZ, RZ, R6 ;  /* 0x000000ffff297224 */ /* 0x000fe400078e0006 */
[C---:B------:R-:W-:Y:S01]  /*31a0*/  IMAD R50, R5.reuse, R40, R50 ;  /* 0x0000002805327224 */ /* 0x040fe200078e0232 */
[C---:B------:R-:W-:Y:S01]  /*31b0*/  ISETP.GT.U32.AND P6, PT, R5.reuse, R44, PT ;  /* 0x0000002c0500720c */ /* 0x040fe20003fc4070 */
[----:B------:R-:W-:Y:S01]  /*31c0*/  @!P5 IMAD.MOV R41, RZ, RZ, -R41 ;  /* 0x000000ffff29d224 */ /* 0x000fe200078e0a29 */
[C---:B------:R-:W-:Y:S01]  /*31d0*/  ISETP.GT.U32.AND P5, PT, R5.reuse, R48, PT ;  /* 0x000000300500720c */ /* 0x040fe20003fa4070 */
[----:B------:R-:W-:Y:S01]  /*31e0*/  @!P2 IMAD.IADD R42, R42, 0x1, -R5 ;  /* 0x000000012a2aa824 */ /* 0x000fe200078e0a05 */
[----:B------:R-:W-:Y:S01]  /*31f0*/  ISETP.GT.U32.AND P2, PT, R5, R50, PT ;  /* 0x000000320500720c */ /* 0x000fe20003f44070 */
[----:B------:R-:W-:-:S04]  /*3200*/  IMAD.HI.U32 R43, R2, R54, RZ ;  /* 0x00000036022b7227 */ /* 0x000fc800078e00ff */
[----:B------:R-:W-:Y:S02]  /*3210*/  IMAD.MOV R43, RZ, RZ, -R43 ;  /* 0x000000ffff2b7224 */ /* 0x000fe400078e0a2b */
[--C-:B------:R-:W-:Y:S01]  /*3220*/  @!P0 IMAD.IADD R46, R46, 0x1, -R5.reuse ;  /* 0x000000012e2e8824 */ /* 0x100fe200078e0a05 */
[----:B------:R-:W-:Y:S01]  /*3230*/  ISETP.GE.AND P0, PT, R238, RZ, PT ;  /* 0x000000ffee00720c */ /* 0x000fe20003f06270 */
[--C-:B------:R-:W-:Y:S01]  /*3240*/  @!P6 IMAD.IADD R44, R44, 0x1, -R5.reuse ;  /* 0x000000012c2ce824 */ /* 0x100fe200078e0a05 */
[C---:B------:R-:W-:Y:S01]  /*3250*/  ISETP.GT.U32.AND P6, PT, R5.reuse, R52, PT ;  /* 0x000000340500720c */ /* 0x040fe20003fc4070 */
[C---:B------:R-:W-:Y:S02]  /*3260*/  IMAD R54, R5.reuse, R43, R54 ;  /* 0x0000002b05367224 */ /* 0x040fe400078e0236 */
[----:B------:R-:W-:Y:S01]  /*3270*/  @!P5 IMAD.IADD R48, R48, 0x1, -R5 ;  /* 0x000000013030d824 */ /* 0x000fe200078e0a05 */
[----:B------:R-:W-:Y:S01]  /*3280*/  ISETP.GT.U32.AND P5, PT, R5, R46, PT ;  /* 0x0000002e0500720c */ /* 0x000fe20003fa4070 */
[----:B------:R-:W-:-:S04]  /*3290*/  IMAD.HI.U32 R40, R2, R56, RZ ;  /* 0x0000003802287227 */ /* 0x000fc800078e00ff */
[----:B------:R-:W-:Y:S01]  /*32a0*/  @!P2 IMAD.IADD R50, R50, 0x1, -R5 ;  /* 0x000000013232a824 */ /* 0x000fe200078e0a05 */
[C---:B------:R-:W-:Y:S01]  /*32b0*/  ISETP.GT.U32.AND P2, PT, R5.reuse, R48, PT ;  /* 0x000000300500720c */ /* 0x040fe20003f44070 */
[----:B------:R-:W-:Y:S01]  /*32c0*/  @!P1 IMAD.MOV R44, RZ, RZ, -R44 ;  /* 0x000000ffff2c9224 */ /* 0x000fe200078e0a2c */
[----:B------:R-:W-:Y:S01]  /*32d0*/  ISETP.GT.U32.AND P1, PT, R5, R54, PT ;  /* 0x000000360500720c */ /* 0x000fe20003f24070 */
[----:B------:R-:W-:Y:S02]  /*32e0*/  IMAD.MOV R40, RZ, RZ, -R40 ;  /* 0x000000ffff287224 */ /* 0x000fe400078e0a28 */
[----:B------:R-:W-:-:S04]  /*32f0*/  IMAD.HI.U32 R6, R2, R58, RZ ;  /* 0x0000003a02067227 */ /* 0x000fc800078e00ff */
[C---:B------:R-:W-:Y:S02]  /*3300*/  IMAD R56, R5.reuse, R40, R56 ;  /* 0x0000002805387224 */ /* 0x040fe400078e0238 */
[----:B------:R-:W-:Y:S02]  /*3310*/  IMAD.MOV R6, RZ, RZ, -R6 ;  /* 0x000000ffff067224 */ /* 0x000fe400078e0a06 */
[--C-:B------:R-:W-:Y:S01]  /*3320*/  @!P6 IMAD.IADD R52, R52, 0x1, -R5.reuse ;  /* 0x000000013434e824 */ /* 0x100fe200078e0a05 */
[C---:B------:R-:W-:Y:S01]  /*3330*/  ISETP.GT.U32.AND P6, PT, R5.reuse, R50, PT ;  /* 0x000000320500720c */ /* 0x040fe20003fc4070 */
[--C-:B------:R-:W-:Y:S01]  /*3340*/  @!P5 IMAD.IADD R46, R46, 0x1, -R5.reuse ;  /* 0x000000012e2ed824 */ /* 0x100fe200078e0a05 */
[C---:B------:R-:W-:Y:S01]  /*3350*/  ISETP.GT.U32.AND P5, PT, R5.reuse, R56, PT ;  /* 0x000000380500720c */ /* 0x040fe20003fa4070 */
[----:B------:R-:W-:Y:S01]  /*3360*/  IMAD R58, R5, R6, R58 ;  /* 0x00000006053a7224 */ /* 0x000fe200078e023a */
[----:B------:R-:W-:Y:S01]  /*3370*/  IABS R6, R232 ;  /* 0x000000e800067213 */ /* 0x000fe20000000000 */
[--C-:B------:R-:W-:Y:S01]  /*3380*/  @!P2 IMAD.IADD R48, R48, 0x1, -R5.reuse ;  /* 0x000000013030a824 */ /* 0x100fe200078e0a05 */
[----:B------:R-:W-:Y:S01]  /*3390*/  ISETP.GE.AND P2, PT, R234, RZ, PT ;  /* 0x000000ffea00720c */ /* 0x000fe20003f46270 */
[----:B------:R-:W-:Y:S01]  /*33a0*/  @!P1 IMAD.IADD R54, R54, 0x1, -R5 ;  /* 0x0000000136369824 */ /* 0x000fe200078e0a05 */
[----:B------:R-:W-:Y:S01]  /*33b0*/  ISETP.GE.AND P1, PT, R236, RZ, PT ;  /* 0x000000ffec00720c */ /* 0x000fe20003f26270 */
[----:B------:R-:W-:-:S04]  /*33c0*/  IMAD.HI.U32 R40, R2, R60, RZ ;  /* 0x0000003c02287227 */ /* 0x000fc800078e00ff */
[----:B------:R-:W-:Y:S01]  /*33d0*/  @!P4 IMAD.MOV R46, RZ, RZ, -R46 ;  /* 0x000000ffff2ec224 */ /* 0x000fe200078e0a2e */
[----:B------:R-:W-:Y:S01]  /*33e0*/  ISETP.GT.U32.AND P4, PT, R5, R54, PT ;  /* 0x000000360500720c */ /* 0x000fe20003f84070 */
[----:B------:R-:W-:Y:S02]  /*33f0*/  IMAD.MOV R43, RZ, RZ, -R40 ;  /* 0x000000ffff2b7224 */ /* 0x000fe400078e0a28 */
[----:B------:R-:W-:-:S04]  /*3400*/  IMAD.HI.U32 R40, R2, R6, RZ ;  /* 0x0000000602287227 */ /* 0x000fc800078e00ff */
[--C-:B------:R-:W-:Y:S01]  /*3410*/  @!P6 IMAD.IADD R50, R50, 0x1, -R5.reuse ;  /* 0x000000013232e824 */ /* 0x100fe200078e0a05 */
[----:B------:R-:W-:Y:S01]  /*3420*/  ISETP.GT.U32.AND P6, PT, R5, R58, PT ;  /* 0x0000003a0500720c */ /* 0x000fe20003fc4070 */
[----:B------:R-:W-:Y:S01]  /*3430*/  @!P5 IMAD.IADD R56, R56, 0x1, -R5 ;  /* 0x000000013838d824 */ /* 0x000fe200078e0a05 */
[----:B------:R-:W-:Y:S01]  /*3440*/  ISETP.GE.AND P5, PT, R237, RZ, PT ;  /* 0x000000ffed00720c */ /* 0x000fe20003fa6270 */
[C---:B------:R-:W-:Y:S01]  /*3450*/  IMAD R60, R5.reuse, R43, R60 ;  /* 0x0000002b053c7224 */ /* 0x040fe200078e023c */
[----:B------:R-:W-:Y:S01]  /*3460*/  IABS R43, R233 ;  /* 0x000000e9002b7213 */ /* 0x000fe20000000000 */
[----:B------:R-:W-:Y:S01]  /*3470*/  IMAD.MOV R40, RZ, RZ, -R40 ;  /* 0x000000ffff287224 */ /* 0x000fe200078e0a28 */
[----:B------:R-:W-:Y:S01]  /*3480*/  IABS R237, R151 ;  /* 0x0000009700ed7213 */ /* 0x000fe20000000000 */
[----:B------:R-:W-:Y:S01]  /*3490*/  @!P0 IMAD.MOV R48, RZ, RZ, -R48 ;  /* 0x000000ffff308224 */ /* 0x000fe200078e0a30 */
[C---:B------:R-:W-:Y:S01]  /*34a0*/  ISETP.GT.U32.AND P0, PT, R5.reuse, R56, PT ;  /* 0x000000380500720c */ /* 0x040fe20003f04070 */
[----:B------:R-:W-:Y:S01]  /*34b0*/  @!P2 IMAD.MOV R50, RZ, RZ, -R50 ;  /* 0x000000ffff32a224 */ /* 0x000fe200078e0a32 */
[C---:B------:R-:W-:Y:S01]  /*34c0*/  ISETP.GT.U32.AND P2, PT, R5.reuse, R60, PT ;  /* 0x0000003c0500720c */ /* 0x040fe20003f44070 */
[----:B------:R-:W-:-:S02]  /*34d0*/  IMAD R6, R5, R40, R6 ;  /* 0x0000002805067224 */ /* 0x000fc400078e0206 */
[----:B------:R-:W-:Y:S02]  /*34e0*/  @!P4 IMAD.IADD R54, R54, 0x1, -R5 ;  /* 0x000000013636c824 */ /* 0x000fe400078e0a05 */
[----:B------:R-:W-:Y:S01]  /*34f0*/  IMAD.HI.U32 R40, R2, R43, RZ ;  /* 0x0000002b02287227 */ /* 0x000fe200078e00ff */
[----:B------:R-:W-:-:S03]  /*3500*/  ISETP.GT.U32.AND P4, PT, R5, R6, PT ;  /* 0x000000060500720c */ /* 0x000fc60003f84070 */
[----:B------:R-:W-:Y:S02]  /*3510*/  IMAD.MOV R40, RZ, RZ, -R40 ;  /* 0x000000ffff287224 */ /* 0x000fe400078e0a28 */
[--C-:B------:R-:W-:Y:S02]  /*3520*/  @!P6 IMAD.IADD R58, R58, 0x1, -R5.reuse ;  /* 0x000000013a3ae824 */ /* 0x100fe400078e0a05 */
[--C-:B------:R-:W-:Y:S01]  /*3530*/  @!P0 IMAD.IADD R56, R56, 0x1, -R5.reuse ;  /* 0x0000000138388824 */ /* 0x100fe200078e0a05 */
[----:B------:R-:W-:Y:S01]  /*3540*/  ISETP.GE.AND P0, PT, R231, RZ, PT ;  /* 0x000000ffe700720c */ /* 0x000fe20003f06270 */
[----:B------:R-:W-:Y:S01]  /*3550*/  @!P2 IMAD.IADD R60, R60, 0x1, -R5 ;  /* 0x000000013c3ca824 */ /* 0x000fe200078e0a05 */
[C---:B------:R-:W-:Y:S01]  /*3560*/  ISETP.GT.U32.AND P6, PT, R5.reuse, R58, PT ;  /* 0x0000003a0500720c */ /* 0x040fe20003fc4070 */
[----:B------:R-:W-:Y:S01]  /*3570*/  IMAD R64, R5, R40, R43 ;  /* 0x0000002805407224 */ /* 0x000fe200078e022b */
[----:B------:R-:W-:Y:S01]  /*3580*/  ISETP.GE.AND P2, PT, R233, RZ, PT ;  /* 0x000000ffe900720c */ /* 0x000fe20003f46270 */
[----:B------:R-:W-:Y:S01]  /*3590*/  @!P4 IMAD.IADD R6, R6, 0x1, -R5 ;  /* 0x000000010606c824 */ /* 0x000fe200078e0a05 */
[C---:B------:R-:W-:Y:S01]  /*35a0*/  ISETP.GT.U32.AND P4, PT, R5.reuse, R60, PT ;  /* 0x0000003c0500720c */ /* 0x040fe20003f84070 */
[----:B------:R-:W-:Y:S01]  /*35b0*/  @!P5 IMAD.MOV R56, RZ, RZ, -R56 ;  /* 0x000000ffff38d224 */ /* 0x000fe200078e0a38 */
[C---:B------:R-:W-:Y:S01]  /*35c0*/  ISETP.GT.U32.AND P5, PT, R5.reuse, R64, PT ;  /* 0x000000400500720c */ /* 0x040fe20003fa4070 */
[----:B------:R-:W-:Y:S01]  /*35d0*/  @!P1 IMAD.MOV R54, RZ, RZ, -R54 ;  /* 0x000000ffff369224 */ /* 0x000fe200078e0a36 */
[C---:B------:R-:W-:Y:S01]  /*35e0*/  ISETP.GT.U32.AND P1, PT, R5.reuse, R6, PT ;  /* 0x000000060500720c */ /* 0x040fe20003f24070 */
[----:B------:R-:W-:Y:S01]  /*35f0*/  @!P3 IMAD.MOV R42, RZ, RZ, -R42 ;  /* 0x000000ffff2ab224 */ /* 0x000fe200078e0a2a */
[----:B------:R-:W-:Y:S01]  /*3600*/  ISETP.GT.U32.AND P3, PT, R5, R52, PT ;  /* 0x000000340500720c */ /* 0x000fe20003f64070 */
[----:B------:R-:W-:Y:S01]  /*3610*/  IMAD.HI.U32 R40, R2, R66, RZ ;  /* 0x0000004202287227 */ /* 0x000fe200078e00ff */
[----:B------:R-:W-:-:S02]  /*3620*/  IABS R231, R0 ;  /* 0x0000000000e77213 */ /* 0x000fc40000000000 */
[----:B------:R-:W-:Y:S01]  /*3630*/  IABS R233, R143 ;  /* 0x0000008f00e97213 */ /* 0x000fe20000000000 */
[--C-:B------:R-:W-:Y:S01]  /*3640*/  @!P6 IMAD.IADD R58, R58, 0x1, -R5.reuse ;  /* 0x000000013a3ae824 */ /* 0x100fe200078e0a05 */
[----:B------:R-:W-:Y:S01]  /*3650*/  ISETP.GE.AND P6, PT, R232, RZ, PT ;  /* 0x000000ffe800720c */ /* 0x000fe20003fc6270 */
[--C-:B------:R-:W-:Y:S01]  /*3660*/  @!P4 IMAD.IADD R60, R60, 0x1, -R5.reuse ;  /* 0x000000013c3cc824 */ /* 0x100fe200078e0a05 */
[----:B------:R-:W-:Y:S01]  /*3670*/  ISETP.GE.AND P4, PT, R229, RZ, PT ;  /* 0x000000ffe500720c */ /* 0x000fe20003f86270 */
[----:B------:R-:W-:Y:S01]  /*3680*/  @!P5 IMAD.IADD R64, R64, 0x1, -R5 ;  /* 0x000000014040d824 */ /* 0x000fe200078e0a05 */
[----:B------:R-:W-:Y:S01]  /*3690*/  ISETP.GE.AND P5, PT, R227, RZ, PT ;  /* 0x000000ffe300720c */ /* 0x000fe20003fa6270 */
[----:B------:R-:W-:Y:S01]  /*36a0*/  @!P0 IMAD.MOV R60, RZ, RZ, -R60 ;  /* 0x000000ffff3c8224 */ /* 0x000fe200078e0a3c */
[----:B------:R-:W-:Y:S01]  /*36b0*/  IABS R227, R9 ;  /* 0x0000000900e37213 */ /* 0x000fe20000000000 */
[----:B------:R-:W-:Y:S01]  /*36c0*/  IMAD.HI.U32 R43, R2, R68, RZ ;  /* 0x00000044022b7227 */ /* 0x000fe200078e00ff */
[----:B------:R-:W-:-:S02]  /*36d0*/  ISETP.GT.U32.AND P0, PT, R5, R64, PT ;  /* 0x000000400500720c */ /* 0x000fc40003f04070 */
[----:B------:R-:W-:Y:S01]  /*36e0*/  IABS R229, R3 ;  /* 0x0000000300e57213 */ /* 0x000fe20000000000 */
[----:B------:R-:W-:Y:S02]  /*36f0*/  IMAD.MOV R40, RZ, RZ, -R40 ;  /* 0x000000ffff287224 */ /* 0x000fe400078e0a28 */
[--C-:B------:R-:W-:Y:S01]  /*3700*/  @!P1 IMAD.IADD R6, R6, 0x1, -R5.reuse ;  /* 0x0000000106069824 */ /* 0x100fe200078e0a05 */
[----:B------:R-:W-:Y:S01]  /*3710*/  ISETP.GE.AND P1, PT, R226, RZ, PT ;  /* 0x000000ffe200720c */ /* 0x000fe20003f26270 */
[----:B------:R-:W-:Y:S01]  /*3720*/  @!P3 IMAD.IADD R52, R52, 0x1, -R5 ;  /* 0x000000013434b824 */ /* 0x000fe200078e0a05 */
[----:B------:R-:W-:Y:S01]  /*3730*/  ISETP.GE.AND P3, PT, R235, RZ, PT ;  /* 0x000000ffeb00720c */ /* 0x000fe20003f66270 */
[----:B------:R-:W-:Y:S01]  /*3740*/  IMAD.MOV R43, RZ, RZ, -R43 ;  /* 0x000000ffff2b7224 */ /* 0x000fe200078e0a2b */
[----:B------:R-:W-:Y:S01]  /*3750*/  IABS R235, R149 ;  /* 0x0000009500eb7213 */ /* 0x000fe20000000000 */
[----:B------:R-:W-:Y:S02]  /*3760*/  IMAD R66, R5, R40, R66 ;  /* 0x0000002805427224 */ /* 0x000fe400078e0242 */
[----:B------:R-:W-:-:S02]  /*3770*/  IMAD.MOV.U32 R62, RZ, RZ, R6 ;  /* 0x000000ffff3e7224 */ /* 0x000fc400078e0006 */
[C---:B------:R-:W-:Y:S02]  /*3780*/  IMAD R68, R5.reuse, R43, R68 ;  /* 0x0000002b05447224 */ /* 0x040fe400078e0244 */
[----:B------:R-:W-:Y:S01]  /*3790*/  @!P6 IMAD.MOV R62, RZ, RZ, -R62 ;  /* 0x000000ffff3ee224 */ /* 0x000fe200078e0a3e */
[C---:B------:R-:W-:Y:S01]  /*37a0*/  ISETP.GT.U32.AND P6, PT, R5.reuse, R66, PT ;  /* 0x000000420500720c */ /* 0x040fe20003fc4070 */
[----:B------:R-:W-:Y:S01]  /*37b0*/  @!P0 IMAD.IADD R64, R64, 0x1, -R5 ;  /* 0x0000000140408824 */ /* 0x000fe200078e0a05 */
[----:B------:R-:W-:Y:S01]  /*37c0*/  ISETP.GT.U32.AND P0, PT, R5, R68, PT ;  /* 0x000000440500720c */ /* 0x000fe20003f04070 */
[----:B------:R-:W-:-:S04]  /*37d0*/  IMAD.HI.U32 R40, R2, R70, RZ ;  /* 0x0000004602287227 */ /* 0x000fc800078e00ff */
[----:B------:R-:W-:Y:S01]  /*37e0*/  @!P3 IMAD.MOV R52, RZ, RZ, -R52 ;  /* 0x000000ffff34b224 */ /* 0x000fe200078e0a34 */
[----:B------:R-:W-:Y:S01]  /*37f0*/  ISETP.GE.AND P3, PT, R230, RZ, PT ;  /* 0x000000ffe600720c */ /* 0x000fe20003f66270 */
[----:B------:R-:W-:Y:S02]  /*3800*/  IMAD.MOV R40, RZ, RZ, -R40 ;  /* 0x000000ffff287224 */ /* 0x000fe400078e0a28 */
[----:B------:R-:W-:-:S04]  /*3810*/  IMAD.HI.U32 R6, R2, R72, RZ ;  /* 0x0000004802067227 */ /* 0x000fc800078e00ff */
[C---:B------:R-:W-:Y:S02]  /*3820*/  IMAD R70, R5.reuse, R40, R70 ;  /* 0x0000002805467224 */ /* 0x040fe400078e0246 */
[--C-:B------:R-:W-:Y:S02]  /*3830*/  @!P6 IMAD.IADD R66, R66, 0x1, -R5.reuse ;  /* 0x000000014242e824 */ /* 0x100fe400078e0a05 */
[----:B------:R-:W-:Y:S01]  /*3840*/  @!P0 IMAD.IADD R68, R68, 0x1, -R5 ;  /* 0x0000000144448824 */ /* 0x000fe200078e0a05 */
[C---:B------:R-:W-:Y:S01]  /*3850*/  ISETP.GT.U32.AND P6, PT, R5.reuse, R70, PT ;  /* 0x000000460500720c */ /* 0x040fe20003fc4070 */
[----:B------:R-:W-:Y:S01]  /*3860*/  @!P3 IMAD.MOV R58, RZ, RZ, -R58 ;  /* 0x000000ffff3ab224 */ /* 0x000fe200078e0a3a */
[----:B------:R-:W-:Y:S01]  /*3870*/  ISETP.GT.U32.AND P0, PT, R5, R66, PT ;  /* 0x000000420500720c */ /* 0x000fe20003f04070 */
[----:B------:R-:W-:Y:S01]  /*3880*/  IMAD.MOV R6, RZ, RZ, -R6 ;  /* 0x000000ffff067224 */ /* 0x000fe200078e0a06 */
[----:B------:R-:W-:Y:S01]  /*3890*/  ISETP.GE.AND P3, PT, R228, RZ, PT ;  /* 0x000000ffe400720c */ /* 0x000fe20003f66270 */
[----:B------:R-:W-:-:S04]  /*38a0*/  IMAD.HI.U32 R43, R2, R74, RZ ;  /* 0x0000004a022b7227 */ /* 0x000fc800078e00ff */
[----:B------:R-:W-:Y:S01]  /*38b0*/  @!P2 IMAD.MOV R64, RZ, RZ, -R64 ;  /* 0x000000ffff40a224 */ /* 0x000fe200078e0a40 */
[C---:B------:R-:W-:Y:S01]  /*38c0*/  ISETP.GT.U32.AND P2, PT, R5.reuse, R68, PT ;  /* 0x000000440500720c */ /* 0x040fe20003f44070 */
[----:B------:R-:W-:Y:S02]  /*38d0*/  IMAD R72, R5, R6, R72 ;  /* 0x0000000605487224 */ /* 0x000fe400078e0248 */
[----:B------:R-:W-:-:S04]  /*38e0*/  IMAD.HI.U32 R40, R2, R76, RZ ;  /* 0x0000004c02287227 */ /* 0x000fc800078e00ff */
[----:B------:R-:W-:Y:S02]  /*38f0*/  IMAD.MOV R43, RZ, RZ, -R43 ;  /* 0x000000ffff2b7224 */ /* 0x000fe400078e0a2b */
[----:B------:R-:W-:Y:S02]  /*3900*/  IMAD.MOV R40, RZ, RZ, -R40 ;  /* 0x000000ffff287224 */ /* 0x000fe400078e0a28 */
[C---:B------:R-:W-:Y:S02]  /*3910*/  IMAD R74, R5.reuse, R43, R74 ;  /* 0x0000002b054a7224 */ /* 0x040fe400078e024a */
[--C-:B------:R-:W-:Y:S02]  /*3920*/  @!P6 IMAD.IADD R70, R70, 0x1, -R5.reuse ;  /* 0x000000014646e824 */ /* 0x100fe400078e0a05 */
[----:B------:R-:W-:Y:S01]  /*3930*/  @!P0 IMAD.IADD R66, R66, 0x1, -R5 ;  /* 0x0000000142428824 */ /* 0x000fe200078e0a05 */
[C---:B------:R-:W-:Y:S01]  /*3940*/  ISETP.GT.U32.AND P0, PT, R5.reuse, R72, PT ;  /* 0x000000480500720c */ /* 0x040fe20003f04070 */
[C---:B------:R-:W-:Y:S01]  /*3950*/  IMAD R76, R5.reuse, R40, R76 ;  /* 0x00000028054c7224 */ /* 0x040fe200078e024c */
[C---:B------:R-:W-:Y:S01]  /*3960*/  ISETP.GT.U32.AND P6, PT, R5.reuse, R70, PT ;  /* 0x000000460500720c */ /* 0x040fe20003fc4070 */
[----:B------:R-:W-:Y:S01]  /*3970*/  @!P3 IMAD.MOV R66, RZ, RZ, -R66 ;  /* 0x000000ffff42b224 */ /* 0x000fe200078e0a42 */
[----:B------:R-:W-:Y:S01]  /*3980*/  ISETP.GT.U32.AND P3, PT, R5, R74, PT ;  /* 0x0000004a0500720c */ /* 0x000fe20003f64070 */
[----:B------:R-:W-:-:S04]  /*3990*/  IMAD.HI.U32 R6, R2, R78, RZ ;  /* 0x0000004e02067227 */ /* 0x000fc800078e00ff */
[----:B------:R-:W-:Y:S01]  /*39a0*/  @!P2 IMAD.IADD R68, R68, 0x1, -R5 ;  /* 0x000000014444a824 */ /* 0x000fe200078e0a05 */
[----:B------:R-:W-:Y:S01]  /*39b0*/  ISETP.GT.U32.AND P2, PT, R5, R76, PT ;  /* 0x0000004c0500720c */ /* 0x000fe20003f44070 */
[----:B------:R-:W-:Y:S02]  /*39c0*/  IMAD.MOV R6, RZ, RZ, -R6 ;  /* 0x000000ffff067224 */ /* 0x000fe400078e0a06 */
[----:B------:R-:W-:-:S04]  /*39d0*/  IMAD.HI.U32 R43, R2, R80, RZ ;  /* 0x00000050022b7227 */ /* 0x000fc800078e00ff */
[----:B------:R-:W-:Y:S02]  /*39e0*/  IMAD R78, R5, R6, R78 ;  /* 0x00000006054e7224 */ /* 0x000fe400078e024e */
[----:B------:R-:W-:Y:S02]  /*39f0*/  IMAD.MOV R43, RZ, RZ, -R43 ;  /* 0x000000ffff2b7224 */ /* 0x000fe400078e0a2b */
[--C-:B------:R-:W-:Y:S01]  /*3a00*/  @!P0 IMAD.IADD R72, R72, 0x1, -R5.reuse ;  /* 0x0000000148488824 */ /* 0x100fe200078e0a05 */
[----:B------:R-:W-:Y:S01]  /*3a10*/  ISETP.GE.AND P0, PT, R225, RZ, PT ;  /* 0x000000ffe100720c */ /* 0x000fe20003f06270 */
[--C-:B------:R-:W-:Y:S01]  /*3a20*/  @!P6 IMAD.IADD R70, R70, 0x1, -R5.reuse ;  /* 0x000000014646e824 */ /* 0x100fe200078e0a05 */
[C---:B------:R-:W-:Y:S01]  /*3a30*/  ISETP.GT.U32.AND P6, PT, R5.reuse, R78, PT ;  /* 0x0000004e0500720c */ /* 0x040fe20003fc4070 */
[C---:B------:R-:W-:Y:S01]  /*3a40*/  IMAD R80, R5.reuse, R43, R80 ;  /* 0x0000002b05507224 */ /* 0x040fe200078e0250 */
[----:B------:R-:W-:Y:S01]  /*3a50*/  IABS R225, R10 ;  /* 0x0000000a00e17213 */ /* 0x000fe20000000000 */
        /* <DEDUP_REMOVED lines=21> */
[----:B------:R-:W-:Y:S01]  /*3bb0*/  IMAD.HI.U32 R40, R2, R86, RZ ;  /* 0x0000005602287227 */ /* 0x000fe200078e00ff */
[----:B------:R-:W-:-:S02]  /*3bc0*/  IABS R221, R12 ;  /* 0x0000000c00dd7213 */ /* 0x000fc40000000000 */
[----:B------:R-:W-:Y:S01]  /*3bd0*/  IABS R223, R11 ;  /* 0x0000000b00df7213 */ /* 0x000fe20000000000 */
[----:B------:R-:W-:Y:S01]  /*3be0*/  @!P5 IMAD.MOV R72, RZ, RZ, -R72 ;  /* 0x000000ffff48d224 */ /* 0x000fe200078e0a48 */
[----:B------:R-:W-:Y:S01]  /*3bf0*/  ISETP.GT.U32.AND P5, PT, R5, R80, PT ;  /* 0x000000500500720c */ /* 0x000fe20003fa4070 */
[----:B------:R-:W-:Y:S02]  /*3c00*/  IMAD.MOV R43, RZ, RZ, -R40 ;  /* 0x000000ffff2b7224 */ /* 0x000fe400078e0a28 */
[----:B------:R-:W-:-:S04]  /*3c10*/  IMAD.HI.U32 R40, R2, R6, RZ ;  /* 0x0000000602287227 */ /* 0x000fc800078e00ff */
[--C-:B------:R-:W-:Y:S01]  /*3c20*/  @!P6 IMAD.IADD R76, R76, 0x1, -R5.reuse ;  /* 0x000000014c4ce824 */ /* 0x100fe200078e0a05 */
[C---:B------:R-:W-:Y:S01]  /*3c30*/  ISETP.GT.U32.AND P6, PT, R5.reuse, R84, PT ;  /* 0x000000540500720c */ /* 0x040fe20003fc4070 */
[----:B------:R-:W-:Y:S01]  /*3c40*/  @!P3 IMAD.IADD R82, R82, 0x1, -R5 ;  /* 0x000000015252b824 */ /* 0x000fe200078e0a05 */
[----:B------:R-:W-:Y:S01]  /*3c50*/  ISETP.GE.AND P3, PT, R224, RZ, PT ;  /* 0x000000ffe000720c */ /* 0x000fe20003f66270 */
[C---:B------:R-:W-:Y:S01]  /*3c60*/  IMAD R86, R5.reuse, R43, R86 ;  /* 0x0000002b05567224 */ /* 0x040fe200078e0256 */
[----:B------:R-:W-:Y:S01]  /*3c70*/  IABS R43, R220 ;  /* 0x000000dc002b7213 */ /* 0x000fe20000000000 */
[----:B------:R-:W-:Y:S02]  /*3c80*/  IMAD.MOV R40, RZ, RZ, -R40 ;  /* 0x000000ffff287224 */ /* 0x000fe400078e0a28 */
        /* <DEDUP_REMOVED lines=14> */
[C---:B------:R-:W-:Y:S01]  /*3d70*/  IMAD R90, R5.reuse, R40, R43 ;  /* 0x00000028055a7224 */ /* 0x040fe200078e022b */
        /* <DEDUP_REMOVED lines=9> */
[----:B------:R-:W-:-:S04]  /*3e10*/  IMAD.HI.U32 R40, R2, R92, RZ ;  /* 0x0000005c02287227 */ /* 0x000fc800078e00ff */
        /* <DEDUP_REMOVED lines=9> */
[----:B------:R-:W-:-:S03]  /*3eb0*/  ISETP.GT.U32.AND P0, PT, R5, R90, PT ;  /* 0x0000005a0500720c */ /* 0x000fc60003f04070 */
        /* <DEDUP_REMOVED lines=47> */
[C---:B------:R-:W-:Y:S02]  /*41b0*/  IMAD R104, R5.reuse, R6, R104 ;  /* 0x0000000605687224 */ /* 0x040fe400078e0268 */
[----:B------:R-:W-:Y:S02]  /*41c0*/  IMAD.MOV R43, RZ, RZ, -R43 ;  /* 0x000000ffff2b7224 */ /* 0x000fe400078e0a2b */
[--C-:B------:R-:W-:Y:S01]  /*41d0*/  @!P0 IMAD.IADD R98, R98, 0x1, -R5.reuse ;  /* 0x0000000162628824 */ /* 0x100fe200078e0a05 */
[----:B------:R-:W-:Y:S01]  /*41e0*/  ISETP.GE.AND P0, PT, R212, RZ, PT ;  /* 0x000000ffd400720c */ /* 0x000fe20003f06270 */
[----:B------:R-:W-:Y:S01]  /*41f0*/  @!P6 IMAD.IADD R96, R96, 0x1, -R5 ;  /* 0x000000016060e824 */ /* 0x000fe200078e0a05 */
        /* <DEDUP_REMOVED lines=15> */
[----:B------:R-:W-:Y:S01]  /*42f0*/  @!P4 IMAD.IADD R98, R98, 0x1, -R5 ;  /* 0x000000016262c824 */ /* 0x000fe200078e0a05 */
        /* <DEDUP_REMOVED lines=69> */
[----:B------:R-:W-:Y:S01]  /*4750*/  ISETP.GT.U32.AND P6, PT, R5, R117, PT ;  /* 0x000000750500720c */ /* 0x000fe20003fc4070 */
[----:B------:R-:W-:Y:S01]  /*4760*/  @!P0 IMAD.IADD R115, R115, 0x1, -R5 ;  /* 0x0000000173738824 */ /* 0x000fe200078e0a05 */
[----:B------:R-:W-:Y:S01]  /*4770*/  ISETP.GT.U32.AND P0, PT, R5, R119, PT ;  /* 0x000000770500720c */ /* 0x000fe20003f04070 */
[----:B------:R-:W-:-:S04]  /*4780*/  IMAD.HI.U32 R40, R2, R121, RZ ;  /* 0x0000007902287227 */ /* 0x000fc800078e00ff */
[----:B------:R-:W-:Y:S01]  /*4790*/  @!P5 IMAD.MOV R104, RZ, RZ, -R104 ;  /* 0x000000ffff68d224 */ /* 0x000fe200078e0a68 */
[----:B------:R-:W-:Y:S01]  /*47a0*/  ISETP.GE.AND P5, PT, R204, RZ, PT ;  /* 0x000000ffcc00720c */ /* 0x000fe20003fa6270 */
[----:B------:R-:W-:Y:S02]  /*47b0*/  IMAD.MOV R40, RZ, RZ, -R40 ;  /* 0x000000ffff287224 */ /* 0x000fe400078e0a28 */
[----:B------:R-:W-:-:S04]  /*47c0*/  IMAD.HI.U32 R6, R2, R123, RZ ;  /* 0x0000007b02067227 */ /* 0x000fc800078e00ff */
[----:B------:R-:W-:Y:S02]  /*47d0*/  IMAD R121, R5, R40, R121 ;  /* 0x0000002805797224 */ /* 0x000fe400078e0279 */
        /* <DEDUP_REMOVED lines=14> */
[----:B------:R-:W-:Y:S02]  /*48c0*/  IMAD R125, R5, R43, R125 ;  /* 0x0000002b057d7224 */ /* 0x000fe400078e027d */
        /* <DEDUP_REMOVED lines=16> */
[----:B------:R-:W-:Y:S01]  /*49d0*/  @!P6 IMAD.IADD R121, R121, 0x1, -R5 ;  /* 0x000000017979e824 */ /* 0x000fe200078e0a05 */
[C---:B------:R-:W-:Y:S01]  /*49e0*/  ISETP.GT.U32.AND P6, PT, R5.reuse, R129, PT ;  /* 0x000000810500720c */ /* 0x040fe20003fc4070 */
[----:B------:R-:W-:Y:S01]  /*49f0*/  IMAD R131, R5, R43, R131 ;  /* 0x0000002b05837224 */ /* 0x000fe200078e0283 */
        /* <DEDUP_REMOVED lines=10> */
[----:B------:R-:W-:Y:S02]  /*4aa0*/  IMAD R133, R5, R40, R133 ;  /* 0x0000002805857224 */ /* 0x000fe400078e0285 */
[----:B------:R-:W-:Y:S02]  /*4ab0*/  IMAD.MOV R6, RZ, RZ, -R6 ;  /* 0x000000ffff067224 */ /* 0x000fe400078e0a06 */
[--C-:B------:R-:W-:Y:S01]  /*4ac0*/  @!P6 IMAD.IADD R129, R129, 0x1, -R5.reuse ;  /* 0x000000018181e824 */ /* 0x100fe200078e0a05 */
[----:B------:R-:W-:Y:S01]  /*4ad0*/  ISETP.GT.U32.AND P6, PT, R5, R127, PT ;  /* 0x0000007f0500720c */ /* 0x000fe20003fc4070 */
        /* <DEDUP_REMOVED lines=47> */
[----:B------:R-:W-:-:S03]  /*4dd0*/  IABS R192, R128 ;  /* 0x0000008000c07213 */ /* 0x000fc60000000000 */
        /* <DEDUP_REMOVED lines=17> */
[C---:B------:R-:W-:Y:S01]  /*4ef0*/  IMAD R142, R5.reuse, R40, R142 ;  /* 0x00000028058e7224 */ /* 0x040fe200078e028e */
[----:B------:R-:W-:Y:S01]  /*4f00*/  IABS R40, R152 ;  /* 0x0000009800287213 */ /* 0x000fe20000000000 */
[----:B------:R-:W-:Y:S01]  /*4f10*/  IMAD.MOV.U32 R138, RZ, RZ, R6 ;  /* 0x000000ffff8a7224 */ /* 0x000fe200078e0006 */
[----:B------:R-:W-:Y:S01]  /*4f20*/  IABS R6, R154 ;  /* 0x0000009a00067213 */ /* 0x000fe20000000000 */
[----:B------:R-:W-:-:S02]  /*4f30*/  IMAD R144, R5, R43, R144 ;  /* 0x0000002b05907224 */ /* 0x000fc400078e0290 */
[----:B------:R-:W-:Y:S01]  /*4f40*/  @!P6 IMAD.MOV R138, RZ, RZ, -R138 ;  /* 0x000000ffff8ae224 */ /* 0x000fe200078e0a8a */
[----:B------:R-:W-:Y:S01]  /*4f50*/  ISETP.GT.U32.AND P6, PT, R5, R142, PT ;  /* 0x0000008e0500720c */ /* 0x000fe20003fc4070 */
[----:B------:R-:W-:-:S04]  /*4f60*/  IMAD.HI.U32 R45, R2, R146, RZ ;  /* 0x00000092022d7227 */ /* 0x000fc800078e00ff */
[----:B------:R-:W-:Y:S01]  /*4f70*/  @!P0 IMAD.IADD R140, R140, 0x1, -R5 ;  /* 0x000000018c8c8824 */ /* 0x000fe200078e0a05 */
[----:B------:R-:W-:Y:S01]  /*4f80*/  ISETP.GT.U32.AND P0, PT, R5, R144, PT ;  /* 0x000000900500720c */ /* 0x000fe20003f04070 */
[----:B------:R-:W-:Y:S02]  /*4f90*/  IMAD.MOV R45, RZ, RZ, -R45 ;  /* 0x000000ffff2d7224 */ /* 0x000fe400078e0a2d */
[----:B------:R-:W-:Y:S01]  /*4fa0*/  @!P3 IMAD.MOV R129, RZ, RZ, -R129 ;  /* 0x000000ffff81b224 */ /* 0x000fe200078e0a81 */
[----:B------:R-:W-:Y:S01]  /*4fb0*/  ISETP.GE.AND P3, PT, R191, RZ, PT ;  /* 0x000000ffbf00720c */ /* 0x000fe20003f66270 */
[C---:B------:R-:W-:Y:S02]  /*4fc0*/  IMAD R146, R5.reuse, R45, R146 ;  /* 0x0000002d05927224 */ /* 0x040fe400078e0292 */
[----:B------:R-:W-:Y:S02]  /*4fd0*/  @!P6 IMAD.IADD R142, R142, 0x1, -R5 ;  /* 0x000000018e8ee824 */ /* 0x000fe400078e0a05 */
[----:B------:R-:W-:Y:S01]  /*4fe0*/  IMAD.HI.U32 R43, R2, R148, RZ ;  /* 0x00000094022b7227 */ /* 0x000fe200078e00ff */
[----:B------:R-:W-:-:S03]  /*4ff0*/  ISETP.GT.U32.AND P6, PT, R5, R146, PT ;  /* 0x000000920500720c */ /* 0x000fc60003fc4070 */
[----:B------:R-:W-:Y:S01]  /*5000*/  @!P0 IMAD.IADD R144, R144, 0x1, -R5 ;  /* 0x0000000190908824 */ /* 0x000fe200078e0a05 */
[----:B------:R-:W-:Y:S01]  /*5010*/  ISETP.GT.U32.AND P0, PT, R5, R142, PT ;  /* 0x0000008e0500720c */ /* 0x000fe20003f04070 */
[----:B------:R-:W-:Y:S02]  /*5020*/  IMAD.MOV R43, RZ, RZ, -R43 ;  /* 0x000000ffff2b7224 */ /* 0x000fe400078e0a2b */
[----:B------:R-:W-:Y:S01]  /*5030*/  @!P3 IMAD.MOV R135, RZ, RZ, -R135 ;  /* 0x000000ffff87b224 */ /* 0x000fe200078e0a87 */
[----:B------:R-:W-:Y:S01]  /*5040*/  ISETP.GE.AND P3, PT, R189, RZ, PT ;  /* 0x000000ffbd00720c */ /* 0x000fe20003f66270 */
[----:B------:R-:W-:-:S04]  /*5050*/  IMAD.HI.U32 R47, R2, R150, RZ ;  /* 0x00000096022f7227 */ /* 0x000fc800078e00ff */
[----:B------:R-:W-:Y:S01]  /*5060*/  @!P2 IMAD.MOV R140, RZ, RZ, -R140 ;  /* 0x000000ffff8ca224 */ /* 0x000fe200078e0a8c */
[C---:B------:R-:W-:Y:S01]  /*5070*/  ISETP.GT.U32.AND P2, PT, R5.reuse, R144, PT ;  /* 0x000000900500720c */ /* 0x040fe20003f44070 */
[----:B------:R-:W-:Y:S02]  /*5080*/  IMAD R148, R5, R43, R148 ;  /* 0x0000002b05947224 */ /* 0x000fe400078e0294 */
[----:B------:R-:W-:-:S04]  /*5090*/  IMAD.HI.U32 R45, R2, R40, RZ ;  /* 0x00000028022d7227 */ /* 0x000fc800078e00ff */
[----:B------:R-:W-:Y:S02]  /*50a0*/  IMAD.MOV R47, RZ, RZ, -R47 ;  /* 0x000000ffff2f7224 */ /* 0x000fe400078e0a2f */
[----:B------:R-:W-:Y:S02]  /*50b0*/  @!P6 IMAD.IADD R146, R146, 0x1, -R5 ;  /* 0x000000019292e824 */ /* 0x000fe400078e0a05 */
[----:B------:R-:W-:Y:S02]  /*50c0*/  IMAD.MOV R45, RZ, RZ, -R45 ;  /* 0x000000ffff2d7224 */ /* 0x000fe400078e0a2d */
[C---:B------:R-:W-:Y:S01]  /*50d0*/  IMAD R150, R5.reuse, R47, R150 ;  /* 0x0000002f05967224 */ /* 0x040fe200078e0296 */
[C---:B------:R-:W-:Y:S01]  /*50e0*/  ISETP.GT.U32.AND P6, PT, R5.reuse, R146, PT ;  /* 0x000000920500720c */ /* 0x040fe20003fc4070 */
[----:B------:R-:W-:Y:S01]  /*50f0*/  @!P0 IMAD.IADD R142, R142, 0x1, -R5 ;  /* 0x000000018e8e8824 */ /* 0x000fe200078e0a05 */
[----:B------:R-:W-:Y:S01]  /*5100*/  ISETP.GT.U32.AND P0, PT, R5, R148, PT ;  /* 0x000000940500720c */ /* 0x000fe20003f04070 */
[----:B------:R-:W-:-:S04]  /*5110*/  IMAD.HI.U32 R43, R2, R6, RZ ;  /* 0x00000006022b7227 */ /* 0x000fc800078e00ff */
[C---:B------:R-:W-:Y:S02]  /*5120*/  IMAD R40, R5.reuse, R45, R40 ;  /* 0x0000002d05287224 */ /* 0x040fe400078e0228 */
[----:B------:R-:W-:Y:S01]  /*5130*/  @!P3 IMAD.MOV R142, RZ, RZ, -R142 ;  /* 0x000000ffff8eb224 */ /* 0x000fe200078e0a8e */
[----:B------:R-:W-:Y:S01]  /*5140*/  ISETP.GT.U32.AND P3, PT, R5, R150, PT ;  /* 0x000000960500720c */ /* 0x000fe20003f64070 */
[----:B------:R-:W-:Y:S02]  /*5150*/  IMAD.MOV R43, RZ, RZ, -R43 ;  /* 0x000000ffff2b7224 */ /* 0x000fe400078e0a2b */
[----:B------:R-:W-:-:S04]  /*5160*/  IMAD.HI.U32 R47, R2, R156, RZ ;  /* 0x0000009c022f7227 */ /* 0x000fc800078e00ff */
[----:B------:R-:W-:Y:S01]  /*5170*/  @!P2 IMAD.IADD R144, R144, 0x1, -R5 ;  /* 0x000000019090a824 */ /* 0x000fe200078e0a05 */
[C---:B------:R-:W-:Y:S01]  /*5180*/  ISETP.GT.U32.AND P2, PT, R5.reuse, R40, PT ;  /* 0x000000280500720c */ /* 0x040fe20003f44070 */
[C---:B------:R-:W-:Y:S02]  /*5190*/  IMAD R6, R5.reuse, R43, R6 ;  /* 0x0000002b05067224 */ /* 0x040fe400078e0206 */
[----:B------:R-:W-:Y:S02]  /*51a0*/  IMAD.MOV R47, RZ, RZ, -R47 ;  /* 0x000000ffff2f7224 */ /* 0x000fe400078e0a2f */
[--C-:B------:R-:W-:Y:S01]  /*51b0*/  @!P6 IMAD.IADD R146, R146, 0x1, -R5.reuse ;  /* 0x000000019292e824 */ /* 0x100fe200078e0a05 */
[C---:B------:R-:W-:Y:S01]  /*51c0*/  ISETP.GT.U32.AND P6, PT, R5.reuse, R6, PT ;  /* 0x000000060500720c */ /* 0x040fe20003fc4070 */
[----:B------:R-:W-:Y:S01]  /*51d0*/  @!P0 IMAD.IADD R148, R148, 0x1, -R5 ;  /* 0x0000000194948824 */ /* 0x000fe200078e0a05 */
[----:B------:R-:W-:Y:S01]  /*51e0*/  ISETP.GE.AND P0, PT, R186, RZ, PT ;  /* 0x000000ffba00720c */ /* 0x000fe20003f06270 */
[----:B------:R-:W-:-:S02]  /*51f0*/  IMAD R156, R5, R47, R156 ;  /* 0x0000002f059c7224 */ /* 0x000fc400078e029c */
[----:B------:R-:W-:Y:S01]  /*5200*/  @!P3 IMAD.IADD R150, R150, 0x1, -R5 ;  /* 0x000000019696b824 */ /* 0x000fe200078e0a05 */
[----:B------:R-:W-:Y:S01]  /*5210*/  ISETP.GT.U32.AND P3, PT, R5, R148, PT ;  /* 0x000000940500720c */ /* 0x000fe20003f64070 */
[----:B------:R-:W-:-:S04]  /*5220*/  IMAD.HI.U32 R45, R2, R158, RZ ;  /* 0x0000009e022d7227 */ /* 0x000fc800078e00ff */
[----:B------:R-:W-:Y:S01]  /*5230*/  @!P1 IMAD.MOV R146, RZ, RZ, -R146 ;  /* 0x000000ffff929224 */ /* 0x000fe200078e0a92 */
[C---:B------:R-:W-:Y:S01]  /*5240*/  ISETP.GT.U32.AND P1, PT, R5.reuse, R156, PT ;  /* 0x0000009c0500720c */ /* 0x040fe20003f24070 */
[----:B------:R-:W-:Y:S01]  /*5250*/  @!P2 IMAD.IADD R40, R40, 0x1, -R5 ;  /* 0x000000012828a824 */ /* 0x000fe200078e0a05 */
[----:B------:R-:W-:Y:S01]  /*5260*/  ISETP.GT.U32.AND P2, PT, R5, R150, PT ;  /* 0x000000960500720c */ /* 0x000fe20003f44070 */
[----:B------:R-:W-:Y:S02]  /*5270*/  IMAD.MOV R45, RZ, RZ, -R45 ;  /* 0x000000ffff2d7224 */ /* 0x000fe400078e0a2d */
[----:B------:R-:W-:-:S04]  /*5280*/  IMAD.HI.U32 R43, R2, R160, RZ ;  /* 0x000000a0022b7227 */ /* 0x000fc800078e00ff */
[C---:B------:R-:W-:Y:S02]  /*5290*/  IMAD R158, R5.reuse, R45, R158 ;  /* 0x0000002d059e7224 */ /* 0x040fe400078e029e */
[----:B------:R-:W-:Y:S01]  /*52a0*/  @!P6 IMAD.IADD R6, R6, 0x1, -R5 ;  /* 0x000000010606e824 */ /* 0x000fe200078e0a05 */
[C---:B------:R-:W-:Y:S01]  /*52b0*/  ISETP.GT.U32.AND P6, PT, R5.reuse, R40, PT ;  /* 0x000000280500720c */ /* 0x040fe20003fc4070 */
[----:B------:R-:W-:Y:S02]  /*52c0*/  IMAD.MOV R43, RZ, RZ, -R43 ;  /* 0x000000ffff2b7224 */ /* 0x000fe400078e0a2b */
[--C-:B------:R-:W-:Y:S01]  /*52d0*/  @!P3 IMAD.IADD R148, R148, 0x1, -R5.reuse ;  /* 0x000000019494b824 */ /* 0x100fe200078e0a05 */
[C---:B------:R-:W-:Y:S01]  /*52e0*/  ISETP.GT.U32.AND P3, PT, R5.reuse, R158, PT ;  /* 0x0000009e0500720c */ /* 0x040fe20003f64070 */
[----:B------:R-:W-:Y:S01]  /*52f0*/  IMAD R160, R5, R43, R160 ;  /* 0x0000002b05a07224 */ /* 0x000fe200078e02a0 */
[----:B------:R-:W-:Y:S01]  /*5300*/  IABS R43, R182 ;  /* 0x000000b6002b7213 */ /* 0x000fe20000000000 */
[----:B------:R-:W-:Y:S01]  /*5310*/  @!P1 IMAD.IADD R156, R156, 0x1, -R5 ;  /* 0x000000019c9c9824 */ /* 0x000fe200078e0a05 */
[----:B------:R-:W-:Y:S01]  /*5320*/  ISETP.GE.AND P1, PT, R184, RZ, PT ;  /* 0x000000ffb800720c */ /* 0x000fe20003f26270 */
[----:B------:R-:W-:-:S04]  /*5330*/  IMAD.HI.U32 R45, R2, R162, RZ ;  /* 0x000000a2022d7227 */ /* 0x000fc800078e00ff */
[----:B------:R-:W-:Y:S01]  /*5340*/  @!P2 IMAD.IADD R150, R150, 0x1, -R5 ;  /* 0x000000019696a824 */ /* 0x000fe200078e0a05 */
[----:B------:R-:W-:Y:S01]  /*5350*/  ISETP.GE.AND P2, PT, R152, RZ, PT ;  /* 0x000000ff9800720c */ /* 0x000fe20003f46270 */
[----:B------:R-:W-:Y:S01]  /*5360*/  @!P4 IMAD.MOV R144, RZ, RZ, -R144 ;  /* 0x000000ffff90c224 */ /* 0x000fe200078e0a90 */
[C---:B------:R-:W-:Y:S01]  /*5370*/  ISETP.GT.U32.AND P4, PT, R5.reuse, R6, PT ;  /* 0x000000060500720c */ /* 0x040fe20003f84070 */
[----:B------:R-:W-:Y:S01]  /*5380*/  @!P5 IMAD.MOV R148, RZ, RZ, -R148 ;  /* 0x000000ffff94d224 */ /* 0x000fe200078e0a94 */
[----:B------:R-:W-:Y:S01]  /*5390*/  ISETP.GT.U32.AND P5, PT, R5, R156, PT ;  /* 0x0000009c0500720c */ /* 0x000fe20003fa4070 */
[----:B------:R-:W-:Y:S02]  /*53a0*/  IMAD.MOV R47, RZ, RZ, -R45 ;  /* 0x000000ffff2f7224 */ /* 0x000fe400078e0a2d */
[----:B------:R-:W-:-:S04]  /*53b0*/  IMAD.HI.U32 R45, R2, R43, RZ ;  /* 0x0000002b022d7227 */ /* 0x000fc800078e00ff */
[----:B------:R-:W-:Y:S01]  /*53c0*/  @!P6 IMAD.IADD R40, R40, 0x1, -R5 ;  /* 0x000000012828e824 */ /* 0x000fe200078e0a05 */
[----:B------:R-:W-:Y:S01]  /*53d0*/  ISETP.GT.U32.AND P6, PT, R5, R160, PT ;  /* 0x000000a00500720c */ /* 0x000fe20003fc4070 */
[----:B------:R-:W-:Y:S02]  /*53e0*/  IMAD.MOV R45, RZ, RZ, -R45 ;  /* 0x000000ffff2d7224 */ /* 0x000fe400078e0a2d */
[----:B------:R-:W-:Y:S01]  /*53f0*/  @!P3 IMAD.IADD R158, R158, 0x1, -R5 ;  /* 0x000000019e9eb824 */ /* 0x000fe200078e0a05 */
[----:B------:R-:W-:Y:S01]  /*5400*/  ISETP.GE.AND P3, PT, R185, RZ, PT ;  /* 0x000000ffb900720c */ /* 0x000fe20003f66270 */
[C---:B------:R-:W-:Y:S01]  /*5410*/  IMAD R162, R5.reuse, R47, R162 ;  /* 0x0000002f05a27224 */ /* 0x040fe200078e02a2 */
[----:B------:R-:W-:Y:S01]  /*5420*/  IABS R185, R153 ;  /* 0x0000009900b97213 */ /* 0x000fe20000000000 */
[----:B------:R-:W-:Y:S01]  /*5430*/  IMAD.MOV.U32 R152, RZ, RZ, R40 ;  /* 0x000000ffff987224 */ /* 0x000fe200078e0028 */
[----:B------:R-:W-:Y:S01]  /*5440*/  IABS R40, R183 ;  /* 0x000000b700287213 */ /* 0x000fe20000000000 */
[C---:B------:R-:W-:Y:S01]  /*5450*/  IMAD R43, R5.reuse, R45, R43 ;  /* 0x0000002d052b7224 */ /* 0x040fe200078e022b */
[----:B------:R-:W-:Y:S01]  /*5460*/  IABS R45, R167 ;  /* 0x000000a7002d7213 */ /* 0x000fe20000000000 */
[----:B------:R-:W-:Y:S01]  /*5470*/  @!P0 IMAD.MOV R150, RZ, RZ, -R150 ;  /* 0x000000ffff968224 */ /* 0x000fe200078e0a96 */
[C---:B------:R-:W-:Y:S01]  /*5480*/  ISETP.GT.U32.AND P0, PT, R5.reuse, R158, PT ;  /* 0x0000009e0500720c */ /* 0x040fe20003f04070 */
[----:B------:R-:W-:Y:S01]  /*5490*/  @!P2 IMAD.MOV R152, RZ, RZ, -R152 ;  /* 0x000000ffff98a224 */ /* 0x000fe200078e0a98 */
[C---:B------:R-:W-:Y:S01]  /*54a0*/  ISETP.GT.U32.AND P2, PT, R5.reuse, R162, PT ;  /* 0x000000a20500720c */ /* 0x040fe20003f44070 */
[--C-:B------:R-:W-:Y:S01]  /*54b0*/  @!P4 IMAD.IADD R6, R6, 0x1, -R5.reuse ;  /* 0x000000010606c824 */ /* 0x100fe200078e0a05 */
[----:B------:R-:W-:Y:S01]  /*54c0*/  ISETP.GE.AND P4, PT, R154, RZ, PT ;  /* 0x000000ff9a00720c */ /* 0x000fe20003f86270 */
[----:B------:R-:W-:Y:S01]  /*54d0*/  @!P5 IMAD.IADD R156, R156, 0x1, -R5 ;  /* 0x000000019c9cd824 */ /* 0x000fe200078e0a05 */
[----:B------:R-:W-:Y:S01]  /*54e0*/  ISETP.GT.U32.AND P5, PT, R5, R43, PT ;  /* 0x0000002b0500720c */ /* 0x000fe20003fa4070 */
[----:B------:R-:W-:-:S02]  /*54f0*/  IMAD.MOV.U32 R154, RZ, RZ, R6 ;  /* 0x000000ffff9a7224 */ /* 0x000fc400078e0006 */
[----:B------:R-:W-:-:S04]  /*5500*/  IMAD.HI.U32 R6, R2, R40, RZ ;  /* 0x0000002802067227 */ /* 0x000fc800078e00ff */
[--C-:B------:R-:W-:Y:S02]  /*5510*/  @!P6 IMAD.IADD R160, R160, 0x1, -R5.reuse ;  /* 0x00000001a0a0e824 */ /* 0x100fe400078e0a05 */
[----:B------:R-:W-:Y:S02]  /*5520*/  IMAD.MOV R6, RZ, RZ, -R6 ;  /* 0x000000ffff067224 */ /* 0x000fe400078e0a06 */
[--C-:B------:R-:W-:Y:S01]  /*5530*/  @!P0 IMAD.IADD R158, R158, 0x1, -R5.reuse ;  /* 0x000000019e9e8824 */ /* 0x100fe200078e0a05 */
[----:B------:R-:W-:Y:S01]  /*5540*/  ISETP.GT.U32.AND P6, PT, R5, R160, PT ;  /* 0x000000a00500720c */ /* 0x000fe20003fc4070 */
[--C-:B------:R-:W-:Y:S01]  /*5550*/  @!P2 IMAD.IADD R162, R162, 0x1, -R5.reuse ;  /* 0x00000001a2a2a824 */ /* 0x100fe200078e0a05 */
[----:B------:R-:W-:Y:S01]  /*5560*/  ISETP.GE.AND P0, PT, R181, RZ, PT ;  /* 0x000000ffb500720c */ /* 0x000fe20003f06270 */
[----:B------:R-:W-:Y:S01]  /*5570*/  IMAD R6, R5, R6, R40 ;  /* 0x0000000605067224 */ /* 0x000fe200078e0228 */
[----:B------:R-:W-:Y:S01]  /*5580*/  ISETP.GE.AND P2, PT, R183, RZ, PT ;  /* 0x000000ffb700720c */ /* 0x000fe20003f46270 */
[--C-:B------:R-:W-:Y:S01]  /*5590*/  @!P5 IMAD.IADD R43, R43, 0x1, -R5.reuse ;  /* 0x000000012b2bd824 */ /* 0x100fe200078e0a05 */
[C---:B------:R-:W-:Y:S01]  /*55a0*/  ISETP.GT.U32.AND P5, PT, R5.reuse, R162, PT ;  /* 0x000000a20500720c */ /* 0x040fe20003fa4070 */
[----:B------:R-:W-:Y:S01]  /*55b0*/  @!P3 IMAD.MOV R158, RZ, RZ, -R158 ;  /* 0x000000ffff9eb224 */ /* 0x000fe200078e0a9e */
[C---:B------:R-:W-:Y:S01]  /*55c0*/  ISETP.GT.U32.AND P3, PT, R5.reuse, R6, PT ;  /* 0x000000060500720c */ /* 0x040fe20003f64070 */
[----:B------:R-:W-:Y:S01]  /*55d0*/  @!P1 IMAD.MOV R156, RZ, RZ, -R156 ;  /* 0x000000ffff9c9224 */ /* 0x000fe200078e0a9c */
[----:B------:R-:W-:Y:S01]  /*55e0*/  ISETP.GT.U32.AND P1, PT, R5, R43, PT ;  /* 0x0000002b0500720c */ /* 0x000fe20003f24070 */
[----:B------:R-:W-:Y:S01]  /*55f0*/  @!P4 IMAD.MOV R154, RZ, RZ, -R154 ;  /* 0x000000ffff9ac224 */ /* 0x000fe200078e0a9a */
[----:B------:R-:W-:Y:S01]  /*5600*/  ISETP.GE.AND P4, PT, R180, RZ, PT ;  /* 0x000000ffb400720c */ /* 0x000fe20003f86270 */
[----:B------:R-:W-:Y:S01]  /*5610*/  @!P6 IMAD.IADD R160, R160, 0x1, -R5 ;  /* 0x00000001a0a0e824 */ /* 0x000fe200078e0a05 */
[----:B------:R-:W-:Y:S01]  /*5620*/  ISETP.GE.AND P6, PT, R182, RZ, PT ;  /* 0x000000ffb600720c */ /* 0x000fe20003fc6270 */
[----:B------:R-:W-:Y:S01]  /*5630*/  IMAD.HI.U32 R40, R2, R45, RZ ;  /* 0x0000002d02287227 */ /* 0x000fe200078e00ff */
[----:B------:R-:W-:-:S02]  /*5640*/  IABS R183, R173 ;  /* 0x000000ad00b77213 */ /* 0x000fc40000000000 */
[----:B------:R-:W-:Y:S01]  /*5650*/  IABS R181, R172 ;  /* 0x000000ac00b57213 */ /* 0x000fe20000000000 */
[--C-:B------:R-:W-:Y:S01]  /*5660*/  @!P5 IMAD.IADD R162, R162, 0x1, -R5.reuse ;  /* 0x00000001a2a2d824 */ /* 0x100fe200078e0a05 */
[----:B------:R-:W-:Y:S01]  /*5670*/  ISETP.GE.AND P5, PT, R175, RZ, PT ;  /* 0x000000ffaf00720c */ /* 0x000fe20003fa6270 */
[--C-:B------:R-:W-:Y:S01]  /*5680*/  @!P3 IMAD.IADD R6, R6, 0x1, -R5.reuse ;  /* 0x000000010606b824 */ /* 0x100fe200078e0a05 */
[----:B------:R-:W-:Y:S01]  /*5690*/  ISETP.GE.AND P3, PT, R166, RZ, PT ;  /* 0x000000ffa600720c */ /* 0x000fe20003f66270 */
[----:B------:R-:W-:Y:S01]  /*56a0*/  IMAD.MOV R40, RZ, RZ, -R40 ;  /* 0x000000ffff287224 */ /* 0x000fe200078e0a28 */
[----:B------:R-:W-:Y:S01]  /*56b0*/  IABS R175, R174 ;  /* 0x000000ae00af7213 */ /* 0x000fe20000000000 */
[----:B------:R-:W-:Y:S01]  /*56c0*/  @!P1 IMAD.IADD R43, R43, 0x1, -R5 ;  /* 0x000000012b2b9824 */ /* 0x000fe200078e0a05 */
[----:B------:R-:W-:Y:S01]  /*56d0*/  ISETP.GE.AND P1, PT, R164, RZ, PT ;  /* 0x000000ffa400720c */ /* 0x000fe20003f26270 */
[----:B------:R-:W-:Y:S01]  /*56e0*/  @!P4 IMAD.MOV R160, RZ, RZ, -R160 ;  /* 0x000000ffffa0c224 */ /* 0x000fe200078e0aa0 */
[----:B------:R-:W-:Y:S01]  /*56f0*/  ISETP.GE.AND P4, PT, R167, RZ, PT ;  /* 0x000000ffa700720c */ /* 0x000fe20003f86270 */
[----:B------:R-:W-:Y:S01]  /*5700*/  @!P0 IMAD.MOV R162, RZ, RZ, -R162 ;  /* 0x000000ffffa28224 */ /* 0x000fe200078e0aa2 */
[----:B------:R-:W-:Y:S01]  /*5710*/  ISETP.GT.U32.AND P0, PT, R5, R6, PT ;  /* 0x000000060500720c */ /* 0x000fe20003f04070 */
[----:B------:R-:W-:-:S04]  /*5720*/  IMAD.HI.U32 R47, R2, R169, RZ ;  /* 0x000000a9022f7227 */ /* 0x000fc800078e00ff */
[C---:B------:R-:W-:Y:S01]  /*5730*/  IMAD R167, R5.reuse, R40, R45 ;  /* 0x0000002805a77224 */ /* 0x040fe200078e022d */
[----:B------:R-:W-:Y:S01]  /*5740*/  IABS R40, R166 ;  /* 0x000000a600287213 */ /* 0x000fe20000000000 */
[----:B------:R-:W-:Y:S02]  /*5750*/  IMAD.MOV.U32 R164, RZ, RZ, R43 ;  /* 0x000000ffffa47224 */ /* 0x000fe400078e002b */
[----:B------:R-:W-:Y:S02]  /*5760*/  IMAD.MOV R47, RZ, RZ, -R47 ;  /* 0x000000ffff2f7224 */ /* 0x000fe400078e0a2f */
[----:B------:R-:W-:Y:S01]  /*5770*/  @!P6 IMAD.MOV R164, RZ, RZ, -R164 ;  /* 0x000000ffffa4e224 */ /* 0x000fe200078e0aa4 */
[----:B------:R-:W-:Y:S01]  /*5780*/  ISETP.GT.U32.AND P6, PT, R5, R167, PT ;  /* 0x000000a70500720c */ /* 0x000fe20003fc4070 */
[----:B------:R-:W-:-:S04]  /*5790*/  IMAD.HI.U32 R45, R2, R171, RZ ;  /* 0x000000ab022d7227 */ /* 0x000fc800078e00ff */
[C---:B------:R-:W-:Y:S02]  /*57a0*/  IMAD R169, R5.reuse, R47, R169 ;  /* 0x0000002f05a97224 */ /* 0x040fe400078e02a9 */
[----:B------:R-:W-:Y:S02]  /*57b0*/  IMAD.MOV R45, RZ, RZ, -R45 ;  /* 0x000000ffff2d7224 */ /* 0x000fe400078e0a2d */
[----:B------:R-:W-:Y:S01]  /*57c0*/  @!P0 IMAD.IADD R6, R6, 0x1, -R5 ;  /* 0x0000000106068824 */ /* 0x000fe200078e0a05 */
[C---:B------:R-:W-:Y:S01]  /*57d0*/  ISETP.GT.U32.AND P0, PT, R5.reuse, R169, PT ;  /* 0x000000a90500720c */ /* 0x040fe20003f04070 */
[----:B------:R-:W-:Y:S02]  /*57e0*/  IMAD R171, R5, R45, R171 ;  /* 0x0000002d05ab7224 */ /* 0x000fe400078e02ab */
[----:B------:R-:W-:Y:S02]  /*57f0*/  @!P6 IMAD.IADD R167, R167, 0x1, -R5 ;  /* 0x00000001a7a7e824 */ /* 0x000fe400078e0a05 */
[----:B------:R-:W-:Y:S01]  /*5800*/  IMAD.HI.U32 R43, R2, R40, RZ ;  /* 0x00000028022b7227 */ /* 0x000fe200078e00ff */
[----:B------:R-:W-:-:S03]  /*5810*/  ISETP.GT.U32.AND P6, PT, R5, R171, PT ;  /* 0x000000ab0500720c */ /* 0x000fc60003fc4070 */
[----:B------:R-:W-:Y:S02]  /*5820*/  IMAD.MOV.U32 R166, RZ, RZ, R6 ;  /* 0x000000ffffa67224 */ /* 0x000fe400078e0006 */
[----:B------:R-:W-:Y:S02]  /*5830*/  IMAD.MOV R43, RZ, RZ, -R43 ;  /* 0x000000ffff2b7224 */ /* 0x000fe400078e0a2b */
[----:B------:R-:W-:Y:S01]  /*5840*/  @!P0 IMAD.IADD R169, R169, 0x1, -R5 ;  /* 0x00000001a9a98824 */ /* 0x000fe200078e0a05 */
[----:B------:R-:W-:Y:S01]  /*5850*/  ISETP.GT.U32.AND P0, PT, R5, R167, PT ;  /* 0x000000a70500720c */ /* 0x000fe20003f04070 */
[----:B------:R-:W-:-:S04]  /*5860*/  IMAD.HI.U32 R47, R2, R175, RZ ;  /* 0x000000af022f7227 */ /* 0x000fc800078e00ff */
[----:B------:R-:W-:Y:S02]  /*5870*/  @!P6 IMAD.IADD R171, R171, 0x1, -R5 ;  /* 0x00000001ababe824 */ /* 0x000fe400078e0a05 */
[----:B------:R-:W-:Y:S01]  /*5880*/  @!P2 IMAD.MOV R166, RZ, RZ, -R166 ;  /* 0x000000ffffa6a224 */ /* 0x000fe200078e0aa6 */
[C---:B------:R-:W-:Y:S01]  /*5890*/  ISETP.GT.U32.AND P2, PT, R5.reuse, R169, PT ;  /* 0x000000a90500720c */ /* 0x040fe20003f44070 */
[----:B------:R-:W-:Y:S01]  /*58a0*/  IMAD.HI.U32 R45, R2, R177, RZ ;  /* 0x000000b1022d7227 */ /* 0x000fe200078e00ff */
[----:B------:R-:W-:-:S03]  /*58b0*/  ISETP.GT.U32.AND P6, PT, R5, R171, PT ;  /* 0x000000ab0500720c */ /* 0x000fc60003fc4070 */
[----:B------:R-:W-:Y:S02]  /*58c0*/  IMAD R40, R5, R43, R40 ;  /* 0x0000002b05287224 */ /* 0x000fe400078e0228 */
[----:B------:R-:W-:Y:S02]  /*58d0*/  IMAD.MOV R47, RZ, RZ, -R47 ;  /* 0x000000ffff2f7224 */ /* 0x000fe400078e0a2f */
[----:B------:R-:W-:-:S04]  /*58e0*/  IMAD.HI.U32 R43, R2, R179, RZ ;  /* 0x000000b3022b7227 */ /* 0x000fc800078e00ff */
[----:B------:R-:W-:Y:S02]  /*58f0*/  IMAD.MOV R45, RZ, RZ, -R45 ;  /* 0x000000ffff2d7224 */ /* 0x000fe400078e0a2d */
[----:B------:R-:W-:Y:S02]  /*5900*/  IMAD R175, R5, R47, R175 ;  /* 0x0000002f05af7224 */ /* 0x000fe400078e02af */
[----:B------:R-:W-:Y:S01]  /*5910*/  @!P0 IMAD.IADD R167, R167, 0x1, -R5 ;  /* 0x00000001a7a78824 */ /* 0x000fe200078e0a05 */
[C---:B------:R-:W-:Y:S01]  /*5920*/  ISETP.GT.U32.AND P0, PT, R5.reuse, R40, PT ;  /* 0x000000280500720c */ /* 0x040fe20003f04070 */
[----:B------:R-:W-:Y:S02]  /*5930*/  IMAD.MOV R43, RZ, RZ, -R43 ;  /* 0x000000ffff2b7224 */ /* 0x000fe400078e0a2b */
[C---:B------:R-:W-:Y:S02]  /*5940*/  IMAD R177, R5.reuse, R45, R177 ;  /* 0x0000002d05b17224 */ /* 0x040fe400078e02b1 */
[----:B------:R-:W-:Y:S01]  /*5950*/  @!P4 IMAD.MOV R167, RZ, RZ, -R167 ;  /* 0x000000ffffa7c224 */ /* 0x000fe200078e0aa7 */
[C---:B------:R-:W-:Y:S01]  /*5960*/  ISETP.GT.U32.AND P4, PT, R5.reuse, R175, PT ;  /* 0x000000af0500720c */ /* 0x040fe20003f84070 */
[----:B------:R-:W-:-:S02]  /*5970*/  IMAD R179, R5, R43, R179 ;  /* 0x0000002b05b37224 */ /* 0x000fc400078e02b3 */
[--C-:B------:R-:W-:Y:S01]  /*5980*/  @!P2 IMAD.IADD R169, R169, 0x1, -R5.reuse ;  /* 0x00000001a9a9a824 */ /* 0x100fe200078e0a05 */
[----:B------:R-:W-:Y:S01]  /*5990*/  ISETP.GT.U32.AND P2, PT, R5, R177, PT ;  /* 0x000000b10500720c */ /* 0x000fe20003f44070 */
[--C-:B------:R-:W-:Y:S01]  /*59a0*/  @!P6 IMAD.IADD R171, R171, 0x1, -R5.reuse ;  /* 0x00000001ababe824 */ /* 0x100fe200078e0a05 */
[----:B------:R-:W-:Y:S01]  /*59b0*/  ISETP.GT.U32.AND P6, PT, R5, R179, PT ;  /* 0x000000b30500720c */ /* 0x000fe20003fc4070 */
[----:B------:R-:W-:Y:S01]  /*59c0*/  @!P0 IMAD.IADD R40, R40, 0x1, -R5 ;  /* 0x0000000128288824 */ /* 0x000fe200078e0a05 */
[----:B------:R-:W-:Y:S01]  /*59d0*/  ISETP.GE.AND P0, PT, R174, RZ, PT ;  /* 0x000000ffae00720c */ /* 0x000fe20003f06270 */
[----:B------:R-:W-:-:S04]  /*59e0*/  IMAD.HI.U32 R43, R2, R183, RZ ;  /* 0x000000b7022b7227 */ /* 0x000fc800078e00ff */
[----:B------:R-:W-:Y:S01]  /*59f0*/  @!P4 IMAD.IADD R175, R175, 0x1, -R5 ;  /* 0x00000001afafc824 */ /* 0x000fe200078e0a05 */
[----:B------:R-:W-:Y:S01]  /*5a00*/  ISETP.GT.U32.AND P4, PT, R5, R40, PT ;  /* 0x000000280500720c */ /* 0x000fe20003f84070 */
[----:B------:R-:W-:-:S04]  /*5a10*/  IMAD.HI.U32 R45, R2, R181, RZ ;  /* 0x000000b5022d7227 */ /* 0x000fc800078e00ff */
[----:B------:R-:W-:Y:S01]  /*5a20*/  @!P2 IMAD.IADD R177, R177, 0x1, -R5 ;  /* 0x00000001b1b1a824 */ /* 0x000fe200078e0a05 */
[----:B------:R-:W-:Y:S01]  /*5a30*/  ISETP.GT.U32.AND P2, PT, R5, R175, PT ;  /* 0x000000af0500720c */ /* 0x000fe20003f44070 */
[----:B------:R-:W-:Y:S02]  /*5a40*/  IMAD.MOV R43, RZ, RZ, -R43 ;  /* 0x000000ffff2b7224 */ /* 0x000fe400078e0a2b */
[----:B------:R-:W-:Y:S01]  /*5a50*/  @!P6 IMAD.IADD R179, R179, 0x1, -R5 ;  /* 0x00000001b3b3e824 */ /* 0x000fe200078e0a05 */
[----:B------:R-:W-:Y:S01]  /*5a60*/  ISETP.GT.U32.AND P6, PT, R5, R177, PT ;  /* 0x000000b10500720c */ /* 0x000fe20003fc4070 */
[----:B------:R-:W-:-:S04]  /*5a70*/  IMAD.HI.U32 R6, R2, R185, RZ ;  /* 0x000000b902067227 */ /* 0x000fc800078e00ff */
[----:B------:R-:W-:Y:S02]  /*5a80*/  IMAD.MOV R45, RZ, RZ, -R45 ;  /* 0x000000ffff2d7224 */ /* 0x000fe400078e0a2d */
[C---:B------:R-:W-:Y:S02]  /*5a90*/  IMAD R183, R5.reuse, R43, R183 ;  /* 0x0000002b05b77224 */ /* 0x040fe400078e02b7 */
[----:B------:R-:W-:Y:S02]  /*5aa0*/  IMAD.MOV R6, RZ, RZ, -R6 ;  /* 0x000000ffff067224 */ /* 0x000fe400078e0a06 */
[C---:B------:R-:W-:Y:S02]  /*5ab0*/  IMAD R181, R5.reuse, R45, R181 ;  /* 0x0000002d05b57224 */ /* 0x040fe400078e02b5 */
[----:B------:R-:W-:Y:S01]  /*5ac0*/  @!P4 IMAD.IADD R40, R40, 0x1, -R5 ;  /* 0x000000012828c824 */ /* 0x000fe200078e0a05 */
[C---:B------:R-:W-:Y:S01]  /*5ad0*/  ISETP.GT.U32.AND P4, PT, R5.reuse, R183, PT ;  /* 0x000000b70500720c */ /* 0x040fe20003f84070 */
[C---:B------:R-:W-:Y:S01]  /*5ae0*/  IMAD R185, R5.reuse, R6, R185 ;  /* 0x0000000605b97224 */ /* 0x040fe200078e02b9 */
[----:B------:R-:W-:Y:S01]  /*5af0*/  IABS R6, R36 ;  /* 0x0000002400067213 */ /* 0x000fe20000000000 */
[----:B------:R-:W-:Y:S01]  /*5b00*/  @!P1 IMAD.MOV R171, RZ, RZ, -R171 ;  /* 0x000000ffffab9224 */ /* 0x000fe200078e0aab */
[----:B------:R-:W-:Y:S01]  /*5b10*/  ISETP.GT.U32.AND P1, PT, R5, R181, PT ;  /* 0x000000b50500720c */ /* 0x000fe20003f24070 */
[----:B------:R-:W-:Y:S01]  /*5b20*/  @!P6 IMAD.IADD R177, R177, 0x1, -R5 ;  /* 0x00000001b1b1e824 */ /* 0x000fe200078e0a05 */
[----:B------:R-:W-:Y:S01]  /*5b30*/  ISETP.GT.U32.AND P6, PT, R5, R185, PT ;  /* 0x000000b90500720c */ /* 0x000fe20003fc4070 */
[----:B------:R-:W-:-:S04]  /*5b40*/  IMAD.HI.U32 R43, R2, R187, RZ ;  /* 0x000000bb022b7227 */ /* 0x000fc800078e00ff */
[--C-:B------:R-:W-:Y:S01]  /*5b50*/  @!P2 IMAD.IADD R175, R175, 0x1, -R5.reuse ;  /* 0x00000001afafa824 */ /* 0x100fe200078e0a05 */
[----:B------:R-:W-:Y:S01]  /*5b60*/  ISETP.GE.AND P2, PT, R155, RZ, PT ;  /* 0x000000ff9b00720c */ /* 0x000fe20003f46270 */
[--C-:B------:R-:W-:Y:S01]  /*5b70*/  @!P4 IMAD.IADD R183, R183, 0x1, -R5.reuse ;  /* 0x00000001b7b7c824 */ /* 0x100fe200078e0a05 */
[----:B------:R-:W-:Y:S01]  /*5b80*/  ISETP.GE.AND P4, PT, R173, RZ, PT ;  /* 0x000000ffad00720c */ /* 0x000fe20003f86270 */
[----:B------:R-:W-:Y:S01]  /*5b90*/  IMAD.MOV.U32 R173, RZ, RZ, R40 ;  /* 0x000000ffffad7224 */ /* 0x000fe200078e0028 */
[----:B------:R-:W-:Y:S01]  /*5ba0*/  IABS R40, R34 ;  /* 0x0000002200287213 */ /* 0x000fe20000000000 */
[--C-:B------:R-:W-:Y:S01]  /*5bb0*/  @!P1 IMAD.IADD R181, R181, 0x1, -R5.reuse ;  /* 0x00000001b5b59824 */ /* 0x100fe200078e0a05 */
[----:B------:R-:W-:Y:S01]  /*5bc0*/  ISETP.GE.AND P1, PT, R172, RZ, PT ;  /* 0x000000ffac00720c */ /* 0x000fe20003f26270 */
[----:B------:R-:W-:Y:S01]  /*5bd0*/  @!P6 IMAD.IADD R185, R185, 0x1, -R5 ;  /* 0x00000001b9b9e824 */ /* 0x000fe200078e0a05 */
[----:B------:R-:W-:Y:S01]  /*5be0*/  IABS R155, R97 ;  /* 0x00000061009b7213 */ /* 0x000fe20000000000 */
[----:B------:R-:W-:Y:S01]  /*5bf0*/  @!P3 IMAD.MOV R173, RZ, RZ, -R173 ;  /* 0x000000ffffadb224 */ /* 0x000fe200078e0aad */
[C---:B------:R-:W-:Y:S01]  /*5c00*/  ISETP.GT.U32.AND P3, PT, R5.reuse, R181, PT ;  /* 0x000000b50500720c */ /* 0x040fe20003f64070 */
[----:B------:R-:W-:Y:S01]  /*5c10*/  IMAD.MOV R45, RZ, RZ, -R43 ;  /* 0x000000ffff2d7224 */ /* 0x000fe200078e0a2b */
[----:B------:R-:W-:Y:S01]  /*5c20*/  ISETP.GT.U32.AND P6, PT, R5, R185, PT ;  /* 0x000000b90500720c */ /* 0x000fe20003fc4070 */
[----:B------:R-:W-:-:S04]  /*5c30*/  IMAD.HI.U32 R43, R2, R6, RZ ;  /* 0x00000006022b7227 */ /* 0x000fc800078e00ff */
[----:B------:R-:W-:Y:S02]  /*5c40*/  IMAD.MOV R43, RZ, RZ, -R43 ;  /* 0x000000ffff2b7224 */ /* 0x000fe400078e0a2b */
[C---:B------:R-:W-:Y:S02]  /*5c50*/  IMAD R187, R5.reuse, R45, R187 ;  /* 0x0000002d05bb7224 */ /* 0x040fe400078e02bb */
[C---:B------:R-:W-:Y:S02]  /*5c60*/  IMAD R6, R5.reuse, R43, R6 ;  /* 0x0000002b05067224 */ /* 0x040fe400078e0206 */
[----:B------:R-:W-:Y:S01]  /*5c70*/  @!P0 IMAD.MOV R175, RZ, RZ, -R175 ;  /* 0x000000ffffaf8224 */ /* 0x000fe200078e0aaf */
[C---:B------:R-:W-:Y:S01]  /*5c80*/  ISETP.GT.U32.AND P0, PT, R5.reuse, R183, PT ;  /* 0x000000b70500720c */ /* 0x040fe20003f04070 */
[----:B------:R-:W-:Y:S01]  /*5c90*/  @!P2 IMAD.MOV R177, RZ, RZ, -R177 ;  /* 0x000000ffffb1a224 */ /* 0x000fe200078e0ab1 */
[----:B------:R-:W-:Y:S01]  /*5ca0*/  ISETP.GT.U32.AND P2, PT, R5, R187, PT ;  /* 0x000000bb0500720c */ /* 0x000fe20003f44070 */
[--C-:B------:R-:W-:Y:S01]  /*5cb0*/  @!P3 IMAD.IADD R181, R181, 0x1, -R5.reuse ;  /* 0x00000001b5b5b824 */ /* 0x100fe200078e0a05 */
[----:B------:R-:W-:Y:S01]  /*5cc0*/  ISETP.GT.U32.AND P3, PT, R5, R6, PT ;  /* 0x000000060500720c */ /* 0x000fe20003f64070 */
[----:B------:R-:W-:Y:S01]  /*5cd0*/  @!P6 IMAD.IADD R185, R185, 0x1, -R5 ;  /* 0x00000001b9b9e824 */ /* 0x000fe200078e0a05 */
[----:B------:R-:W-:Y:S01]  /*5ce0*/  ISETP.GE.AND P6, PT, R36, RZ, PT ;  /* 0x000000ff2400720c */ /* 0x000fe20003fc6270 */
[----:B------:R-:W-:-:S04]  /*5cf0*/  IMAD.HI.U32 R36, R2, R40, RZ ;  /* 0x0000002802247227 */ /* 0x000fc800078e00ff */
[----:B------:R-:W-:Y:S02]  /*5d00*/  IMAD.MOV R36, RZ, RZ, -R36 ;  /* 0x000000ffff247224 */ /* 0x000fe400078e0a24 */
[--C-:B------:R-:W-:Y:S01]  /*5d10*/  @!P0 IMAD.IADD R183, R183, 0x1, -R5.reuse ;  /* 0x00000001b7b78824 */ /* 0x100fe200078e0a05 */
[----:B------:R-:W-:Y:S01]  /*5d20*/  ISETP.GE.AND P0, PT, R38, RZ, PT ;  /* 0x000000ff2600720c */ /* 0x000fe20003f06270 */
[--C-:B------:R-:W-:Y:S01]  /*5d30*/  @!P2 IMAD.IADD R187, R187, 0x1, -R5.reuse ;  /* 0x00000001bbbba824 */ /* 0x100fe200078e0a05 */
[----:B------:R-:W-:Y:S01]  /*5d40*/  ISETP.GE.AND P2, PT, R34, RZ, PT ;  /* 0x000000ff2200720c */ /* 0x000fe20003f46270 */
[----:B------:R-:W-:Y:S02]  /*5d50*/  @!P3 IMAD.IADD R6, R6, 0x1, -R5 ;  /* 0x000000010606b824 */ /* 0x000fe400078e0a05 */
[C---:B------:R-:W-:Y:S01]  /*5d60*/  IMAD R191, R5.reuse, R36, R40 ;  /* 0x0000002405bf7224 */ /* 0x040fe200078e0228 */
[C---:B------:R-:W-:Y:S01]  /*5d70*/  ISETP.GT.U32.AND P3, PT, R5.reuse, R187, PT ;  /* 0x000000bb0500720c */ /* 0x040fe20003f64070 */
[----:B------:R-:W-:Y:S01]  /*5d80*/  @!P1 IMAD.MOV R181, RZ, RZ, -R181 ;  /* 0x000000ffffb59224 */ /* 0x000fe200078e0ab5 */
[C---:B------:R-:W-:Y:S01]  /*5d90*/  ISETP.GT.U32.AND P1, PT, R5.reuse, R6, PT ;  /* 0x000000060500720c */ /* 0x040fe20003f24070 */
[----:B------:R-:W-:Y:S01]  /*5da0*/  @!P4 IMAD.MOV R183, RZ, RZ, -R183 ;  /* 0x000000ffffb7c224 */ /* 0x000fe200078e0ab7 */
[----:B------:R-:W-:Y:S01]  /*5db0*/  ISETP.GT.U32.AND P4, PT, R5, R191, PT ;  /* 0x000000bf0500720c */ /* 0x000fe20003f84070 */
[----:B------:R-:W-:-:S04]  /*5dc0*/  IMAD.HI.U32 R34, R2, R193, RZ ;  /* 0x000000c102227227 */ /* 0x000fc800078e00ff */
[----:B------:R-:W-:Y:S02]  /*5dd0*/  IMAD.MOV R34, RZ, RZ, -R34 ;  /* 0x000000ffff227224 */ /* 0x000fe400078e0a22 */
[----:B------:R-:W-:Y:S01]  /*5de0*/  @!P5 IMAD.MOV R169, RZ, RZ, -R169 ;  /* 0x000000ffffa9d224 */ /* 0x000fe200078e0aa9 */
[----:B------:R-:W-:Y:S01]  /*5df0*/  ISETP.GT.U32.AND P5, PT, R5, R179, PT ;  /* 0x000000b30500720c */ /* 0x000fe20003fa4070 */
[--C-:B------:R-:W-:Y:S01]  /*5e00*/  @!P3 IMAD.IADD R187, R187, 0x1, -R5.reuse ;  /* 0x00000001bbbbb824 */ /* 0x100fe200078e0a05 */
[----:B------:R-:W-:Y:S01]  /*5e10*/  ISETP.GE.AND P3, PT, R30, RZ, PT ;  /* 0x000000ff1e00720c */ /* 0x000fe20003f66270 */
[--C-:B------:R-:W-:Y:S01]  /*5e20*/  @!P1 IMAD.IADD R6, R6, 0x1, -R5.reuse ;  /* 0x0000000106069824 */ /* 0x100fe200078e0a05 */
[----:B------:R-:W-:Y:S01]  /*5e30*/  ISETP.GE.AND P1, PT, R26, RZ, PT ;  /* 0x000000ff1a00720c */ /* 0x000fe20003f26270 */
[----:B------:R-:W-:Y:S01]  /*5e40*/  @!P4 IMAD.IADD R191, R191, 0x1, -R5 ;  /* 0x00000001bfbfc824 */ /* 0x000fe200078e0a05 */
[----:B------:R-:W-:Y:S01]  /*5e50*/  ISETP.GE.AND P4, PT, R28, RZ, PT ;  /* 0x000000ff1c00720c */ /* 0x000fe20003f86270 */
[----:B------:R-:W-:-:S02]  /*5e60*/  IMAD R193, R5, R34, R193 ;  /* 0x0000002205c17224 */ /* 0x000fc400078e02c1 */
[----:B------:R-:W-:Y:S01]  /*5e70*/  @!P0 IMAD.MOV R187, RZ, RZ, -R187 ;  /* 0x000000ffffbb8224 */ /* 0x000fe200078e0abb */
[----:B------:R-:W-:Y:S01]  /*5e80*/  ISETP.GT.U32.AND P0, PT, R5, R191, PT ;  /* 0x000000bf0500720c */ /* 0x000fe20003f04070 */
[----:B------:R-:W-:Y:S02]  /*5e90*/  IMAD.MOV.U32 R189, RZ, RZ, R6 ;  /* 0x000000ffffbd7224 */ /* 0x000fe400078e0006 */
[----:B------:R-:W-:-:S04]  /*5ea0*/  IMAD.HI.U32 R36, R2, R195, RZ ;  /* 0x000000c302247227 */ /* 0x000fc800078e00ff */
[----:B------:R-:W-:Y:S01]  /*5eb0*/  @!P6 IMAD.MOV R189, RZ, RZ, -R189 ;  /* 0x000000ffffbde224 */ /* 0x000fe200078e0abd */
        /* <DEDUP_REMOVED lines=9> */
[----:B------:R-:W-:Y:S02]  /*5f50*/  IMAD R197, R5, R26, R197 ;  /* 0x0000001a05c57224 */ /* 0x000fe400078e02c5 */
[----:B------:R-:W-:-:S02]  /*5f60*/  @!P6 IMAD.IADD R193, R193, 0x1, -R5 ;  /* 0x00000001c1c1e824 */ /* 0x000fc400078e0a05 */
[----:B------:R-:W-:Y:S01]  /*5f70*/  IMAD.HI.U32 R6, R2, R199, RZ ;  /* 0x000000c702067227 */ /* 0x000fe200078e00ff */
[----:B------:R-:W-:-:S03]  /*5f80*/  ISETP.GT.U32.AND P6, PT, R5, R197, PT ;  /* 0x000000c50500720c */ /* 0x000fc60003fc4070 */
[----:B------:R-:W-:Y:S02]  /*5f90*/  @!P2 IMAD.MOV R191, RZ, RZ, -R191 ;  /* 0x000000ffffbfa224 */ /* 0x000fe400078e0abf */
[----:B------:R-:W-:Y:S01]  /*5fa0*/  @!P5 IMAD.MOV R179, RZ, RZ, -R179 ;  /* 0x000000ffffb3d224 */ /* 0x000fe200078e0ab3 */
[----:B------:R-:W-:Y:S01]  /*5fb0*/  ISETP.GE.AND P5, PT, R153, RZ, PT ;  /* 0x000000ff9900720c */ /* 0x000fe20003fa6270 */
[----:B------:R-:W-:Y:S01]  /*5fc0*/  @!P0 IMAD.IADD R195, R195, 0x1, -R5 ;  /* 0x00000001c3c38824 */ /* 0x000fe200078e0a05 */
[C---:B------:R-:W-:Y:S01]  /*5fd0*/  ISETP.GT.U32.AND P0, PT, R5.reuse, R193, PT ;  /* 0x000000c10500720c */ /* 0x040fe20003f04070 */
[----:B------:R-:W-:Y:S01]  /*5fe0*/  IMAD.MOV R6, RZ, RZ, -R6 ;  /* 0x000000ffff067224 */ /* 0x000fe200078e0a06 */
[----:B------:R-:W-:Y:S01]  /*5ff0*/  IABS R153, R132 ;  /* 0x0000008400997213 */ /* 0x000fe20000000000 */
[----:B------:R-:W-:Y:S01]  /*6000*/  IMAD.HI.U32 R26, R2, R203, RZ ;  /* 0x000000cb021a7227 */ /* 0x000fe200078e00ff */
[----:B------:R-:W-:-:S03]  /*6010*/  ISETP.GT.U32.AND P2, PT, R5, R195, PT ;  /* 0x000000c30500720c */ /* 0x000fc60003f44070 */
[----:B------:R-:W-:Y:S02]  /*6020*/  @!P6 IMAD.IADD R197, R197, 0x1, -R5 ;  /* 0x00000001c5c5e824 */ /* 0x000fe400078e0a05 */
[C---:B------:R-:W-:Y:S02]  /*6030*/  IMAD R199, R5.reuse, R6, R199 ;  /* 0x0000000605c77224 */ /* 0x040fe400078e02c7 */
[----:B------:R-:W-:Y:S01]  /*6040*/  IMAD.HI.U32 R6, R2, R205, RZ ;  /* 0x000000cd02067227 */ /* 0x000fe200078e00ff */
[----:B------:R-:W-:-:S03]  /*6050*/  ISETP.GT.U32.AND P6, PT, R5, R197, PT ;  /* 0x000000c50500720c */ /* 0x000fc60003fc4070 */
[----:B------:R-:W-:Y:S02]  /*6060*/  IMAD.MOV R26, RZ, RZ, -R26 ;  /* 0x000000ffff1a7224 */ /* 0x000fe400078e0a1a */
[----:B------:R-:W-:Y:S01]  /*6070*/  @!P5 IMAD.MOV R185, RZ, RZ, -R185 ;  /* 0x000000ffffb9d224 */ /* 0x000fe200078e0ab9 */
[----:B------:R-:W-:Y:S01]  /*6080*/  ISETP.GE.AND P5, PT, R32, RZ, PT ;  /* 0x000000ff2000720c */ /* 0x000fe20003fa6270 */
[----:B------:R-:W-:-:S04]  /*6090*/  IMAD.HI.U32 R28, R2, R201, RZ ;  /* 0x000000c9021c7227 */ /* 0x000fc800078e00ff */
[----:B------:R-:W-:Y:S02]  /*60a0*/  IMAD.MOV R6, RZ, RZ, -R6 ;  /* 0x000000ffff067224 */ /* 0x000fe400078e0a06 */
[C---:B------:R-:W-:Y:S02]  /*60b0*/  IMAD R203, R5.reuse, R26, R203 ;  /* 0x0000001a05cb7224 */ /* 0x040fe400078e02cb */
[----:B------:R-:W-:Y:S02]  /*60c0*/  IMAD.MOV R28, RZ, RZ, -R28 ;  /* 0x000000ffff1c7224 */ /* 0x000fe400078e0a1c */
[----:B------:R-:W-:Y:S02]  /*60d0*/  IMAD R205, R5, R6, R205 ;  /* 0x0000000605cd7224 */ /* 0x000fe400078e02cd */
[----:B------:R-:W-:Y:S01]  /*60e0*/  @!P2 IMAD.IADD R195, R195, 0x1, -R5 ;  /* 0x00000001c3c3a824 */ /* 0x000fe200078e0a05 */
[C---:B------:R-:W-:Y:S01]  /*60f0*/  ISETP.GT.U32.AND P2, PT, R5.reuse, R203, PT ;  /* 0x000000cb0500720c */ /* 0x040fe20003f44070 */
[----:B------:R-:W-:-:S02]  /*6100*/  IMAD R201, R5, R28, R201 ;  /* 0x0000001c05c97224 */ /* 0x000fc400078e02c9 */
[--C-:B------:R-:W-:Y:S01]  /*6110*/  @!P0 IMAD.IADD R193, R193, 0x1, -R5.reuse ;  /* 0x00000001c1c18824 */ /* 0x100fe200078e0a05 */
[----:B------:R-:W-:Y:S01]  /*6120*/  ISETP.GT.U32.AND P0, PT, R5, R199, PT ;  /* 0x000000c70500720c */ /* 0x000fe20003f04070 */
[----:B------:R-:W-:Y:S01]  /*6130*/  @!P6 IMAD.IADD R197, R197, 0x1, -R5 ;  /* 0x00000001c5c5e824 */ /* 0x000fe200078e0a05 */
[C---:B------:R-:W-:Y:S01]  /*6140*/  ISETP.GT.U32.AND P6, PT, R5.reuse, R205, PT ;  /* 0x000000cd0500720c */ /* 0x040fe20003fc4070 */
[----:B------:R-:W-:Y:S01]  /*6150*/  @!P5 IMAD.MOV R193, RZ, RZ, -R193 ;  /* 0x000000ffffc1d224 */ /* 0x000fe200078e0ac1 */
[----:B------:R-:W-:Y:S01]  /*6160*/  ISETP.GT.U32.AND P5, PT, R5, R201, PT ;  /* 0x000000c90500720c */ /* 0x000fe20003fa4070 */
[----:B------:R-:W-:-:S04]  /*6170*/  IMAD.HI.U32 R28, R2, R207, RZ ;  /* 0x000000cf021c7227 */ /* 0x000fc800078e00ff */
[----:B------:R-:W-:Y:S02]  /*6180*/  @!P2 IMAD.IADD R203, R203, 0x1, -R5 ;  /* 0x00000001cbcba824 */ /* 0x000fe400078e0a05 */
[----:B------:R-:W-:Y:S02]  /*6190*/  IMAD.MOV R28, RZ, RZ, -R28 ;  /* 0x000000ffff1c7224 */ /* 0x000fe400078e0a1c */
[----:B------:R-:W-:-:S04]  /*61a0*/  IMAD.HI.U32 R6, R2, R211, RZ ;  /* 0x000000d302067227 */ /* 0x000fc800078e00ff */
[--C-:B------:R-:W-:Y:S01]  /*61b0*/  @!P6 IMAD.IADD R205, R205, 0x1, -R5.reuse ;  /* 0x00000001cdcde824 */ /* 0x100fe200078e0a05 */
[----:B------:R-:W-:Y:S01]  /*61c0*/  ISETP.GT.U32.AND P6, PT, R5, R203, PT ;  /* 0x000000cb0500720c */ /* 0x000fe20003fc4070 */
[--C-:B------:R-:W-:Y:S02]  /*61d0*/  @!P5 IMAD.IADD R201, R201, 0x1, -R5.reuse ;  /* 0x00000001c9c9d824 */ /* 0x100fe400078e0a05 */
[----:B------:R-:W-:Y:S01]  /*61e0*/  @!P0 IMAD.IADD R199, R199, 0x1, -R5 ;  /* 0x00000001c7c78824 */ /* 0x000fe200078e0a05 */
[----:B------:R-:W-:Y:S01]  /*61f0*/  ISETP.GE.AND P0, PT, R24, RZ, PT ;  /* 0x000000ff1800720c */ /* 0x000fe20003f06270 */
[C---:B------:R-:W-:Y:S01]  /*6200*/  IMAD R207, R5.reuse, R28, R207 ;  /* 0x0000001c05cf7224 */ /* 0x040fe200078e02cf */
[C---:B------:R-:W-:Y:S01]  /*6210*/  ISETP.GT.U32.AND P2, PT, R5.reuse, R201, PT ;  /* 0x000000c90500720c */ /* 0x040fe20003f44070 */
[----:B------:R-:W-:Y:S01]  /*6220*/  IMAD.MOV R6, RZ, RZ, -R6 ;  /* 0x000000ffff067224 */ /* 0x000fe200078e0a06 */
[C---:B------:R-:W-:Y:S01]  /*6230*/  ISETP.GT.U32.AND P5, PT, R5.reuse, R199, PT ;  /* 0x000000c70500720c */ /* 0x040fe20003fa4070 */
[----:B------:R-:W-:Y:S01]  /*6240*/  @!P1 IMAD.MOV R197, RZ, RZ, -R197 ;  /* 0x000000ffffc59224 */ /* 0x000fe200078e0ac5 */
[C---:B------:R-:W-:Y:S01]  /*6250*/  ISETP.GT.U32.AND P1, PT, R5.reuse, R207, PT ;  /* 0x000000cf0500720c */ /* 0x040fe20003f24070 */
[C---:B------:R-:W-:Y:S01]  /*6260*/  IMAD R211, R5.reuse, R6, R211 ;  /* 0x0000000605d37224 */ /* 0x040fe200078e02d3 */
[----:B------:R-:W-:Y:S01]  /*6270*/  IABS R6, R15 ;  /* 0x0000000f00067213 */ /* 0x000fe20000000000 */
[----:B------:R-:W-:Y:S01]  /*6280*/  @!P3 IMAD.MOV R195, RZ, RZ, -R195 ;  /* 0x000000ffffc3b224 */ /* 0x000fe200078e0ac3 */
[----:B------:R-:W-:Y:S01]  /*6290*/  ISETP.GT.U32.AND P3, PT, R5, R205, PT ;  /* 0x000000cd0500720c */ /* 0x000fe20003f64070 */
[----:B------:R-:W-:-:S04]  /*62a0*/  IMAD.HI.U32 R26, R2, R209, RZ ;  /* 0x000000d1021a7227 */ /* 0x000fc800078e00ff */
[--C-:B------:R-:W-:Y:S01]  /*62b0*/  @!P6 IMAD.IADD R203, R203, 0x1, -R5.reuse ;  /* 0x00000001cbcbe824 */ /* 0x100fe200078e0a05 */
[----:B------:R-:W-:Y:S01]  /*62c0*/  ISETP.GT.U32.AND P6, PT, R5, R211, PT ;  /* 0x000000d30500720c */ /* 0x000fe20003fc4070 */
[----:B------:R-:W-:Y:S02]  /*62d0*/  IMAD.MOV R26, RZ, RZ, -R26 ;  /* 0x000000ffff1a7224 */ /* 0x000fe400078e0a1a */
[----:B------:R-:W-:Y:S01]  /*62e0*/  @!P2 IMAD.IADD R201, R201, 0x1, -R5 ;  /* 0x00000001c9c9a824 */ /* 0x000fe200078e0a05 */
[----:B------:R-:W-:Y:S01]  /*62f0*/  ISETP.GE.AND P2, PT, R18, RZ, PT ;  /* 0x000000ff1200720c */ /* 0x000fe20003f46270 */
[----:B------:R-:W-:Y:S02]  /*6300*/  IMAD R209, R5, R26, R209 ;  /* 0x0000001a05d17224 */ /* 0x000fe400078e02d1 */
[--C-:B------:R-:W-:Y:S02]  /*6310*/  @!P5 IMAD.IADD R199, R199, 0x1, -R5.reuse ;  /* 0x00000001c7c7d824 */ /* 0x100fe400078e0a05 */
[----:B------:R-:W-:Y:S01]  /*6320*/  @!P1 IMAD.IADD R207, R207, 0x1, -R5 ;  /* 0x00000001cfcf9824 */ /* 0x000fe200078e0a05 */
[----:B------:R-:W-:Y:S01]  /*6330*/  ISETP.GT.U32.AND P5, PT, R5, R209, PT ;  /* 0x000000d10500720c */ /* 0x000fe20003fa4070 */
[----:B------:R-:W-:Y:S01]  /*6340*/  IMAD.HI.U32 R18, R2, R213, RZ ;  /* 0x000000d502127227 */ /* 0x000fe200078e00ff */
[----:B------:R-:W-:-:S03]  /*6350*/  ISETP.GE.AND P1, PT, R20, RZ, PT ;  /* 0x000000ff1400720c */ /* 0x000fc60003f26270 */
[----:B------:R-:W-:Y:S01]  /*6360*/  @!P3 IMAD.IADD R205, R205, 0x1, -R5 ;  /* 0x00000001cdcdb824 */ /* 0x000fe200078e0a05 */
[----:B------:R-:W-:Y:S01]  /*6370*/  ISETP.GE.AND P3, PT, R19, RZ, PT ;  /* 0x000000ff1300720c */ /* 0x000fe20003f66270 */
[----:B------:R-:W-:Y:S01]  /*6380*/  @!P4 IMAD.MOV R199, RZ, RZ, -R199 ;  /* 0x000000ffffc7c224 */ /* 0x000fe200078e0ac7 */
[----:B------:R-:W-:Y:S01]  /*6390*/  ISETP.GT.U32.AND P4, PT, R5, R207, PT ;  /* 0x000000cf0500720c */ /* 0x000fe20003f84070 */
[----:B------:R-:W-:Y:S02]  /*63a0*/  IMAD.MOV R19, RZ, RZ, -R18 ;  /* 0x000000ffff137224 */ /* 0x000fe400078e0a12 */
[----:B------:R-:W-:-:S04]  /*63b0*/  IMAD.HI.U32 R18, R2, R6, RZ ;  /* 0x0000000602127227 */ /* 0x000fc800078e00ff */
[--C-:B------:R-:W-:Y:S02]  /*63c0*/  @!P6 IMAD.IADD R211, R211, 0x1, -R5.reuse ;  /* 0x00000001d3d3e824 */ /* 0x100fe400078e0a05 */
[----:B------:R-:W-:Y:S02]  /*63d0*/  IMAD.MOV R18, RZ, RZ, -R18 ;  /* 0x000000ffff127224 */ /* 0x000fe400078e0a12 */
[----:B------:R-:W-:Y:S01]  /*63e0*/  @!P5 IMAD.IADD R209, R209, 0x1, -R5 ;  /* 0x00000001d1d1d824 */ /* 0x000fe200078e0a05 */
[C---:B------:R-:W-:Y:S01]  /*63f0*/  ISETP.GT.U32.AND P6, PT, R5.reuse, R211, PT ;  /* 0x000000d30500720c */ /* 0x040fe20003fc4070 */
[C---:B------:R-:W-:Y:S01]  /*6400*/  IMAD R6, R5.reuse, R18, R6 ;  /* 0x0000001205067224 */ /* 0x040fe200078e0206 */
[----:B------:R-:W-:Y:S01]  /*6410*/  ISETP.GE.AND P5, PT, R22, RZ, PT ;  /* 0x000000ff1600720c */ /* 0x000fe20003fa6270 */
[----:B------:R-:W-:Y:S01]  /*6420*/  IMAD R213, R5, R19, R213 ;  /* 0x0000001305d57224 */ /* 0x000fe200078e02d5 */
[----:B------:R-:W-:Y:S01]  /*6430*/  IABS R19, R14 ;  /* 0x0000000e00137213 */ /* 0x000fe20000000000 */
[----:B------:R-:W-:Y:S01]  /*6440*/  @!P4 IMAD.IADD R207, R207, 0x1, -R5 ;  /* 0x00000001cfcfc824 */ /* 0x000fe200078e0a05 */
[C---:B------:R-:W-:Y:S01]  /*6450*/  ISETP.GT.U32.AND P4, PT, R5.reuse, R6, PT ;  /* 0x000000060500720c */ /* 0x040fe20003f84070 */
[----:B------:R-:W-:Y:S01]  /*6460*/  @!P0 IMAD.MOV R201, RZ, RZ, -R201 ;  /* 0x000000ffffc98224 */ /* 0x000fe200078e0ac9 */
[C---:B------:R-:W-:Y:S01]  /*6470*/  ISETP.GT.U32.AND P0, PT, R5.reuse, R209, PT ;  /* 0x000000d10500720c */ /* 0x040fe20003f04070 */
[----:B------:R-:W-:Y:S01]  /*6480*/  @!P2 IMAD.MOV R203, RZ, RZ, -R203 ;  /* 0x000000ffffcba224 */ /* 0x000fe200078e0acb */
[----:B------:R-:W-:Y:S01]  /*6490*/  ISETP.GT.U32.AND P2, PT, R5, R213, PT ;  /* 0x000000d50500720c */ /* 0x000fe20003f44070 */
[----:B------:R-:W-:Y:S01]  /*64a0*/  @!P1 IMAD.MOV R207, RZ, RZ, -R207 ;  /* 0x000000ffffcf9224 */ /* 0x000fe200078e0acf */
[----:B------:R-:W-:Y:S01]  /*64b0*/  IABS R18, R141 ;  /* 0x0000008d00127213 */ /* 0x000fe20000000000 */
[----:B------:R-:W-:Y:S01]  /*64c0*/  @!P6 IMAD.IADD R211, R211, 0x1, -R5 ;  /* 0x00000001d3d3e824 */ /* 0x000fe200078e0a05 */
[----:B------:R-:W-:Y:S01]  /*64d0*/  ISETP.GE.AND P6, PT, R15, RZ, PT ;  /* 0x000000ff0f00720c */ /* 0x000fe20003fc6270 */
[----:B------:R-:W-:Y:S01]  /*64e0*/  IMAD.HI.U32 R15, R2, R19, RZ ;  /* 0x00000013020f7227 */ /* 0x000fe200078e00ff */
[----:B------:R-:W-:-:S03]  /*64f0*/  IABS R22, R124 ;  /* 0x0000007c00167213 */ /* 0x000fc60000000000 */
        /* <DEDUP_REMOVED lines=8> */
[----:B------:R-:W-:Y:S01]  /*6580*/  @!P5 IMAD.MOV R209, RZ, RZ, -R209 ;  /* 0x000000ffffd1d224 */ /* 0x000fe200078e0ad1 */
[C---:B------:R-:W-:Y:S01]  /*6590*/  ISETP.GT.U32.AND P1, PT, R5.reuse, R213, PT ;  /* 0x000000d50500720c */ /* 0x040fe20003f24070 */
[----:B------:R-:W-:Y:S01]  /*65a0*/  IMAD.HI.U32 R14, R2, R219, RZ ;  /* 0x000000db020e7227 */ /* 0x000fe200078e00ff */
[----:B------:R-:W-:-:S03]  /*65b0*/  ISETP.GT.U32.AND P5, PT, R5, R217, PT ;  /* 0x000000d90500720c */ /* 0x000fc60003fa4070 */
[----:B------:R-:W-:Y:S02]  /*65c0*/  IMAD.MOV R14, RZ, RZ, -R14 ;  /* 0x000000ffff0e7224 */ /* 0x000fe400078e0a0e */
[----:B------:R-:W-:-:S04]  /*65d0*/  IMAD.HI.U32 R15, R2, R221, RZ ;  /* 0x000000dd020f7227 */ /* 0x000fc800078e00ff */
[--C-:B------:R-:W-:Y:S01]  /*65e0*/  @!P4 IMAD.IADD R6, R6, 0x1, -R5.reuse ;  /* 0x000000010606c824 */ /* 0x100fe200078e0a05 */
[----:B------:R-:W-:Y:S01]  /*65f0*/  ISETP.GE.AND P4, PT, R11, RZ, PT ;  /* 0x000000ff0b00720c */ /* 0x000fe20003f86270 */
[--C-:B------:R-:W-:Y:S01]  /*6600*/  @!P1 IMAD.IADD R213, R213, 0x1, -R5.reuse ;  /* 0x00000001d5d59824 */ /* 0x100fe200078e0a05 */
[----:B------:R-:W-:Y:S01]  /*6610*/  ISETP.GE.AND P1, PT, R12, RZ, PT ;  /* 0x000000ff0c00720c */ /* 0x000fe20003f26270 */
[----:B------:R-:W-:Y:S01]  /*6620*/  @!P5 IMAD.IADD R217, R217, 0x1, -R5 ;  /* 0x00000001d9d9d824 */ /* 0x000fe200078e0a05 */
[----:B------:R-:W-:Y:S01]  /*6630*/  ISETP.GE.AND P5, PT, R10, RZ, PT ;  /* 0x000000ff0a00720c */ /* 0x000fe20003fa6270 */
[C---:B------:R-:W-:Y:S02]  /*6640*/  IMAD R219, R5.reuse, R14, R219 ;  /* 0x0000000e05db7224 */ /* 0x040fe400078e02db */
[----:B------:R-:W-:Y:S02]  /*6650*/  IMAD.MOV.U32 R215, RZ, RZ, R6 ;  /* 0x000000ffffd77224 */ /* 0x000fe400078e0006 */
[----:B------:R-:W-:Y:S01]  /*6660*/  @!P0 IMAD.MOV R213, RZ, RZ, -R213 ;  /* 0x000000ffffd58224 */ /* 0x000fe200078e0ad5 */
[C---:B------:R-:W-:Y:S01]  /*6670*/  ISETP.GT.U32.AND P0, PT, R5.reuse, R217, PT ;  /* 0x000000d90500720c */ /* 0x040fe20003f04070 */
[----:B------:R-:W-:Y:S01]  /*6680*/  @!P6 IMAD.MOV R215, RZ, RZ, -R215 ;  /* 0x000000ffffd7e224 */ /* 0x000fe200078e0ad7 */
[----:B------:R-:W-:Y:S01]  /*6690*/  ISETP.GT.U32.AND P6, PT, R5, R219, PT ;  /* 0x000000db0500720c */ /* 0x000fe20003fc4070 */
[----:B------:R-:W-:-:S04]  /*66a0*/  IMAD.HI.U32 R10, R2, R223, RZ ;  /* 0x000000df020a7227 */ /* 0x000fc800078e00ff */
[----:B------:R-:W-:Y:S02]  /*66b0*/  IMAD.MOV R15, RZ, RZ, -R15 ;  /* 0x000000ffff0f7224 */ /* 0x000fe400078e0a0f */
[----:B------:R-:W-:Y:S02]  /*66c0*/  IMAD.MOV R10, RZ, RZ, -R10 ;  /* 0x000000ffff0a7224 */ /* 0x000fe400078e0a0a */
[C---:B------:R-:W-:Y:S02]  /*66d0*/  IMAD R221, R5.reuse, R15, R221 ;  /* 0x0000000f05dd7224 */ /* 0x040fe400078e02dd */
[----:B------:R-:W-:Y:S02]  /*66e0*/  IMAD R223, R5, R10, R223 ;  /* 0x0000000a05df7224 */ /* 0x000fe400078e02df */
[--C-:B------:R-:W-:Y:S01]  /*66f0*/  @!P0 IMAD.IADD R217, R217, 0x1, -R5.reuse ;  /* 0x00000001d9d98824 */ /* 0x100fe200078e0a05 */
[----:B------:R-:W-:Y:S01]  /*6700*/  ISETP.GT.U32.AND P0, PT, R5, R221, PT ;  /* 0x000000dd0500720c */ /* 0x000fe20003f04070 */
[----:B------:R-:W-:Y:S01]  /*6710*/  @!P6 IMAD.IADD R219, R219, 0x1, -R5 ;  /* 0x00000001dbdbe824 */ /* 0x000fe200078e0a05 */
[----:B------:R-:W-:Y:S01]  /*6720*/  ISETP.GT.U32.AND P6, PT, R5, R223, PT ;  /* 0x000000df0500720c */ /* 0x000fe20003fc4070 */
[----:B------:R-:W-:Y:S01]  /*6730*/  @!P3 IMAD.MOV R205, RZ, RZ, -R205 ;  /* 0x000000ffffcdb224 */ /* 0x000fe200078e0acd */
[----:B------:R-:W-:Y:S01]  /*6740*/  ISETP.GE.AND P3, PT, R17, RZ, PT ;  /* 0x000000ff1100720c */ /* 0x000fe20003f66270 */
[----:B------:R-:W-:-:S04]  /*6750*/  IMAD.HI.U32 R6, R2, R225, RZ ;  /* 0x000000e102067227 */ /* 0x000fc800078e00ff */
[----:B------:R-:W-:Y:S02]  /*6760*/  IMAD.MOV R6, RZ, RZ, -R6 ;  /* 0x000000ffff067224 */ /* 0x000fe400078e0a06 */
[----:B------:R-:W-:-:S04]  /*6770*/  IMAD.HI.U32 R11, R2, R227, RZ ;  /* 0x000000e3020b7227 */ /* 0x000fc800078e00ff */
[--C-:B------:R-:W-:Y:S01]  /*6780*/  @!P0 IMAD.IADD R221, R221, 0x1, -R5.reuse ;  /* 0x00000001dddd8824 */ /* 0x100fe200078e0a05 */
[----:B------:R-:W-:Y:S01]  /*6790*/  ISETP.GT.U32.AND P0, PT, R5, R219, PT ;  /* 0x000000db0500720c */ /* 0x000fe20003f04070 */
[----:B------:R-:W-:Y:S02]  /*67a0*/  @!P6 IMAD.IADD R223, R223, 0x1, -R5 ;  /* 0x00000001dfdfe824 */ /* 0x000fe400078e0a05 */
[----:B------:R-:W-:Y:S01]  /*67b0*/  @!P3 IMAD.MOV R211, RZ, RZ, -R211 ;  /* 0x000000ffffd3b224 */ /* 0x000fe200078e0ad3 */
[----:B------:R-:W-:Y:S01]  /*67c0*/  ISETP.GE.AND P3, PT, R13, RZ, PT ;  /* 0x000000ff0d00720c */ /* 0x000fe20003f66270 */
[C---:B------:R-:W-:Y:S01]  /*67d0*/  IMAD R225, R5.reuse, R6, R225 ;  /* 0x0000000605e17224 */ /* 0x040fe200078e02e1 */
[----:B------:R-:W-:Y:S01]  /*67e0*/  ISETP.GT.U32.AND P6, PT, R5, R223, PT ;  /* 0x000000df0500720c */ /* 0x000fe20003fc4070 */
[----:B------:R-:W-:-:S04]  /*67f0*/  IMAD.HI.U32 R6, R2, R231, RZ ;  /* 0x000000e702067227 */ /* 0x000fc800078e00ff */
[----:B------:R-:W-:Y:S01]  /*6800*/  @!P2 IMAD.MOV R217, RZ, RZ, -R217 ;  /* 0x000000ffffd9a224 */ /* 0x000fe200078e0ad9 */
[----:B------:R-:W-:Y:S01]  /*6810*/  ISETP.GT.U32.AND P2, PT, R5, R221, PT ;  /* 0x000000dd0500720c */ /* 0x000fe20003f44070 */
[----:B------:R-:W-:-:S04]  /*6820*/  IMAD.HI.U32 R10, R2, R229, RZ ;  /* 0x000000e5020a7227 */ /* 0x000fc800078e00ff */
[----:B------:R-:W-:Y:S02]  /*6830*/  IMAD.MOV R11, RZ, RZ, -R11 ;  /* 0x000000ffff0b7224 */ /* 0x000fe400078e0a0b */
[----:B------:R-:W-:Y:S02]  /*6840*/  IMAD.MOV R6, RZ, RZ, -R6 ;  /* 0x000000ffff067224 */ /* 0x000fe400078e0a06 */
[----:B------:R-:W-:Y:S02]  /*6850*/  IMAD.MOV R10, RZ, RZ, -R10 ;  /* 0x000000ffff0a7224 */ /* 0x000fe400078e0a0a */
[----:B------:R-:W-:Y:S02]  /*6860*/  IMAD R227, R5, R11, R227 ;  /* 0x0000000b05e37224 */ /* 0x000fe400078e02e3 */
[----:B------:R-:W-:Y:S01]  /*6870*/  @!P0 IMAD.IADD R219, R219, 0x1, -R5 ;  /* 0x00000001dbdb8824 */ /* 0x000fe200078e0a05 */
[C---:B------:R-:W-:Y:S01]  /*6880*/  ISETP.GT.U32.AND P0, PT, R5.reuse, R225, PT ;  /* 0x000000e10500720c */ /* 0x040fe20003f04070 */
[----:B------:R-:W-:-:S02]  /*6890*/  IMAD R231, R5, R6, R231 ;  /* 0x0000000605e77224 */ /* 0x000fc400078e02e7 */
[C---:B------:R-:W-:Y:S02]  /*68a0*/  IMAD R229, R5.reuse, R10, R229 ;  /* 0x0000000a05e57224 */ /* 0x040fe400078e02e5 */
[----:B------:R-:W-:Y:S01]  /*68b0*/  @!P3 IMAD.MOV R219, RZ, RZ, -R219 ;  /* 0x000000ffffdbb224 */ /* 0x000fe200078e0adb */
[----:B------:R-:W-:Y:S01]  /*68c0*/  ISETP.GT.U32.AND P3, PT, R5, R227, PT ;  /* 0x000000e30500720c */ /* 0x000fe20003f64070 */
[----:B------:R-:W-:Y:S01]  /*68d0*/  @!P6 IMAD.IADD R223, R223, 0x1, -R5 ;  /* 0x00000001dfdfe824 */ /* 0x000fe200078e0a05 */
[----:B------:R-:W-:Y:S01]  /*68e0*/  ISETP.GT.U32.AND P6, PT, R5, R231, PT ;  /* 0x000000e70500720c */ /* 0x000fe20003fc4070 */
[----:B------:R-:W-:-:S04]  /*68f0*/  IMAD.HI.U32 R11, R2, R233, RZ ;  /* 0x000000e9020b7227 */ /* 0x000fc800078e00ff */
[----:B------:R-:W-:Y:S01]  /*6900*/  @!P2 IMAD.IADD R221, R221, 0x1, -R5 ;  /* 0x00000001dddda824 */ /* 0x000fe200078e0a05 */
[----:B------:R-:W-:Y:S01]  /*6910*/  ISETP.GT.U32.AND P2, PT, R5, R229, PT ;  /* 0x000000e50500720c */ /* 0x000fe20003f44070 */
[----:B------:R-:W-:Y:S02]  /*6920*/  IMAD.MOV R11, RZ, RZ, -R11 ;  /* 0x000000ffff0b7224 */ /* 0x000fe400078e0a0b */
[----:B------:R-:W-:Y:S01]  /*6930*/  @!P0 IMAD.IADD R225, R225, 0x1, -R5 ;  /* 0x00000001e1e18824 */ /* 0x000fe200078e0a05 */
[----:B------:R-:W-:Y:S01]  /*6940*/  ISETP.GE.AND P0, PT, R9, RZ, PT ;  /* 0x000000ff0900720c */ /* 0x000fe20003f06270 */
[----:B------:R-:W-:Y:S02]  /*6950*/  IMAD R233, R5, R11, R233 ;  /* 0x0000000b05e97224 */ /* 0x000fe400078e02e9 */
[--C-:B------:R-:W-:Y:S01]  /*6960*/  @!P3 IMAD.IADD R227, R227, 0x1, -R5.reuse ;  /* 0x00000001e3e3b824 */ /* 0x100fe200078e0a05 */
[----:B------:R-:W-:Y:S01]  /*6970*/  ISETP.GT.U32.AND P3, PT, R5, R225, PT ;  /* 0x000000e10500720c */ /* 0x000fe20003f64070 */
[----:B------:R-:W-:-:S02]  /*6980*/  @!P6 IMAD.IADD R231, R231, 0x1, -R5 ;  /* 0x00000001e7e7e824 */ /* 0x000fc400078e0a05 */
[----:B------:R-:W-:Y:S01]  /*6990*/  @!P4 IMAD.MOV R223, RZ, RZ, -R223 ;  /* 0x000000ffffdfc224 */ /* 0x000fe200078e0adf */
[----:B------:R-:W-:Y:S01]  /*69a0*/  ISETP.GT.U32.AND P4, PT, R5, R233, PT ;  /* 0x000000e90500720c */ /* 0x000fe20003f84070 */
[----:B------:R-:W-:Y:S01]  /*69b0*/  @!P2 IMAD.IADD R229, R229, 0x1, -R5 ;  /* 0x00000001e5e5a824 */ /* 0x000fe200078e0a05 */
[----:B------:R-:W-:Y:S01]  /*69c0*/  ISETP.GT.U32.AND P2, PT, R5, R227, PT ;  /* 0x000000e30500720c */ /* 0x000fe20003f44070 */
[----:B------:R-:W-:-:S03]  /*69d0*/  IMAD.HI.U32 R10, R2, R235, RZ ;  /* 0x000000eb020a7227 */ /* 0x000fc600078e00ff */
        /* <DEDUP_REMOVED lines=9> */
[--C-:B------:R-:W-:Y:S01]  /*6a70*/  @!P4 IMAD.IADD R233, R233, 0x1, -R5.reuse ;  /* 0x00000001e9e9c824 */ /* 0x100fe200078e0a05 */
[----:B------:R-:W-:Y:S01]  /*6a80*/  ISETP.GE.AND P4, PT, R143, RZ, PT ;  /* 0x000000ff8f00720c */ /* 0x000fe20003f86270 */
[----:B------:R-:W-:Y:S01]  /*6a90*/  @!P2 IMAD.IADD R227, R227, 0x1, -R5 ;  /* 0x00000001e3e3a824 */ /* 0x000fe200078e0a05 */
[----:B------:R-:W-:Y:S01]  /*6aa0*/  ISETP.GE.AND P2, PT, R3, RZ, PT ;  /* 0x000000ff0300720c */ /* 0x000fe20003f46270 */
[----:B------:R-:W-:-:S02]  /*6ab0*/  IMAD R237, R5, R6, R237 ;  /* 0x0000000605ed7224 */ /* 0x000fc400078e02ed */
[----:B------:R-:W-:-:S04]  /*6ac0*/  IMAD.HI.U32 R3, R2, R239, RZ ;  /* 0x000000ef02037227 */ /* 0x000fc800078e00ff */
[----:B------:R-:W-:Y:S01]  /*6ad0*/  @!P1 IMAD.IADD R231, R231, 0x1, -R5 ;  /* 0x00000001e7e79824 */ /* 0x000fe200078e0a05 */
[----:B------:R-:W-:Y:S01]  /*6ae0*/  ISETP.GE.AND P1, PT, R0, RZ, PT ;  /* 0x000000ff0000720c */ /* 0x000fe20003f26270 */
[----:B------:R-:W-:Y:S01]  /*6af0*/  @!P5 IMAD.MOV R225, RZ, RZ, -R225 ;  /* 0x000000ffffe1d224 */ /* 0x000fe200078e0ae1 */
[----:B------:R-:W-:Y:S01]  /*6b00*/  ISETP.GT.U32.AND P5, PT, R5, R233, PT ;  /* 0x000000e90500720c */ /* 0x000fe20003fa4070 */
[----:B------:R-:W-:-:S04]  /*6b10*/  IMAD.HI.U32 R0, R2, R241, RZ ;  /* 0x000000f102007227 */ /* 0x000fc800078e00ff */
[----:B------:R-:W-:Y:S01]  /*6b20*/  @!P6 IMAD.IADD R229, R229, 0x1, -R5 ;  /* 0x00000001e5e5e824 */ /* 0x000fe200078e0a05 */
[C---:B------:R-:W-:Y:S01]  /*6b30*/  ISETP.GT.U32.AND P6, PT, R5.reuse, R237, PT ;  /* 0x000000ed0500720c */ /* 0x040fe20003fc4070 */
[----:B------:R-:W-:Y:S02]  /*6b40*/  IMAD.MOV R3, RZ, RZ, -R3 ;  /* 0x000000ffff037224 */ /* 0x000fe400078e0a03 */
[----:B------:R-:W-:Y:S02]  /*6b50*/  IMAD.MOV R0, RZ, RZ, -R0 ;  /* 0x000000ffff007224 */ /* 0x000fe400078e0a00 */
[C---:B------:R-:W-:Y:S02]  /*6b60*/  IMAD R239, R5.reuse, R3, R239 ;  /* 0x0000000305ef7224 */ /* 0x040fe400078e02ef */
[----:B------:R-:W-:Y:S02]  /*6b70*/  IMAD R241, R5, R0, R241 ;  /* 0x0000000005f17224 */ /* 0x000fe400078e02f1 */
[----:B------:R-:W-:Y:S01]  /*6b80*/  @!P3 IMAD.IADD R235, R235, 0x1, -R5 ;  /* 0x00000001ebebb824 */ /* 0x000fe200078e0a05 */
[----:B------:R-:W-:Y:S01]  /*6b90*/  ISETP.GE.AND P3, PT, R149, RZ, PT ;  /* 0x000000ff9500720c */ /* 0x000fe20003f66270 */
[----:B------:R-:W-:Y:S01]  /*6ba0*/  @!P2 IMAD.MOV R229, RZ, RZ, -R229 ;  /* 0x000000ffffe5a224 */ /* 0x000fe200078e0ae5 */
[----:B------:R-:W-:Y:S01]  /*6bb0*/  ISETP.GT.U32.AND P2, PT, R5, R239, PT ;  /* 0x000000ef0500720c */ /* 0x000fe20003f44070 */
[----:B------:R-:W-:-:S02]  /*6bc0*/  VIADD R149, R4, 0x84 ;  /* 0x0000008404957836 */ /* 0x000fc40000000000 */
[----:B------:R-:W-:Y:S01]  /*6bd0*/  @!P5 IMAD.IADD R233, R233, 0x1, -R5 ;  /* 0x00000001e9e9d824 */ /* 0x000fe200078e0a05 */
[----:B------:R-:W-:Y:S01]  /*6be0*/  ISETP.GT.U32.AND P5, PT, R5, R241, PT ;  /* 0x000000f10500720c */ /* 0x000fe20003fa4070 */
[----:B------:R-:W-:Y:S01]  /*6bf0*/  @!P1 IMAD.MOV R231, RZ, RZ, -R231 ;  /* 0x000000ffffe79224 */ /* 0x000fe200078e0ae7 */
[----:B------:R-:W-:Y:S01]  /*6c00*/  ISETP.GE.AND P1, PT, R151, RZ, PT ;  /* 0x000000ff9700720c */ /* 0x000fe20003f26270 */
[----:B------:R-:W-:Y:S01]  /*6c10*/  @!P6 IMAD.IADD R237, R237, 0x1, -R5 ;  /* 0x00000001edede824 */ /* 0x000fe200078e0a05 */
[----:B------:R-:W-:Y:S01]  /*6c20*/  IABS R243, R149 ;  /* 0x0000009500f37213 */ /* 0x000fe20000000000 */
[----:B------:R-:W-:Y:S02]  /*6c30*/  VIADD R151, R4, 0x83 ;  /* 0x0000008304977836 */ /* 0x000fe40000000000 */
[----:B------:R-:W-:Y:S01]  /*6c40*/  @!P0 IMAD.MOV R227, RZ, RZ, -R227 ;  /* 0x000000ffffe38224 */ /* 0x000fe200078e0ae3 */
[C---:B------:R-:W-:Y:S01]  /*6c50*/  ISETP.GT.U32.AND P0, PT, R5.reuse, R235, PT ;  /* 0x000000eb0500720c */ /* 0x040fe20003f04070 */
[----:B------:R-:W-:Y:S01]  /*6c60*/  IMAD.HI.U32 R0, R2, R243, RZ ;  /* 0x000000f302007227 */ /* 0x000fe200078e00ff */
[----:B------:R-:W-:-:S02]  /*6c70*/  ISETP.GT.U32.AND P6, PT, R5, R237, PT ;  /* 0x000000ed0500720c */ /* 0x000fc40003fc4070 */
[----:B------:R-:W-:Y:S01]  /*6c80*/  IABS R245, R151 ;  /* 0x0000009700f57213 */ /* 0x000fe20000000000 */
[----:B------:R-:W-:Y:S01]  /*6c90*/  @!P2 IMAD.IADD R239, R239, 0x1, -R5 ;  /* 0x00000001efefa824 */ /* 0x000fe200078e0a05 */
[----:B------:R-:W-:Y:S01]  /*6ca0*/  ISETP.GE.AND P2, PT, R149, RZ, PT ;  /* 0x000000ff9500720c */ /* 0x000fe20003f46270 */
[----:B------:R-:W-:Y:S02]  /*6cb0*/  IMAD.MOV R3, RZ, RZ, -R0 ;  /* 0x000000ffff037224 */ /* 0x000fe400078e0a00 */
[----:B------:R-:W-:-:S04]  /*6cc0*/  IMAD.HI.U32 R0, R2, R245, RZ ;  /* 0x000000f502007227 */ /* 0x000fc800078e00ff */
[----:B------:R-:W-:Y:S01]  /*6cd0*/  @!P5 IMAD.IADD R241, R241, 0x1, -R5 ;  /* 0x00000001f1f1d824 */ /* 0x000fe200078e0a05 */
[C---:B------:R-:W-:Y:S01]  /*6ce0*/  ISETP.GT.U32.AND P5, PT, R5.reuse, R239, PT ;  /* 0x000000ef0500720c */ /* 0x040fe20003fa4070 */
[----:B------:R-:W-:Y:S02]  /*6cf0*/  VIADD R149, R4, 0x82 ;  /* 0x0000008204957836 */ /* 0x000fe40000000000 */
[C---:B------:R-:W-:Y:S02]  /*6d00*/  IMAD R243, R5.reuse, R3, R243 ;  /* 0x0000000305f37224 */ /* 0x040fe400078e02f3 */
[----:B------:R-:W-:Y:S01]  /*6d10*/  @!P4 IMAD.MOV R233, RZ, RZ, -R233 ;  /* 0x000000ffffe9c224 */ /* 0x000fe200078e0ae9 */
[----:B------:R-:W-:Y:S01]  /*6d20*/  ISETP.GT.U32.AND P4, PT, R5, R241, PT ;  /* 0x000000f10500720c */ /* 0x000fe20003f84070 */
[----:B------:R-:W-:Y:S01]  /*6d30*/  IMAD.MOV R3, RZ, RZ, -R0 ;  /* 0x000000ffff037224 */ /* 0x000fe200078e0a00 */
[----:B------:R-:W-:Y:S01]  /*6d40*/  IABS R0, R149 ;  /* 0x0000009500007213 */ /* 0x000fe20000000000 */
[--C-:B------:R-:W-:Y:S01]  /*6d50*/  @!P0 IMAD.IADD R235, R235, 0x1, -R5.reuse ;  /* 0x00000001ebeb8824 */ /* 0x100fe200078e0a05 */
[----:B------:R-:W-:Y:S01]  /*6d60*/  ISETP.GE.AND P0, PT, R145, RZ, PT ;  /* 0x000000ff9100720c */ /* 0x000fe20003f06270 */
[----:B------:R-:W-:Y:S01]  /*6d70*/  @!P6 IMAD.IADD R237, R237, 0x1, -R5 ;  /* 0x00000001edede824 */ /* 0x000fe200078e0a05 */
[----:B------:R-:W-:Y:S01]  /*6d80*/  ISETP.GE.AND P6, PT, R147, RZ, PT ;  /* 0x000000ff9300720c */ /* 0x000fe20003fc6270 */
[----:B------:R-:W-:-:S02]  /*6d90*/  IMAD R245, R5, R3, R245 ;  /* 0x0000000305f57224 */ /* 0x000fc400078e02f5 */
[----:B------:R-:W-:-:S04]  /*6da0*/  IMAD.HI.U32 R3, R2, R0, RZ ;  /* 0x0000000002037227 */ /* 0x000fc800078e00ff */
[----:B------:R-:W-:Y:S01]  /*6db0*/  @!P3 IMAD.MOV R235, RZ, RZ, -R235 ;  /* 0x000000ffffebb224 */ /* 0x000fe200078e0aeb */
[----:B------:R-:W-:Y:S01]  /*6dc0*/  ISETP.GT.U32.AND P3, PT, R5, R243, PT ;  /* 0x000000f30500720c */ /* 0x000fe20003f64070 */
[----:B------:R-:W-:Y:S02]  /*6dd0*/  IMAD.MOV R3, RZ, RZ, -R3 ;  /* 0x000000ffff037224 */ /* 0x000fe400078e0a03 */
[--C-:B------:R-:W-:Y:S01]  /*6de0*/  @!P4 IMAD.IADD R241, R241, 0x1, -R5.reuse ;  /* 0x00000001f1f1c824 */ /* 0x100fe200078e0a05 */
[----:B------:R-:W-:Y:S01]  /*6df0*/  ISETP.GE.AND P4, PT, R149, RZ, PT ;  /* 0x000000ff9500720c */ /* 0x000fe20003f86270 */
[----:B------:R-:W-:Y:S02]  /*6e00*/  IMAD R247, R5, R3, R0 ;  /* 0x0000000305f77224 */ /* 0x000fe400078e0200 */
[----:B------:R-:W-:Y:S01]  /*6e10*/  @!P5 IMAD.IADD R239, R239, 0x1, -R5 ;  /* 0x00000001efefd824 */ /* 0x000fe200078e0a05 */
[C---:B------:R-:W-:Y:S01]  /*6e20*/  ISETP.GT.U32.AND P5, PT, R5.reuse, R245, PT ;  /* 0x000000f50500720c */ /* 0x040fe20003fa4070 */
[----:B------:R-:W-:Y:S01]  /*6e30*/  @!P6 IMAD.MOV R241, RZ, RZ, -R241 ;  /* 0x000000fffff1e224 */ /* 0x000fe200078e0af1 */
[----:B------:R-:W-:Y:S01]  /*6e40*/  ISETP.GT.U32.AND P6, PT, R5, R247, PT ;  /* 0x000000f70500720c */ /* 0x000fe20003fc4070 */
[----:B------:R-:W-:Y:S01]  /*6e50*/  @!P1 IMAD.MOV R237, RZ, RZ, -R237 ;  /* 0x000000ffffed9224 */ /* 0x000fe200078e0aed */
[----:B------:R-:W-:Y:S01]  /*6e60*/  ISETP.GE.AND P1, PT, R151, RZ, PT ;  /* 0x000000ff9700720c */ /* 0x000fe20003f26270 */
[----:B------:R-:W-:-:S02]  /*6e70*/  @!P3 IMAD.IADD R243, R243, 0x1, -R5 ;  /* 0x00000001f3f3b824 */ /* 0x000fc400078e0a05 */
[C---:B------:R-:W-:Y:S02]  /*6e80*/  VIADD R151, R4.reuse, 0x81 ;  /* 0x0000008104977836 */ /* 0x040fe40000000000 */
[----:B------:R-:W-:Y:S01]  /*6e90*/  @!P0 IMAD.MOV R239, RZ, RZ, -R239 ;  /* 0x000000ffffef8224 */ /* 0x000fe200078e0aef */
[----:B------:R-:W-:Y:S01]  /*6ea0*/  ISETP.GT.U32.AND P0, PT, R5, R243, PT ;  /* 0x000000f30500720c */ /* 0x000fe20003f04070 */
[C---:B------:R-:W-:Y:S01]  /*6eb0*/  VIADD R149, R4.reuse, 0x80 ;  /* 0x0000008004957836 */ /* 0x040fe20000000000 */
[----:B------:R-:W-:Y:S01]  /*6ec0*/  IABS R249, R151 ;  /* 0x0000009700f97213 */ /* 0x000fe20000000000 */
[--C-:B------:R-:W-:Y:S01]  /*6ed0*/  @!P5 IMAD.IADD R245, R245, 0x1, -R5.reuse ;  /* 0x00000001f5f5d824 */ /* 0x100fe200078e0a05 */
[----:B------:R-:W-:Y:S01]  /*6ee0*/  ISETP.GE.AND P3, PT, R151, RZ, PT ;  /* 0x000000ff9700720c */ /* 0x000fe20003f66270 */
[----:B------:R-:W-:Y:S01]  /*6ef0*/  @!P6 IMAD.IADD R247, R247, 0x1, -R5 ;  /* 0x00000001f7f7e824 */ /* 0x000fe200078e0a05 */
[----:B------:R-:W-:Y:S01]  /*6f00*/  IABS R251, R149 ;  /* 0x0000009500fb7213 */ /* 0x000fe20000000000 */
[----:B------:R-:W-:Y:S01]  /*6f10*/  VIADD R151, R4, 0x7f ;  /* 0x0000007f04977836 */ /* 0x000fe20000000000 */
[C---:B------:R-:W-:Y:S01]  /*6f20*/  ISETP.GT.U32.AND P5, PT, R5.reuse, R245, PT ;  /* 0x000000f50500720c */ /* 0x040fe20003fa4070 */
[----:B------:R-:W-:Y:S01]  /*6f30*/  IMAD.HI.U32 R3, R2, R249, RZ ;  /* 0x000000f902037227 */ /* 0x000fe200078e00ff */
[----:B------:R-:W-:-:S02]  /*6f40*/  ISETP.GT.U32.AND P6, PT, R5, R247, PT ;  /* 0x000000f70500720c */ /* 0x000fc40003fc4070 */
[----:B------:R-:W-:Y:S01]  /*6f50*/  IABS R230, R151 ;  /* 0x0000009700e67213 */ /* 0x000fe20000000000 */
[----:B------:R-:W-:-:S04]  /*6f60*/  IMAD.HI.U32 R0, R2, R251, RZ ;  /* 0x000000fb02007227 */ /* 0x000fc800078e00ff */
[----:B------:R-:W-:Y:S02]  /*6f70*/  IMAD.MOV R3, RZ, RZ, -R3 ;  /* 0x000000ffff037224 */ /* 0x000fe400078e0a03 */
[----:B------:R-:W-:Y:S01]  /*6f80*/  @!P0 IMAD.IADD R243, R243, 0x1, -R5 ;  /* 0x00000001f3f38824 */ /* 0x000fe200078e0a05 */
[----:B------:R-:W-:Y:S01]  /*6f90*/  ISETP.GE.AND P0, PT, R149, RZ, PT ;  /* 0x000000ff9500720c */ /* 0x000fe20003f06270 */
[----:B------:R-:W-:Y:S02]  /*6fa0*/  IMAD.MOV R0, RZ, RZ, -R0 ;  /* 0x000000ffff007224 */ /* 0x000fe400078e0a00 */
[----:B------:R-:W-:Y:S02]  /*6fb0*/  VIADD R149, R4, 0x7e ;  /* 0x0000007e04957836 */ /* 0x000fe40000000000 */
[----:B------:R-:W-:Y:S02]  /*6fc0*/  IMAD R249, R5, R3, R249 ;  /* 0x0000000305f97224 */ /* 0x000fe400078e02f9 */
[----:B------:R-:W-:Y:S01]  /*6fd0*/  IMAD.HI.U32 R3, R2, R230, RZ ;  /* 0x000000e602037227 */ /* 0x000fe200078e00ff */
[----:B------:R-:W-:-:S03]  /*6fe0*/  IABS R6, R149 ;  /* 0x0000009500067213 */ /* 0x000fc60000000000 */
[----:B------:R-:W-:Y:S02]  /*6ff0*/  IMAD R251, R5, R0, R251 ;  /* 0x0000000005fb7224 */ /* 0x000fe400078e02fb */
[----:B------:R-:W-:Y:S02]  /*7000*/  IMAD.MOV R3, RZ, RZ, -R3 ;  /* 0x000000ffff037224 */ /* 0x000fe400078e0a03 */
[--C-:B------:R-:W-:Y:S01]  /*7010*/  @!P5 IMAD.IADD R245, R245, 0x1, -R5.reuse ;  /* 0x00000001f5f5d824 */ /* 0x100fe200078e0a05 */
[----:B------:R-:W-:Y:S01]  /*7020*/  ISETP.GT.U32.AND P5, PT, R5, R249, PT ;  /* 0x000000f90500720c */ /* 0x000fe20003fa4070 */
[----:B------:R-:W-:Y:S01]  /*7030*/  @!P6 IMAD.IADD R247, R247, 0x1, -R5 ;  /* 0x00000001f7f7e824 */ /* 0x000fe200078e0a05 */
[C---:B------:R-:W-:Y:S01]  /*7040*/  ISETP.GT.U32.AND P6, PT, R5.reuse, R251, PT ;  /* 0x000000fb0500720c */ /* 0x040fe20003fc4070 */
[----:B------:R-:W-:Y:S02]  /*7050*/  IMAD R230, R5, R3, R230 ;  /* 0x0000000305e67224 */ /* 0x000fe400078e02e6 */
[----:B------:R-:W-:-:S04]  /*7060*/  IMAD.HI.U32 R0, R2, R6, RZ ;  /* 0x0000000602007227 */ /* 0x000fc800078e00ff */
[----:B------:R-:W-:Y:S01]  /*7070*/  @!P2 IMAD.MOV R243, RZ, RZ, -R243 ;  /* 0x000000fffff3a224 */ /* 0x000fe200078e0af3 */
[----:B------:R-:W-:Y:S01]  /*7080*/  ISETP.GE.AND P2, PT, R151, RZ, PT ;  /* 0x000000ff9700720c */ /* 0x000fe20003f46270 */
[----:B------:R-:W-:Y:S02]  /*7090*/  IMAD.MOV R0, RZ, RZ, -R0 ;  /* 0x000000ffff007224 */ /* 0x000fe400078e0a00 */
[----:B------:R-:W-:Y:S01]  /*70a0*/  @!P4 IMAD.MOV R247, RZ, RZ, -R247 ;  /* 0x000000fffff7c224 */ /* 0x000fe200078e0af7 */
[C---:B------:R-:W-:Y:S01]  /*70b0*/  ISETP.GT.U32.AND P4, PT, R5.reuse, R230, PT ;  /* 0x000000e60500720c */ /* 0x040fe20003f84070 */
[C---:B------:R-:W-:Y:S02]  /*70c0*/  VIADD R151, R4.reuse, 0x7d ;  /* 0x0000007d04977836 */ /* 0x040fe40000000000 */
[----:B------:R-:W-:Y:S02]  /*70d0*/  IMAD R6, R5, R0, R6 ;  /* 0x0000000005067224 */ /* 0x000fe400078e0206 */
[--C-:B------:R-:W-:Y:S01]  /*70e0*/  @!P5 IMAD.IADD R249, R249, 0x1, -R5.reuse ;  /* 0x00000001f9f9d824 */ /* 0x100fe200078e0a05 */
[----:B------:R-:W-:Y:S01]  /*70f0*/  IABS R10, R151 ;  /* 0x00000097000a7213 */ /* 0x000fe20000000000 */
[----:B------:R-:W-:Y:S01]  /*7100*/  @!P6 IMAD.IADD R251, R251, 0x1, -R5 ;  /* 0x00000001fbfbe824 */ /* 0x000fe200078e0a05 */
[C---:B------:R-:W-:Y:S01]  /*7110*/  ISETP.GT.U32.AND P6, PT, R5.reuse, R6, PT ;  /* 0x000000060500720c */ /* 0x040fe20003fc4070 */
[----:B------:R-:W-:Y:S01]  /*7120*/  VIADD R145, R4, 0x7c ;  /* 0x0000007c04917836 */ /* 0x000fe20000000000 */
[----:B------:R-:W-:Y:S01]  /*7130*/  ISETP.GT.U32.AND P5, PT, R5, R249, PT ;  /* 0x000000f90500720c */ /* 0x000fe20003fa4070 */
[----:B------:R-:W-:-:S03]  /*7140*/  IMAD.HI.U32 R3, R2, R10, RZ ;  /* 0x0000000a02037227 */ /* 0x000fc600078e00ff */
[----:B------:R-:W-:Y:S01]  /*7150*/  IABS R12, R145 ;  /* 0x00000091000c7213 */ /* 0x000fe20000000000 */
[----:B------:R-:W-:Y:S01]  /*7160*/  @!P1 IMAD.MOV R245, RZ, RZ, -R245 ;  /* 0x000000fffff59224 */ /* 0x000fe200078e0af5 */
[----:B------:R-:W-:Y:S01]  /*7170*/  ISETP.GE.AND P1, PT, R149, RZ, PT ;  /* 0x000000ff9500720c */ /* 0x000fe20003f26270 */
[----:B------:R-:W-:Y:S02]  /*7180*/  VIADD R149, R4, 0x7b ;  /* 0x0000007b04957836 */ /* 0x000fe40000000000 */
[----:B------:R-:W-:Y:S01]  /*7190*/  @!P4 IMAD.IADD R230, R230, 0x1, -R5 ;  /* 0x00000001e6e6c824 */ /* 0x000fe200078e0a05 */
[C---:B------:R-:W-:Y:S01]  /*71a0*/  ISETP.GT.U32.AND P4, PT, R5.reuse, R251, PT ;  /* 0x000000fb0500720c */ /* 0x040fe20003f84070 */
[----:B------:R-:W-:Y:S01]  /*71b0*/  IMAD.MOV R3, RZ, RZ, -R3 ;  /* 0x000000ffff037224 */ /* 0x000fe200078e0a03 */
[----:B------:R-:W-:Y:S01]  /*71c0*/  IABS R14, R149 ;  /* 0x00000095000e7213 */ /* 0x000fe20000000000 */
[----:B------:R-:W-:Y:S01]  /*71d0*/  @!P6 IMAD.IADD R6, R6, 0x1, -R5 ;  /* 0x000000010606e824 */ /* 0x000fe200078e0a05 */
[C---:B------:R-:W-:Y:S01]  /*71e0*/  ISETP.GT.U32.AND P6, PT, R5.reuse, R230, PT ;  /* 0x000000e60500720c */ /* 0x040fe20003fc4070 */
[----:B------:R-:W-:-:S02]  /*71f0*/  IMAD R10, R5, R3, R10 ;  /* 0x00000003050a7224 */ /* 0x000fc400078e020a */
[----:B------:R-:W-:-:S04]  /*7200*/  IMAD.HI.U32 R3, R2, R12, RZ ;  /* 0x0000000c02037227 */ /* 0x000fc800078e00ff */
[----:B------:R-:W-:-:S04]  /*7210*/  IMAD.HI.U32 R0, R2, R14, RZ ;  /* 0x0000000e02007227 */ /* 0x000fc800078e00ff */
[----:B------:R-:W-:Y:S02]  /*7220*/  IMAD.MOV R3, RZ, RZ, -R3 ;  /* 0x000000ffff037224 */ /* 0x000fe400078e0a03 */
[--C-:B------:R-:W-:Y:S01]  /*7230*/  @!P5 IMAD.IADD R249, R249, 0x1, -R5.reuse ;  /* 0x00000001f9f9d824 */ /* 0x100fe200078e0a05 */
[----:B------:R-:W-:Y:S01]  /*7240*/  ISETP.GE.AND P5, PT, R151, RZ, PT ;  /* 0x000000ff9700720c */ /* 0x000fe20003fa6270 */
[----:B------:R-:W-:Y:S02]  /*7250*/  VIADD R151, R4, 0x7a ;  /* 0x0000007a04977836 */ /* 0x000fe40000000000 */
[----:B------:R-:W-:Y:S02]  /*7260*/  IMAD.MOV R0, RZ, RZ, -R0 ;  /* 0x000000ffff007224 */ /* 0x000fe400078e0a00 */
[----:B------:R-:W-:Y:S01]  /*7270*/  IMAD R12, R5, R3, R12 ;  /* 0x00000003050c7224 */ /* 0x000fe200078e020c */
[----:B------:R-:W-:Y:S01]  /*7280*/  IABS R16, R151 ;  /* 0x0000009700107213 */ /* 0x000fe20000000000 */
[----:B------:R-:W-:Y:S01]  /*7290*/  @!P4 IMAD.IADD R251, R251, 0x1, -R5 ;  /* 0x00000001fbfbc824 */ /* 0x000fe200078e0a05 */
[C---:B------:R-:W-:Y:S01]  /*72a0*/  ISETP.GT.U32.AND P4, PT, R5.reuse, R10, PT ;  /* 0x0000000a0500720c */ /* 0x040fe20003f84070 */
[----:B------:R-:W-:-:S02]  /*72b0*/  IMAD R14, R5, R0, R14 ;  /* 0x00000000050e7224 */ /* 0x000fc400078e020e */
[----:B------:R-:W-:Y:S01]  /*72c0*/  @!P0 IMAD.MOV R251, RZ, RZ, -R251 ;  /* 0x000000fffffb8224 */ /* 0x000fe200078e0afb */
[C---:B------:R-:W-:Y:S01]  /*72d0*/  ISETP.GT.U32.AND P0, PT, R5.reuse, R12, PT ;  /* 0x0000000c0500720c */ /* 0x040fe20003f04070 */
[----:B------:R-:W-:Y:S01]  /*72e0*/  @!P3 IMAD.MOV R249, RZ, RZ, -R249 ;  /* 0x000000fffff9b224 */ /* 0x000fe200078e0af9 */
[C---:B------:R-:W-:Y:S01]  /*72f0*/  ISETP.GT.U32.AND P3, PT, R5.reuse, R6, PT ;  /* 0x000000060500720c */ /* 0x040fe20003f64070 */
[----:B------:R-:W-:Y:S01]  /*7300*/  @!P6 IMAD.IADD R230, R230, 0x1, -R5 ;  /* 0x00000001e6e6e824 */ /* 0x000fe200078e0a05 */
[----:B------:R-:W-:Y:S01]  /*7310*/  ISETP.GT.U32.AND P6, PT, R5, R14, PT ;  /* 0x0000000e0500720c */ /* 0x000fe20003fc4070 */
[----:B------:R-:W-:-:S04]  /*7320*/  IMAD.HI.U32 R0, R2, R16, RZ ;  /* 0x0000001002007227 */ /* 0x000fc800078e00ff */
[----:B------:R-:W-:Y:S02]  /*7330*/  VIADD R143, R4, 0x78 ;  /* 0x00000078048f7836 */ /* 0x000fe40000000000 */
[----:B------:R-:W-:Y:S02]  /*7340*/  IMAD.MOV R0, RZ, RZ, -R0 ;  /* 0x000000ffff007224 */ /* 0x000fe400078e0a00 */
[--C-:B------:R-:W-:Y:S01]  /*7350*/  @!P0 IMAD.IADD R12, R12, 0x1, -R5.reuse ;  /* 0x000000010c0c8824 */ /* 0x100fe200078e0a05 */
[----:B------:R-:W-:Y:S01]  /*7360*/  IABS R20, R143 ;  /* 0x0000008f00147213 */ /* 0x000fe20000000000 */
[C---:B------:R-:W-:Y:S02]  /*7370*/  IMAD R16, R5.reuse, R0, R16 ;  /* 0x0000000005107224 */ /* 0x040fe400078e0210 */
[--C-:B------:R-:W-:Y:S02]  /*7380*/  @!P3 IMAD.IADD R6, R6, 0x1, -R5.reuse ;  /* 0x000000010606b824 */ /* 0x100fe400078e0a05 */
[----:B------:R-:W-:Y:S01]  /*7390*/  @!P6 IMAD.IADD R14, R14, 0x1, -R5 ;  /* 0x000000010e0ee824 */ /* 0x000fe200078e0a05 */
[C---:B------:R-:W-:Y:S01]  /*73a0*/  ISETP.GT.U32.AND P3, PT, R5.reuse, R16, PT ;  /* 0x000000100500720c */ /* 0x040fe20003f64070 */
[----:B------:R-:W-:Y:S01]  /*73b0*/  IMAD.HI.U32 R0, R2, R20, RZ ;  /* 0x0000001402007227 */ /* 0x000fe200078e00ff */
[----:B------:R-:W-:-:S03]  /*73c0*/  ISETP.GT.U32.AND P6, PT, R5, R12, PT ;  /* 0x0000000c0500720c */ /* 0x000fc60003fc4070 */
[--C-:B------:R-:W-:Y:S01]  /*73d0*/  @!P4 IMAD.IADD R10, R10, 0x1, -R5.reuse ;  /* 0x000000010a0ac824 */ /* 0x100fe200078e0a05 */
[----:B------:R-:W-:Y:S01]  /*73e0*/  ISETP.GE.AND P4, PT, R145, RZ, PT ;  /* 0x000000ff9100720c */ /* 0x000fe20003f86270 */
[----:B------:R-:W-:Y:S02]  /*73f0*/  IMAD.MOV R0, RZ, RZ, -R0 ;  /* 0x000000ffff007224 */ /* 0x000fe400078e0a00 */
[----:B------:R-:W-:Y:S01]  /*7400*/  VIADD R147, R4, 0x77 ;  /* 0x0000007704937836 */ /* 0x000fe20000000000 */
[C---:B------:R-:W-:Y:S01]  /*7410*/  ISETP.GT.U32.AND P0, PT, R5.reuse, R10, PT ;  /* 0x0000000a0500720c */ /* 0x040fe20003f04070 */
[C---:B------:R-:W-:Y:S02]  /*7420*/  IMAD R20, R5.reuse, R0, R20 ;  /* 0x0000000005147224 */ /* 0x040fe400078e0214 */
[--C-:B------:R-:W-:Y:S01]  /*7430*/  @!P3 IMAD.IADD R16, R16, 0x1, -R5.reuse ;  /* 0x000000011010b824 */ /* 0x100fe200078e0a05 */
[----:B------:R-:W-:Y:S01]  /*7440*/  IABS R24, R147 ;  /* 0x0000009300187213 */ /* 0x000fe20000000000 */
[----:B------:R-:W-:Y:S01]  /*7450*/  @!P6 IMAD.IADD R12, R12, 0x1, -R5 ;  /* 0x000000010c0ce824 */ /* 0x000fe200078e0a05 */
[C---:B------:R-:W-:Y:S01]  /*7460*/  ISETP.GT.U32.AND P6, PT, R5.reuse, R20, PT ;  /* 0x000000140500720c */ /* 0x040fe20003fc4070 */
[----:B------:R-:W-:Y:S01]  /*7470*/  IMAD.HI.U32 R3, R2, R18, RZ ;  /* 0x0000001202037227 */ /* 0x000fe200078e00ff */
[----:B------:R-:W-:-:S03]  /*7480*/  ISETP.GT.U32.AND P3, PT, R5, R14, PT ;  /* 0x0000000e0500720c */ /* 0x000fc60003f64070 */
[----:B------:R-:W-:Y:S01]  /*7490*/  @!P2 IMAD.MOV R230, RZ, RZ, -R230 ;  /* 0x000000ffffe6a224 */ /* 0x000fe200078e0ae6 */
[----:B------:R-:W-:Y:S01]  /*74a0*/  ISETP.GT.U32.AND P2, PT, R5, R16, PT ;  /* 0x000000100500720c */ /* 0x000fe20003f44070 */
[----:B------:R-:W-:Y:S02]  /*74b0*/  IMAD.MOV R3, RZ, RZ, -R3 ;  /* 0x000000ffff037224 */ /* 0x000fe400078e0a03 */
[----:B------:R-:W-:-:S04]  /*74c0*/  IMAD.HI.U32 R0, R2, R24, RZ ;  /* 0x0000001802007227 */ /* 0x000fc800078e00ff */
[----:B------:R-:W-:Y:S02]  /*74d0*/  VIADD R145, R4, 0x76 ;  /* 0x0000007604917836 */ /* 0x000fe40000000000 */
[--C-:B------:R-:W-:Y:S01]  /*74e0*/  @!P0 IMAD.IADD R10, R10, 0x1, -R5.reuse ;  /* 0x000000010a0a8824 */ /* 0x100fe200078e0a05 */
[----:B------:R-:W-:Y:S01]  /*74f0*/  ISETP.GE.AND P0, PT, R149, RZ, PT ;  /* 0x000000ff9500720c */ /* 0x000fe20003f06270 */
[C---:B------:R-:W-:Y:S01]  /*7500*/  IMAD R18, R5.reuse, R3, R18 ;  /* 0x0000000305127224 */ /* 0x040fe200078e0212 */
[----:B------:R-:W-:Y:S01]  /*7510*/  IABS R3, R145 ;  /* 0x0000009100037213 */ /* 0x000fe20000000000 */
[----:B------:R-:W-:Y:S02]  /*7520*/  IMAD.MOV R0, RZ, RZ, -R0 ;  /* 0x000000ffff007224 */ /* 0x000fe400078e0a00 */
[----:B------:R-:W-:Y:S02]  /*7530*/  VIADD R149, R4, 0x75 ;  /* 0x0000007504957836 */ /* 0x000fe40000000000 */
[----:B------:R-:W-:Y:S01]  /*7540*/  @!P1 IMAD.MOV R6, RZ, RZ, -R6 ;  /* 0x000000ffff069224 */ /* 0x000fe200078e0a06 */
[C---:B------:R-:W-:Y:S01]  /*7550*/  ISETP.GT.U32.AND P1, PT, R5.reuse, R18, PT ;  /* 0x000000120500720c */ /* 0x040fe20003f24070 */
[----:B------:R-:W-:Y:S01]  /*7560*/  IMAD R24, R5, R0, R24 ;  /* 0x0000000005187224 */ /* 0x000fe200078e0218 */
[----:B------:R-:W-:Y:S01]  /*7570*/  IABS R32, R149 ;  /* 0x0000009500207213 */ /* 0x000fe20000000000 */
[----:B------:R-:W-:Y:S01]  /*7580*/  @!P6 IMAD.IADD R20, R20, 0x1, -R5 ;  /* 0x000000011414e824 */ /* 0x000fe200078e0a05 */
[----:B------:R-:W-:Y:S01]  /*7590*/  ISETP.GE.AND P6, PT, R143, RZ, PT ;  /* 0x000000ff8f00720c */ /* 0x000fe20003fc6270 */
[----:B------:R-:W-:-:S04]  /*75a0*/  IMAD.HI.U32 R28, R2, R3, RZ ;  /* 0x00000003021c7227 */ /* 0x000fc800078e00ff */
[----:B------:R-:W-:Y:S01]  /*75b0*/  @!P2 IMAD.IADD R16, R16, 0x1, -R5 ;  /* 0x000000011010a824 */ /* 0x000fe200078e0a05 */
[C---:B------:R-:W-:Y:S01]  /*75c0*/  ISETP.GT.U32.AND P2, PT, R5.reuse, R24, PT ;  /* 0x000000180500720c */ /* 0x040fe20003f44070 */
[----:B------:R-:W-:Y:S01]  /*75d0*/  @!P5 IMAD.MOV R10, RZ, RZ, -R10 ;  /* 0x000000ffff0ad224 */ /* 0x000fe200078e0a0a */
[----:B------:R-:W-:Y:S01]  /*75e0*/  ISETP.GT.U32.AND P5, PT, R5, R20, PT ;  /* 0x000000140500720c */ /* 0x000fe20003fa4070 */
[----:B------:R-:W-:Y:S02]  /*75f0*/  IMAD.MOV R28, RZ, RZ, -R28 ;  /* 0x000000ffff1c7224 */ /* 0x000fe400078e0a1c */
[----:B------:R-:W-:-:S04]  /*7600*/  IMAD.HI.U32 R0, R2, R32, RZ ;  /* 0x0000002002007227 */ /* 0x000fc800078e00ff */
[----:B------:R-:W-:Y:S01]  /*7610*/  @!P3 IMAD.IADD R14, R14, 0x1, -R5 ;  /* 0x000000010e0eb824 */ /* 0x000fe200078e0a05 */
[----:B------:R-:W-:Y:S01]  /*7620*/  ISETP.GE.AND P3, PT, R151, RZ, PT ;  /* 0x000000ff9700720c */ /* 0x000fe20003f66270 */
[----:B------:R-:W-:Y:S02]  /*7630*/  VIADD R151, R4, 0x74 ;  /* 0x0000007404977836 */ /* 0x000fe40000000000 */
[----:B------:R-:W-:Y:S02]  /*7640*/  IMAD R28, R5, R28, R3 ;  /* 0x0000001c051c7224 */ /* 0x000fe400078e0203 */
[----:B------:R-:W-:Y:S01]  /*7650*/  IMAD.MOV R0, RZ, RZ, -R0 ;  /* 0x000000ffff007224 */ /* 0x000fe200078e0a00 */
[----:B------:R-:W-:Y:S01]  /*7660*/  IABS R36, R151 ;  /* 0x0000009700247213 */ /* 0x000fe20000000000 */
[----:B------:R-:W-:Y:S01]  /*7670*/  @!P1 IMAD.IADD R18, R18, 0x1, -R5 ;  /* 0x0000000112129824 */ /* 0x000fe200078e0a05 */
[----:B------:R-:W-:Y:S01]  /*7680*/  ISETP.GE.AND P1, PT, R141, RZ, PT ;  /* 0x000000ff8d00720c */ /* 0x000fe20003f26270 */
[----:B------:R-:W-:Y:S01]  /*7690*/  @!P0 IMAD.MOV R14, RZ, RZ, -R14 ;  /* 0x000000ffff0e8224 */ /* 0x000fe200078e0a0e */
[C---:B------:R-:W-:Y:S01]  /*76a0*/  ISETP.GT.U32.AND P0, PT, R5.reuse, R28, PT ;  /* 0x0000001c0500720c */ /* 0x040fe20003f04070 */
[----:B------:R-:W-:-:S02]  /*76b0*/  IMAD R32, R5, R0, R32 ;  /* 0x0000000005207224 */ /* 0x000fc400078e0220 */
[--C-:B------:R-:W-:Y:S01]  /*76c0*/  @!P2 IMAD.IADD R24, R24, 0x1, -R5.reuse ;  /* 0x000000011818a824 */ /* 0x100fe200078e0a05 */
[C---:B------:R-:W-:Y:S01]  /*76d0*/  ISETP.GT.U32.AND P2, PT, R5.reuse, R18, PT ;  /* 0x000000120500720c */ /* 0x040fe20003f44070 */
[----:B------:R-:W-:Y:S01]  /*76e0*/  @!P5 IMAD.IADD R20, R20, 0x1, -R5 ;  /* 0x000000011414d824 */ /* 0x000fe200078e0a05 */
[----:B------:R-:W-:Y:S01]  /*76f0*/  ISETP.GT.U32.AND P5, PT, R5, R32, PT ;  /* 0x000000200500720c */ /* 0x000fe20003fa4070 */
[----:B------:R-:W-:-:S04]  /*7700*/  IMAD.HI.U32 R0, R2, R36, RZ ;  /* 0x0000002402007227 */ /* 0x000fc800078e00ff */
[----:B------:R-:W-:Y:S01]  /*7710*/  @!P4 IMAD.MOV R12, RZ, RZ, -R12 ;  /* 0x000000ffff0cc224 */ /* 0x000fe200078e0a0c */
[----:B------:R-:W-:Y:S01]  /*7720*/  ISETP.GT.U32.AND P4, PT, R5, R24, PT ;  /* 0x000000180500720c */ /* 0x000fe20003f84070 */
[----:B------:R-:W-:Y:S02]  /*7730*/  IMAD.MOV R0, RZ, RZ, -R0 ;  /* 0x000000ffff007224 */ /* 0x000fe400078e0a00 */
[----:B------:R-:W-:Y:S01]  /*7740*/  @!P3 IMAD.MOV R16, RZ, RZ, -R16 ;  /* 0x000000ffff10b224 */ /* 0x000fe200078e0a10 */
[----:B------:R-:W-:Y:S01]  /*7750*/  ISETP.GE.AND P3, PT, R147, RZ, PT ;  /* 0x000000ff9300720c */ /* 0x000fe20003f66270 */
[----:B------:R-:W-:Y:S02]  /*7760*/  VIADD R147, R4, 0x73 ;  /* 0x0000007304937836 */ /* 0x000fe40000000000 */
[--C-:B------:R-:W-:Y:S01]  /*7770*/  @!P0 IMAD.IADD R28, R28, 0x1, -R5.reuse ;  /* 0x000000011c1c8824 */ /* 0x100fe200078e0a05 */
[----:B------:R-:W-:Y:S01]  /*7780*/  ISETP.GE.AND P0, PT, R151, RZ, PT ;  /* 0x000000ff9700720c */ /* 0x000fe20003f06270 */
[----:B------:R-:W-:Y:S01]  /*7790*/  IMAD R36, R5, R0, R36 ;  /* 0x0000000005247224 */ /* 0x000fe200078e0224 */
[----:B------:R-:W-:Y:S01]  /*77a0*/  IABS R40, R147 ;  /* 0x0000009300287213 */ /* 0x000fe20000000000 */
[--C-:B------:R-:W-:Y:S01]  /*77b0*/  @!P2 IMAD.IADD R18, R18, 0x1, -R5.reuse ;  /* 0x000000011212a824 */ /* 0x100fe200078e0a05 */
[----:B------:R-:W-:Y:S01]  /*77c0*/  ISETP.GE.AND P2, PT, R145, RZ, PT ;  /* 0x000000ff9100720c */ /* 0x000fe20003f46270 */
[--C-:B------:R-:W-:Y:S01]  /*77d0*/  @!P5 IMAD.IADD R32, R32, 0x1, -R5.reuse ;  /* 0x000000012020d824 */ /* 0x100fe200078e0a05 */
[C---:B------:R-:W-:Y:S01]  /*77e0*/  ISETP.GT.U32.AND P5, PT, R5.reuse, R28, PT ;  /* 0x0000001c0500720c */ /* 0x040fe20003fa4070 */
[----:B------:R-:W-:Y:S01]  /*77f0*/  @!P6 IMAD.MOV R20, RZ, RZ, -R20 ;  /* 0x000000ffff14e224 */ /* 0x000fe200078e0a14 */
[C---:B------:R-:W-:Y:S01]  /*7800*/  ISETP.GT.U32.AND P6, PT, R5.reuse, R36, PT ;  /* 0x000000240500720c */ /* 0x040fe20003fc4070 */
[----:B------:R-:W-:Y:S01]  /*7810*/  @!P1 IMAD.MOV R18, RZ, RZ, -R18 ;  /* 0x000000ffff129224 */ /* 0x000fe200078e0a12 */
[----:B------:R-:W-:Y:S01]  /*7820*/  ISETP.GT.U32.AND P1, PT, R5, R32, PT ;  /* 0x000000200500720c */ /* 0x000fe20003f24070 */
[----:B------:R-:W-:Y:S01]  /*7830*/  @!P4 IMAD.IADD R24, R24, 0x1, -R5 ;  /* 0x000000011818c824 */ /* 0x000fe200078e0a05 */
[----:B------:R-:W-:Y:S01]  /*7840*/  ISETP.GE.AND P4, PT, R149, RZ, PT ;  /* 0x000000ff9500720c */ /* 0x000fe20003f86270 */
[----:B------:R-:W-:-:S04]  /*7850*/  IMAD.HI.U32 R3, R2, R40, RZ ;  /* 0x0000002802037227 */ /* 0x000fc800078e00ff */
[C---:B------:R-:W-:Y:S02]  /*7860*/  VIADD R149, R4.reuse, 0x72 ;  /* 0x0000007204957836 */ /* 0x040fe40000000000 */
[----:B------:R-:W-:Y:S02]  /*7870*/  VIADD R151, R4, 0x71 ;  /* 0x0000007104977836 */ /* 0x000fe40000000000 */
[----:B------:R-:W-:Y:S01]  /*7880*/  IMAD.MOV R3, RZ, RZ, -R3 ;  /* 0x000000ffff037224 */ /* 0x000fe200078e0a03 */
[----:B------:R-:W-:Y:S01]  /*7890*/  IABS R43, R149 ;  /* 0x00000095002b7213 */ /* 0x000fe20000000000 */
[--C-:B------:R-:W-:Y:S01]  /*78a0*/  @!P5 IMAD.IADD R28, R28, 0x1, -R5.reuse ;  /* 0x000000011c1cd824 */ /* 0x100fe200078e0a05 */
[----:B------:R-:W-:Y:S01]  /*78b0*/  IABS R0, R151 ;  /* 0x0000009700007213 */ /* 0x000fe20000000000 */
[----:B------:R-:W-:Y:S01]  /*78c0*/  IMAD R40, R5, R3, R40 ;  /* 0x0000000305287224 */ /* 0x000fe200078e0228 */
[----:B------:R-:W-:Y:S01]  /*78d0*/  ISETP.GE.AND P5, PT, R149, RZ, PT ;  /* 0x000000ff9500720c */ /* 0x000fe20003fa6270 */
[----:B------:R-:W-:Y:S01]  /*78e0*/  @!P6 IMAD.IADD R36, R36, 0x1, -R5 ;  /* 0x000000012424e824 */ /* 0x000fe200078e0a05 */
[----:B------:R-:W-:Y:S01]  /*78f0*/  ISETP.GE.AND P6, PT, R151, RZ, PT ;  /* 0x000000ff9700720c */ /* 0x000fe20003fc6270 */
[----:B------:R-:W-:-:S04]  /*7900*/  IMAD.HI.U32 R3, R2, R43, RZ ;  /* 0x0000002b02037227 */ /* 0x000fc800078e00ff */
[----:B------:R-:W-:Y:S01]  /*7910*/  @!P1 IMAD.IADD R32, R32, 0x1, -R5 ;  /* 0x0000000120209824 */ /* 0x000fe200078e0a05 */
[C---:B------:R-:W-:Y:S01]  /*7920*/  ISETP.GT.U32.AND P1, PT, R5.reuse, R40, PT ;  /* 0x000000280500720c */ /* 0x040fe20003f24070 */
[----:B------:R-:W-:Y:S01]  /*7930*/  @!P2 IMAD.MOV R28, RZ, RZ, -R28 ;  /* 0x000000ffff1ca224 */ /* 0x000fe200078e0a1c */
[----:B------:R-:W-:Y:S01]  /*7940*/  ISETP.GT.U32.AND P2, PT, R5, R36, PT ;  /* 0x000000240500720c */ /* 0x000fe20003f44070 */
[----:B------:R-:W-:-:S04]  /*7950*/  IMAD.HI.U32 R47, R2, R0, RZ ;  /* 0x00000000022f7227 */ /* 0x000fc800078e00ff */
[----:B------:R-:W-:Y:S02]  /*7960*/  IMAD.MOV R3, RZ, RZ, -R3 ;  /* 0x000000ffff037224 */ /* 0x000fe400078e0a03 */
[----:B------:R-:W-:Y:S02]  /*7970*/  IMAD.MOV R47, RZ, RZ, -R47 ;  /* 0x000000ffff2f7224 */ /* 0x000fe400078e0a2f */
[C---:B------:R-:W-:Y:S02]  /*7980*/  IMAD R43, R5.reuse, R3, R43 ;  /* 0x00000003052b7224 */ /* 0x040fe400078e022b */
[C---:B------:R-:W-:Y:S02]  /*7990*/  IMAD R47, R5.reuse, R47, R0 ;  /* 0x0000002f052f7224 */ /* 0x040fe400078e0200 */
[----:B------:R-:W-:Y:S01]  /*79a0*/  @!P4 IMAD.MOV R32, RZ, RZ, -R32 ;  /* 0x000000ffff20c224 */ /* 0x000fe200078e0a20 */
[----:B------:R-:W-:Y:S01]  /*79b0*/  ISETP.GT.U32.AND P4, PT, R5, R43, PT ;  /* 0x0000002b0500720c */ /* 0x000fe20003f84070 */
[----:B------:R-:W-:-:S02]  /*79c0*/  VIADD R141, R4, 0x6f ;  /* 0x0000006f048d7836 */ /* 0x000fc40000000000 */
[--C-:B------:R-:W-:Y:S02]  /*79d0*/  @!P1 IMAD.IADD R40, R40, 0x1, -R5.reuse ;  /* 0x0000000128289824 */ /* 0x100fe400078e0a05 */
[----:B------:R-:W-:Y:S01]  /*79e0*/  @!P2 IMAD.IADD R36, R36, 0x1, -R5 ;  /* 0x000000012424a824 */ /* 0x000fe200078e0a05 */
[C---:B------:R-:W-:Y:S01]  /*79f0*/  ISETP.GT.U32.AND P2, PT, R5.reuse, R47, PT ;  /* 0x0000002f0500720c */ /* 0x040fe20003f44070 */
[C---:B------:R-:W-:Y:S01]  /*7a00*/  VIADD R149, R4.reuse, 0x70 ;  /* 0x0000007004957836 */ /* 0x040fe20000000000 */
[----:B------:R-:W-:Y:S01]  /*7a10*/  IABS R55, R141 ;  /* 0x0000008d00377213 */ /* 0x000fe20000000000 */
[----:B------:R-:W-:Y:S01]  /*7a20*/  VIADD R151, R4, 0x6e ;  /* 0x0000006e04977836 */ /* 0x000fe20000000000 */
[----:B------:R-:W-:Y:S01]  /*7a30*/  ISETP.GT.U32.AND P1, PT, R5, R40, PT ;  /* 0x000000280500720c */ /* 0x000fe20003f24070 */
[----:B------:R-:W-:Y:S01]  /*7a40*/  @!P3 IMAD.MOV R24, RZ, RZ, -R24 ;  /* 0x000000ffff18b224 */ /* 0x000fe200078e0a18 */
[----:B------:R-:W-:Y:S01]  /*7a50*/  IABS R51, R149 ;  /* 0x0000009500337213 */ /* 0x000fe20000000000 */
[----:B------:R-:W-:Y:S01]  /*7a60*/  IMAD.HI.U32 R9, R2, R55, RZ ;  /* 0x0000003702097227 */ /* 0x000fe200078e00ff */
[----:B------:R-:W-:-:S02]  /*7a70*/  ISETP.GE.AND P3, PT, R147, RZ, PT ;  /* 0x000000ff9300720c */ /* 0x000fc40003f66270 */
[----:B------:R-:W-:Y:S01]  /*7a80*/  IABS R59, R151 ;  /* 0x00000097003b7213 */ /* 0x000fe20000000000 */
[----:B------:R-:W-:Y:S02]  /*7a90*/  VIADD R147, R4, 0x6d ;  /* 0x0000006d04937836 */ /* 0x000fe40000000000 */
[----:B------:R-:W-:-:S03]  /*7aa0*/  IMAD.HI.U32 R0, R2, R51, RZ ;  /* 0x0000003302007227 */ /* 0x000fc600078e00ff */
[----:B------:R-:W-:Y:S01]  /*7ab0*/  IABS R63, R147 ;  /* 0x00000093003f7213 */ /* 0x000fe20000000000 */
[----:B------:R-:W-:Y:S01]  /*7ac0*/  @!P4 IMAD.IADD R43, R43, 0x1, -R5 ;  /* 0x000000012b2bc824 */ /* 0x000fe200078e0a05 */
[----:B------:R-:W-:Y:S01]  /*7ad0*/  ISETP.GE.AND P4, PT, R149, RZ, PT ;  /* 0x000000ff9500720c */ /* 0x000fe20003f86270 */
[----:B------:R-:W-:Y:S02]  /*7ae0*/  IMAD.MOV R9, RZ, RZ, -R9 ;  /* 0x000000ffff097224 */ /* 0x000fe400078e0a09 */
[----:B------:R-:W-:Y:S02]  /*7af0*/  VIADD R149, R4, 0x6c ;  /* 0x0000006c04957836 */ /* 0x000fe40000000000 */
[----:B------:R-:W-:Y:S01]  /*7b00*/  @!P2 IMAD.IADD R47, R47, 0x1, -R5 ;  /* 0x000000012f2fa824 */ /* 0x000fe200078e0a05 */
[----:B------:R-:W-:Y:S01]  /*7b10*/  ISETP.GT.U32.AND P2, PT, R5, R43, PT ;  /* 0x0000002b0500720c */ /* 0x000fe20003f44070 */
[----:B------:R-:W-:Y:S01]  /*7b20*/  IMAD.MOV R0, RZ, RZ, -R0 ;  /* 0x000000ffff007224 */ /* 0x000fe200078e0a00 */
[----:B------:R-:W-:Y:S01]  /*7b30*/  IABS R67, R149 ;  /* 0x0000009500437213 */ /* 0x000fe20000000000 */
[----:B------:R-:W-:-:S04]  /*7b40*/  IMAD.HI.U32 R3, R2, R59, RZ ;  /* 0x0000003b02037227 */ /* 0x000fc800078e00ff */
[----:B------:R-:W-:Y:S02]  /*7b50*/  @!P1 IMAD.IADD R40, R40, 0x1, -R5 ;  /* 0x0000000128289824 */ /* 0x000fe400078e0a05 */
[C---:B------:R-:W-:Y:S02]  /*7b60*/  IMAD R55, R5.reuse, R9, R55 ;  /* 0x0000000905377224 */ /* 0x040fe400078e0237 */
[----:B------:R-:W-:Y:S01]  /*7b70*/  @!P0 IMAD.MOV R36, RZ, RZ, -R36 ;  /* 0x000000ffff248224 */ /* 0x000fe200078e0a24 */
[C---:B------:R-:W-:Y:S01]  /*7b80*/  ISETP.GT.U32.AND P0, PT, R5.reuse, R47, PT ;  /* 0x0000002f0500720c */ /* 0x040fe20003f04070 */
[C---:B------:R-:W-:Y:S02]  /*7b90*/  IMAD R51, R5.reuse, R0, R51 ;  /* 0x0000000005337224 */ /* 0x040fe400078e0233 */
[----:B------:R-:W-:Y:S02]  /*7ba0*/  IMAD.MOV R3, RZ, RZ, -R3 ;  /* 0x000000ffff037224 */ /* 0x000fe400078e0a03 */
[----:B------:R-:W-:Y:S01]  /*7bb0*/  IMAD.HI.U32 R0, R2, R63, RZ ;  /* 0x0000003f02007227 */ /* 0x000fe200078e00ff */
[----:B------:R-:W-:-:S03]  /*7bc0*/  ISETP.GT.U32.AND P1, PT, R5, R51, PT ;  /* 0x000000330500720c */ /* 0x000fc60003f24070 */
[----:B------:R-:W-:Y:S01]  /*7bd0*/  @!P3 IMAD.MOV R40, RZ, RZ, -R40 ;  /* 0x000000ffff28b224 */ /* 0x000fe200078e0a28 */
[C---:B------:R-:W-:Y:S01]  /*7be0*/  ISETP.GT.U32.AND P3, PT, R5.reuse, R55, PT ;  /* 0x000000370500720c */ /* 0x040fe20003f64070 */
[----:B------:R-:W-:Y:S02]  /*7bf0*/  IMAD R59, R5, R3, R59 ;  /* 0x00000003053b7224 */ /* 0x000fe400078e023b */
[----:B------:R-:W-:Y:S02]  /*7c00*/  IMAD.MOV R0, RZ, RZ, -R0 ;  /* 0x000000ffff007224 */ /* 0x000fe400078e0a00 */
[----:B------:R-:W-:-:S04]  /*7c10*/  IMAD.HI.U32 R3, R2, R67, RZ ;  /* 0x0000004302037227 */ /* 0x000fc800078e00ff */
[----:B------:R-:W-:Y:S02]  /*7c20*/  IMAD R63, R5, R0, R63 ;  /* 0x00000000053f7224 */ /* 0x000fe400078e023f */
[----:B------:R-:W-:Y:S02]  /*7c30*/  IMAD.MOV R3, RZ, RZ, -R3 ;  /* 0x000000ffff037224 */ /* 0x000fe400078e0a03 */
[----:B------:R-:W-:Y:S01]  /*7c40*/  @!P0 IMAD.IADD R47, R47, 0x1, -R5 ;  /* 0x000000012f2f8824 */ /* 0x000fe200078e0a05 */
[C---:B------:R-:W-:Y:S01]  /*7c50*/  ISETP.GT.U32.AND P0, PT, R5.reuse, R63, PT ;  /* 0x0000003f0500720c */ /* 0x040fe20003f04070 */
[----:B------:R-:W-:Y:S02]  /*7c60*/  IMAD R67, R5, R3, R67 ;  /* 0x0000000305437224 */ /* 0x000fe400078e0243 */
[--C-:B------:R-:W-:Y:S02]  /*7c70*/  @!P3 IMAD.IADD R55, R55, 0x1, -R5.reuse ;  /* 0x000000013737b824 */ /* 0x100fe400078e0a05 */
[--C-:B------:R-:W-:Y:S01]  /*7c80*/  @!P2 IMAD.IADD R43, R43, 0x1, -R5.reuse ;  /* 0x000000012b2ba824 */ /* 0x100fe200078e0a05 */
[----:B------:R-:W-:Y:S01]  /*7c90*/  ISETP.GT.U32.AND P3, PT, R5, R67, PT ;  /* 0x000000430500720c */ /* 0x000fe20003f64070 */
[----:B------:R-:W-:Y:S01]  /*7ca0*/  @!P1 IMAD.IADD R51, R51, 0x1, -R5 ;  /* 0x0000000133339824 */ /* 0x000fe200078e0a05 */
[----:B------:R-:W-:Y:S01]  /*7cb0*/  ISETP.GT.U32.AND P2, PT, R5, R59, PT ;  /* 0x0000003b0500720c */ /* 0x000fe20003f44070 */
[----:B------:R-:W-:-:S02]  /*7cc0*/  VIADD R145, R4, 0x6a ;  /* 0x0000006a04917836 */ /* 0x000fc40000000000 */
[----:B------:R-:W-:Y:S01]  /*7cd0*/  VIADD R143, R4, 0x6b ;  /* 0x0000006b048f7836 */ /* 0x000fe20000000000 */
[----:B------:R-:W-:Y:S01]  /*7ce0*/  ISETP.GT.U32.AND P1, PT, R5, R51, PT ;  /* 0x000000330500720c */ /* 0x000fe20003f24070 */
[----:B------:R-:W-:Y:S01]  /*7cf0*/  @!P0 IMAD.IADD R63, R63, 0x1, -R5 ;  /* 0x000000013f3f8824 */ /* 0x000fe200078e0a05 */
[----:B------:R-:W-:Y:S01]  /*7d00*/  IABS R0, R145 ;  /* 0x0000009100007213 */ /* 0x000fe20000000000 */
[----:B------:R-:W-:Y:S01]  /*7d10*/  @!P5 IMAD.MOV R43, RZ, RZ, -R43 ;  /* 0x000000ffff2bd224 */ /* 0x000fe200078e0a2b */
[----:B------:R-:W-:Y:S01]  /*7d20*/  IABS R71, R143 ;  /* 0x0000008f00477213 */ /* 0x000fe20000000000 */
[----:B------:R-:W-:Y:S01]  /*7d30*/  @!P6 IMAD.MOV R47, RZ, RZ, -R47 ;  /* 0x000000ffff2fe224 */ /* 0x000fe200078e0a2f */
[----:B------:R-:W-:Y:S01]  /*7d40*/  ISETP.GT.U32.AND P5, PT, R5, R55, PT ;  /* 0x000000370500720c */ /* 0x000fe20003fa4070 */
[----:B------:R-:W-:Y:S01]  /*7d50*/  @!P3 IMAD.IADD R67, R67, 0x1, -R5 ;  /* 0x000000014343b824 */ /* 0x000fe200078e0a05 */
[----:B------:R-:W-:Y:S01]  /*7d60*/  ISETP.GT.U32.AND P3, PT, R5, R63, PT ;  /* 0x0000003f0500720c */ /* 0x000fe20003f64070 */
[----:B------:R-:W-:-:S03]  /*7d70*/  IMAD.HI.U32 R3, R2, R0, RZ ;  /* 0x0000000002037227 */ /* 0x000fc600078e00ff */
[----:B------:R-:W-:Y:S01]  /*7d80*/  ISETP.GT.U32.AND P6, PT, R5, R67, PT ;  /* 0x000000430500720c */ /* 0x000fe20003fc4070 */
[----:B------:R-:W-:Y:S01]  /*7d90*/  @!P2 IMAD.IADD R59, R59, 0x1, -R5 ;  /* 0x000000013b3ba824 */ /* 0x000fe200078e0a05 */
[----:B------:R-:W-:Y:S01]  /*7da0*/  ISETP.GE.AND P2, PT, R151, RZ, PT ;  /* 0x000000ff9700720c */ /* 0x000fe20003f46270 */
[----:B------:R-:W-:Y:S02]  /*7db0*/  IMAD.MOV R3, RZ, RZ, -R3 ;  /* 0x000000ffff037224 */ /* 0x000fe400078e0a03 */
[----:B------:R-:W-:Y:S01]  /*7dc0*/  @!P1 IMAD.IADD R51, R51, 0x1, -R5 ;  /* 0x0000000133339824 */ /* 0x000fe200078e0a05 */
[----:B------:R-:W-:Y:S01]  /*7dd0*/  ISETP.GT.U32.AND P0, PT, R5, R59, PT ;  /* 0x0000003b0500720c */ /* 0x000fe20003f04070 */
[----:B------:R-:W-:Y:S01]  /*7de0*/  IMAD.HI.U32 R9, R2, R71, RZ ;  /* 0x0000004702097227 */ /* 0x000fe200078e00ff */
[----:B------:R-:W-:-:S03]  /*7df0*/  ISETP.GE.AND P1, PT, R141, RZ, PT ;  /* 0x000000ff8d00720c */ /* 0x000fc60003f26270 */
[----:B------:R-:W-:Y:S02]  /*7e00*/  IMAD R0, R5, R3, R0 ;  /* 0x0000000305007224 */ /* 0x000fe400078e0200 */
[----:B------:R-:W-:Y:S01]  /*7e10*/  @!P4 IMAD.MOV R51, RZ, RZ, -R51 ;  /* 0x000000ffff33c224 */ /* 0x000fe200078e0a33 */
[----:B------:R-:W-:Y:S01]  /*7e20*/  ISETP.GE.AND P4, PT, R147, RZ, PT ;  /* 0x000000ff9300720c */ /* 0x000fe20003f86270 */
[----:B------:R-:W-:Y:S02]  /*7e30*/  IMAD.MOV R9, RZ, RZ, -R9 ;  /* 0x000000ffff097224 */ /* 0x000fe400078e0a09 */
[C---:B------:R-:W-:Y:S02]  /*7e40*/  VIADD R151, R4.reuse, 0x69 ;  /* 0x0000006904977836 */ /* 0x040fe40000000000 */
[----:B------:R-:W-:Y:S01]  /*7e50*/  @!P3 IMAD.IADD R63, R63, 0x1, -R5 ;  /* 0x000000013f3fb824 */ /* 0x000fe200078e0a05 */
[----:B------:R-:W-:Y:S01]  /*7e60*/  ISETP.GT.U32.AND P3, PT, R5, R0, PT ;  /* 0x000000000500720c */ /* 0x000fe20003f64070 */
[----:B------:R-:W-:-:S02]  /*7e70*/  VIADD R147, R4, 0x68 ;  /* 0x0000006804937836 */ /* 0x000fc40000000000 */
[----:B------:R-:W-:Y:S01]  /*7e80*/  IMAD R71, R5, R9, R71 ;  /* 0x0000000905477224 */ /* 0x000fe200078e0247 */
[----:B------:R-:W-:Y:S01]  /*7e90*/  IABS R9, R151 ;  /* 0x0000009700097213 */ /* 0x000fe20000000000 */
[--C-:B------:R-:W-:Y:S01]  /*7ea0*/  @!P0 IMAD.IADD R59, R59, 0x1, -R5.reuse ;  /* 0x000000013b3b8824 */ /* 0x100fe200078e0a05 */
[----:B------:R-:W-:Y:S01]  /*7eb0*/  IABS R83, R147 ;  /* 0x0000009300537213 */ /* 0x000fe20000000000 */
[----:B------:R-:W-:Y:S01]  /*7ec0*/  @!P5 IMAD.IADD R55, R55, 0x1, -R5 ;  /* 0x000000013737d824 */ /* 0x000fe200078e0a05 */
[----:B------:R-:W-:Y:S01]  /*7ed0*/  ISETP.GE.AND P0, PT, R149, RZ, PT ;  /* 0x000000ff9500720c */ /* 0x000fe20003f06270 */
[----:B------:R-:W-:Y:S01]  /*7ee0*/  IMAD.MOV.U32 R79, RZ, RZ, R9 ;  /* 0x000000ffff4f7224 */ /* 0x000fe200078e0009 */
[----:B------:R-:W-:Y:S01]  /*7ef0*/  ISETP.GT.U32.AND P5, PT, R5, R71, PT ;  /* 0x000000470500720c */ /* 0x000fe20003fa4070 */
[----:B------:R-:W-:Y:S02]  /*7f00*/  VIADD R149, R4, 0x67 ;  /* 0x0000006704957836 */ /* 0x000fe40000000000 */
[----:B------:R-:W-:-:S03]  /*7f10*/  IMAD.HI.U32 R9, R2, R83, RZ ;  /* 0x0000005302097227 */ /* 0x000fc600078e00ff */
[----:B------:R-:W-:Y:S01]  /*7f20*/  IABS R3, R149 ;  /* 0x0000009500037213 */ /* 0x000fe20000000000 */
[----:B------:R-:W-:Y:S02]  /*7f30*/  @!P3 IMAD.IADD R0, R0, 0x1, -R5 ;  /* 0x000000010000b824 */ /* 0x000fe400078e0a05 */
[----:B------:R-:W-:Y:S02]  /*7f40*/  IMAD.MOV R9, RZ, RZ, -R9 ;  /* 0x000000ffff097224 */ /* 0x000fe400078e0a09 */
[----:B------:R-:W-:Y:S01]  /*7f50*/  @!P2 IMAD.MOV R59, RZ, RZ, -R59 ;  /* 0x000000ffff3ba224 */ /* 0x000fe200078e0a3b */
[C---:B------:R-:W-:Y:S01]  /*7f60*/  ISETP.GT.U32.AND P2, PT, R5.reuse, R0, PT ;  /* 0x000000000500720c */ /* 0x040fe20003f44070 */
[----:B------:R-:W-:Y:S02]  /*7f70*/  IMAD R83, R5, R9, R83 ;  /* 0x0000000905537224 */ /* 0x000fe400078e0253 */
[----:B------:R-:W-:-:S04]  /*7f80*/  IMAD.HI.U32 R9, R2, R3, RZ ;  /* 0x0000000302097227 */ /* 0x000fc800078e00ff */
[----:B------:R-:W-:-:S04]  /*7f90*/  IMAD.HI.U32 R11, R2, R79, RZ ;  /* 0x0000004f020b7227 */ /* 0x000fc800078e00ff */
[----:B------:R-:W-:Y:S02]  /*7fa0*/  IMAD.MOV R9, RZ, RZ, -R9 ;  /* 0x000000ffff097224 */ /* 0x000fe400078e0a09 */
[----:B------:R-:W-:Y:S02]  /*7fb0*/  IMAD.MOV R11, RZ, RZ, -R11 ;  /* 0x000000ffff0b7224 */ /* 0x000fe400078e0a0b */
[----:B------:R-:W-:Y:S02]  /*7fc0*/  IMAD R3, R5, R9, R3 ;  /* 0x0000000905037224 */ /* 0x000fe400078e0203 */
[----:B------:R-:W-:Y:S01]  /*7fd0*/  @!P6 IMAD.IADD R67, R67, 0x1, -R5 ;  /* 0x000000014343e824 */ /* 0x000fe200078e0a05 */
[----:B------:R-:W-:Y:S01]  /*7fe0*/  ISETP.GE.AND P6, PT, R143, RZ, PT ;  /* 0x000000ff8f00720c */ /* 0x000fe20003fc6270 */
[C---:B------:R-:W-:Y:S02]  /*7ff0*/  IMAD R79, R5.reuse, R11, R79 ;  /* 0x0000000b054f7224 */ /* 0x040fe400078e024f */
[----:B------:R-:W-:Y:S01]  /*8000*/  @!P2 IMAD.IADD R0, R0, 0x1, -R5 ;  /* 0x000000010000a824 */ /* 0x000fe200078e0a05 */
[C---:B------:R-:W-:Y:S01]  /*8010*/  ISETP.GT.U32.AND P2, PT, R5.reuse, R3, PT ;  /* 0x000000030500720c */ /* 0x040fe20003f44070 */
[----:B------:R-:W-:Y:S01]  /*8020*/  @!P0 IMAD.MOV R67, RZ, RZ, -R67 ;  /* 0x000000ffff438224 */ /* 0x000fe200078e0a43 */
[----:B------:R-:W-:Y:S01]  /*8030*/  ISETP.GT.U32.AND P3, PT, R5, R79, PT ;  /* 0x0000004f0500720c */ /* 0x000fe20003f64070 */
[----:B------:R-:W-:Y:S01]  /*8040*/  @!P5 IMAD.IADD R71, R71, 0x1, -R5 ;  /* 0x000000014747d824 */ /* 0x000fe200078e0a05 */
[----:B------:R-:W-:Y:S01]  /*8050*/  ISETP.GT.U32.AND P0, PT, R5, R83, PT ;  /* 0x000000530500720c */ /* 0x000fe20003f04070 */
[----:B------:R-:W-:Y:S01]  /*8060*/  @!P1 IMAD.MOV R55, RZ, RZ, -R55 ;  /* 0x000000ffff379224 */ /* 0x000fe200078e0a37 */
[----:B------:R-:W-:Y:S01]  /*8070*/  ISETP.GE.AND P5, PT, R145, RZ, PT ;  /* 0x000000ff9100720c */ /* 0x000fe20003fa6270 */
[----:B------:R-:W-:Y:S01]  /*8080*/  @!P4 IMAD.MOV R63, RZ, RZ, -R63 ;  /* 0x000000ffff3fc224 */ /* 0x000fe200078e0a3f */
[----:B------:R-:W-:Y:S01]  /*8090*/  ISETP.GT.U32.AND P1, PT, R5, R71, PT ;  /* 0x000000470500720c */ /* 0x000fe20003f24070 */
[----:B------:R-:W-:Y:S01]  /*80a0*/  IMAD.MOV.U32 R75, RZ, RZ, R0 ;  /* 0x000000ffff4b7224 */ /* 0x000fe200078e0000 */
[----:B------:R-:W-:Y:S01]  /*80b0*/  ISETP.GE.AND P4, PT, R151, RZ, PT ;  /* 0x000000ff9700720c */ /* 0x000fe20003f86270 */
[----:B------:R-:W-:-:S02]  /*80c0*/  VIADD R151, R4, 0x66 ;  /* 0x0000006604977836 */ /* 0x000fc40000000000 */
[--C-:B------:R-:W-:Y:S02]  /*80d0*/  @!P2 IMAD.IADD R3, R3, 0x1, -R5.reuse ;  /* 0x000000010303a824 */ /* 0x100fe400078e0a05 */
[--C-:B------:R-:W-:Y:S01]  /*80e0*/  @!P3 IMAD.IADD R79, R79, 0x1, -R5.reuse ;  /* 0x000000014f4fb824 */ /* 0x100fe200078e0a05 */
[----:B------:R-:W-:Y:S01]  /*80f0*/  IABS R9, R151 ;  /* 0x0000009700097213 */ /* 0x000fe20000000000 */
[----:B------:R-:W-:Y:S01]  /*8100*/  @!P0 IMAD.IADD R83, R83, 0x1, -R5 ;  /* 0x0000000153538824 */ /* 0x000fe200078e0a05 */
[----:B------:R-:W-:Y:S01]  /*8110*/  ISETP.GE.AND P3, PT, R149, RZ, PT ;  /* 0x000000ff9500720c */ /* 0x000fe20003f66270 */
[----:B------:R-:W-:Y:S01]  /*8120*/  VIADD R149, R4, 0x64 ;  /* 0x0000006404957836 */ /* 0x000fe20000000000 */
[C---:B------:R-:W-:Y:S01]  /*8130*/  ISETP.GT.U32.AND P2, PT, R5.reuse, R3, PT ;  /* 0x000000030500720c */ /* 0x040fe20003f44070 */
[----:B------:R-:W-:Y:S01]  /*8140*/  @!P5 IMAD.MOV R75, RZ, RZ, -R75 ;  /* 0x000000ffff4bd224 */ /* 0x000fe200078e0a4b */
[----:B------:R-:W-:Y:S01]  /*8150*/  ISETP.GT.U32.AND P5, PT, R5, R83, PT ;  /* 0x000000530500720c */ /* 0x000fe20003fa4070 */
[----:B------:R-:W-:Y:S01]  /*8160*/  IMAD.HI.U32 R91, R2, R9, RZ ;  /* 0x00000009025b7227 */ /* 0x000fe200078e00ff */
[----:B------:R-:W-:-:S02]  /*8170*/  IABS R99, R149 ;  /* 0x0000009500637213 */ /* 0x000fc40000000000 */
[----:B------:R-:W-:Y:S01]  /*8180*/  ISETP.GE.AND P0, PT, R151, RZ, PT ;  /* 0x000000ff9700720c */ /* 0x000fe20003f06270 */
[----:B------:R-:W-:Y:S01]  /*8190*/  @!P1 IMAD.IADD R71, R71, 0x1, -R5 ;  /* 0x0000000147479824 */ /* 0x000fe200078e0a05 */
[----:B------:R-:W-:Y:S01]  /*81a0*/  ISETP.GE.AND P1, PT, R147, RZ, PT ;  /* 0x000000ff9300720c */ /* 0x000fe20003f26270 */
[----:B------:R-:W-:Y:S02]  /*81b0*/  VIADD R147, R4, 0x65 ;  /* 0x0000006504937836 */ /* 0x000fe40000000000 */
[----:B------:R-:W-:Y:S02]  /*81c0*/  IMAD.MOV R91, RZ, RZ, -R91 ;  /* 0x000000ffff5b7224 */ /* 0x000fe400078e0a5b */
[----:B------:R-:W-:Y:S01]  /*81d0*/  IMAD.HI.U32 R0, R2, R99, RZ ;  /* 0x0000006302007227 */ /* 0x000fe200078e00ff */
[----:B------:R-:W-:-:S03]  /*81e0*/  IABS R95, R147 ;  /* 0x00000093005f7213 */ /* 0x000fc60000000000 */
[----:B------:R-:W-:Y:S02]  /*81f0*/  IMAD R91, R5, R91, R9 ;  /* 0x0000005b055b7224 */ /* 0x000fe400078e0209 */
[----:B------:R-:W-:Y:S02]  /*8200*/  IMAD.MOV R0, RZ, RZ, -R0 ;  /* 0x000000ffff007224 */ /* 0x000fe400078e0a00 */
[--C-:B------:R-:W-:Y:S01]  /*8210*/  @!P2 IMAD.IADD R3, R3, 0x1, -R5.reuse ;  /* 0x000000010303a824 */ /* 0x100fe200078e0a05 */
[----:B------:R-:W-:Y:S01]  /*8220*/  ISETP.GE.AND P2, PT, R149, RZ, PT ;  /* 0x000000ff9500720c */ /* 0x000fe20003f46270 */
[----:B------:R-:W-:Y:S01]  /*8230*/  @!P5 IMAD.IADD R83, R83, 0x1, -R5 ;  /* 0x000000015353d824 */ /* 0x000fe200078e0a05 */
[C---:B------:R-:W-:Y:S01]  /*8240*/  ISETP.GT.U32.AND P5, PT, R5.reuse, R91, PT ;  /* 0x0000005b0500720c */ /* 0x040fe20003fa4070 */
[----:B------:R-:W-:Y:S01]  /*8250*/  @!P6 IMAD.MOV R71, RZ, RZ, -R71 ;  /* 0x000000ffff47e224 */ /* 0x000fe200078e0a47 */
[----:B------:R-:W-:Y:S01]  /*8260*/  ISETP.GT.U32.AND P6, PT, R5, R79, PT ;  /* 0x0000004f0500720c */ /* 0x000fe20003fc4070 */
[----:B------:R-:W-:-:S04]  /*8270*/  IMAD.HI.U32 R9, R2, R95, RZ ;  /* 0x0000005f02097227 */ /* 0x000fc800078e00ff */
[C---:B------:R-:W-:Y:S02]  /*8280*/  IMAD R99, R5.reuse, R0, R99 ;  /* 0x0000000005637224 */ /* 0x040fe400078e0263 */
[----:B------:R-:W-:Y:S02]  /*8290*/  IMAD.MOV.U32 R87, RZ, RZ, R3 ;  /* 0x000000ffff577224 */ /* 0x000fe400078e0003 */
[----:B------:R-:W-:Y:S02]  /*82a0*/  IMAD.MOV R9, RZ, RZ, -R9 ;  /* 0x000000ffff097224 */ /* 0x000fe400078e0a09 */
[----:B------:R-:W-:Y:S01]  /*82b0*/  @!P3 IMAD.MOV R87, RZ, RZ, -R87 ;  /* 0x000000ffff57b224 */ /* 0x000fe200078e0a57 */
[----:B------:R-:W-:Y:S01]  /*82c0*/  ISETP.GT.U32.AND P3, PT, R5, R99, PT ;  /* 0x000000630500720c */ /* 0x000fe20003f64070 */
[C---:B------:R-:W-:Y:S02]  /*82d0*/  VIADD R143, R4.reuse, 0x62 ;  /* 0x00000062048f7836 */ /* 0x040fe40000000000 */
[----:B------:R-:W-:-:S02]  /*82e0*/  VIADD R151, R4, 0x63 ;  /* 0x0000006304977836 */ /* 0x000fc40000000000 */
[----:B------:R-:W-:Y:S01]  /*82f0*/  IMAD R95, R5, R9, R95 ;  /* 0x00000009055f7224 */ /* 0x000fe200078e025f */
[----:B------:R-:W-:Y:S01]  /*8300*/  IABS R106, R143 ;  /* 0x0000008f006a7213 */ /* 0x000fe20000000000 */
[----:B------:R-:W-:Y:S01]  /*8310*/  @!P5 IMAD.IADD R91, R91, 0x1, -R5 ;  /* 0x000000015b5bd824 */ /* 0x000fe200078e0a05 */
[----:B------:R-:W-:Y:S01]  /*8320*/  IABS R103, R151 ;  /* 0x0000009700677213 */ /* 0x000fe20000000000 */
[----:B------:R-:W-:Y:S01]  /*8330*/  @!P1 IMAD.MOV R83, RZ, RZ, -R83 ;  /* 0x000000ffff539224 */ /* 0x000fe200078e0a53 */
[----:B------:R-:W-:Y:S01]  /*8340*/  ISETP.GT.U32.AND P5, PT, R5, R95, PT ;  /* 0x0000005f0500720c */ /* 0x000fe20003fa4070 */
[C---:B------:R-:W-:Y:S01]  /*8350*/  VIADD R145, R4.reuse, 0x61 ;  /* 0x0000006104917836 */ /* 0x040fe20000000000 */
[----:B------:R-:W-:Y:S01]  /*8360*/  ISETP.GE.AND P1, PT, R151, RZ, PT ;  /* 0x000000ff9700720c */ /* 0x000fe20003f26270 */
[----:B------:R-:W-:Y:S01]  /*8370*/  @!P6 IMAD.IADD R79, R79, 0x1, -R5 ;  /* 0x000000014f4fe824 */ /* 0x000fe200078e0a05 */
[----:B------:R-:W-:Y:S01]  /*8380*/  ISETP.GE.AND P6, PT, R147, RZ, PT ;  /* 0x000000ff9300720c */ /* 0x000fe20003fc6270 */
[----:B------:R-:W-:Y:S01]  /*8390*/  VIADD R151, R4, 0x60 ;  /* 0x0000006004977836 */ /* 0x000fe20000000000 */
[----:B------:R-:W-:Y:S01]  /*83a0*/  IABS R110, R145 ;  /* 0x00000091006e7213 */ /* 0x000fe20000000000 */
[----:B------:R-:W-:-:S03]  /*83b0*/  IMAD.HI.U32 R9, R2, R106, RZ ;  /* 0x0000006a02097227 */ /* 0x000fc600078e00ff */
[----:B------:R-:W-:Y:S01]  /*83c0*/  IABS R114, R151 ;  /* 0x0000009700727213 */ /* 0x000fe20000000000 */
[----:B------:R-:W-:Y:S01]  /*83d0*/  @!P4 IMAD.MOV R79, RZ, RZ, -R79 ;  /* 0x000000ffff4fc224 */ /* 0x000fe200078e0a4f */
[----:B------:R-:W-:Y:S01]  /*83e0*/  ISETP.GT.U32.AND P4, PT, R5, R91, PT ;  /* 0x0000005b0500720c */ /* 0x000fe20003f84070 */
[----:B------:R-:W-:Y:S02]  /*83f0*/  @!P3 IMAD.IADD R99, R99, 0x1, -R5 ;  /* 0x000000016363b824 */ /* 0x000fe400078e0a05 */
[----:B------:R-:W-:Y:S02]  /*8400*/  IMAD.MOV R9, RZ, RZ, -R9 ;  /* 0x000000ffff097224 */ /* 0x000fe400078e0a09 */
[----:B------:R-:W-:Y:S01]  /*8410*/  IMAD.HI.U32 R3, R2, R110, RZ ;  /* 0x0000006e02037227 */ /* 0x000fe200078e00ff */
[----:B------:R-:W-:-:S03]  /*8420*/  ISETP.GT.U32.AND P3, PT, R5, R99, PT ;  /* 0x000000630500720c */ /* 0x000fc60003f64070 */
[----:B------:R-:W-:Y:S02]  /*8430*/  IMAD R106, R5, R9, R106 ;  /* 0x00000009056a7224 */ /* 0x000fe400078e026a */
[----:B------:R-:W-:-:S04]  /*8440*/  IMAD.HI.U32 R9, R2, R114, RZ ;  /* 0x0000007202097227 */ /* 0x000fc800078e00ff */
[----:B------:R-:W-:Y:S02]  /*8450*/  @!P5 IMAD.IADD R95, R95, 0x1, -R5 ;  /* 0x000000015f5fd824 */ /* 0x000fe400078e0a05 */
[----:B------:R-:W-:Y:S02]  /*8460*/  IMAD.MOV R11, RZ, RZ, -R3 ;  /* 0x000000ffff0b7224 */ /* 0x000fe400078e0a03 */
[----:B------:R-:W-:Y:S01]  /*8470*/  IMAD.MOV R3, RZ, RZ, -R9 ;  /* 0x000000ffff037224 */ /* 0x000fe200078e0a09 */
[----:B------:R-:W-:Y:S01]  /*8480*/  ISETP.GT.U32.AND P5, PT, R5, R95, PT ;  /* 0x0000005f0500720c */ /* 0x000fe20003fa4070 */
[----:B------:R-:W-:Y:S02]  /*8490*/  @!P4 IMAD.IADD R91, R91, 0x1, -R5 ;  /* 0x000000015b5bc824 */ /* 0x000fe400078e0a05 */
[----:B------:R-:W-:Y:S02]  /*84a0*/  IMAD R114, R5, R3, R114 ;  /* 0x0000000305727224 */ /* 0x000fe400078e0272 */
[----:B------:R-:W-:-:S04]  /*84b0*/  IMAD.HI.U32 R0, R2, R103, RZ ;  /* 0x0000006702007227 */ /* 0x000fc800078e00ff */
[----:B------:R-:W-:Y:S01]  /*84c0*/  @!P0 IMAD.MOV R91, RZ, RZ, -R91 ;  /* 0x000000ffff5b8224 */ /* 0x000fe200078e0a5b */
[----:B------:R-:W-:Y:S01]  /*84d0*/  ISETP.GT.U32.AND P0, PT, R5, R106, PT ;  /* 0x0000006a0500720c */ /* 0x000fe20003f04070 */
[----:B------:R-:W-:Y:S01]  /*84e0*/  @!P3 IMAD.IADD R99, R99, 0x1, -R5 ;  /* 0x000000016363b824 */ /* 0x000fe200078e0a05 */
[C---:B------:R-:W-:Y:S01]  /*84f0*/  ISETP.GT.U32.AND P3, PT, R5.reuse, R114, PT ;  /* 0x000000720500720c */ /* 0x040fe20003f64070 */
[----:B------:R-:W-:Y:S02]  /*8500*/  IMAD.MOV R0, RZ, RZ, -R0 ;  /* 0x000000ffff007224 */ /* 0x000fe400078e0a00 */
[C---:B------:R-:W-:Y:S02]  /*8510*/  VIADD R147, R4.reuse, 0x5f ;  /* 0x0000005f04937836 */ /* 0x040fe40000000000 */
[C---:B------:R-:W-:Y:S02]  /*8520*/  IMAD R110, R5.reuse, R11, R110 ;  /* 0x0000000b056e7224 */ /* 0x040fe400078e026e */
[----:B------:R-:W-:Y:S01]  /*8530*/  IMAD R103, R5, R0, R103 ;  /* 0x0000000005677224 */ /* 0x000fe200078e0267 */
[----:B------:R-:W-:Y:S01]  /*8540*/  IABS R0, R147 ;  /* 0x0000009300007213 */ /* 0x000fe20000000000 */
[----:B------:R-:W-:Y:S01]  /*8550*/  @!P5 IMAD.IADD R95, R95, 0x1, -R5 ;  /* 0x000000015f5fd824 */ /* 0x000fe200078e0a05 */
[C---:B------:R-:W-:Y:S01]  /*8560*/  ISETP.GT.U32.AND P5, PT, R5.reuse, R110, PT ;  /* 0x0000006e0500720c */ /* 0x040fe20003fa4070 */
[----:B------:R-:W-:Y:S01]  /*8570*/  VIADD R149, R4, 0x5e ;  /* 0x0000005e04957836 */ /* 0x000fe20000000000 */
[----:B------:R-:W-:Y:S01]  /*8580*/  ISETP.GT.U32.AND P4, PT, R5, R103, PT ;  /* 0x000000670500720c */ /* 0x000fe20003f84070 */
[----:B------:R-:W-:-:S03]  /*8590*/  IMAD.HI.U32 R3, R2, R0, RZ ;  /* 0x0000000002037227 */ /* 0x000fc600078e00ff */
[----:B------:R-:W-:Y:S01]  /*85a0*/  IABS R122, R149 ;  /* 0x00000095007a7213 */ /* 0x000fe20000000000 */
[--C-:B------:R-:W-:Y:S02]  /*85b0*/  @!P0 IMAD.IADD R106, R106, 0x1, -R5.reuse ;  /* 0x000000016a6a8824 */ /* 0x100fe400078e0a05 */
[----:B------:R-:W-:Y:S02]  /*85c0*/  @!P3 IMAD.IADD R114, R114, 0x1, -R5 ;  /* 0x000000017272b824 */ /* 0x000fe400078e0a05 */
[----:B------:R-:W-:Y:S01]  /*85d0*/  IMAD.MOV R3, RZ, RZ, -R3 ;  /* 0x000000ffff037224 */ /* 0x000fe200078e0a03 */
[C---:B------:R-:W-:Y:S01]  /*85e0*/  ISETP.GT.U32.AND P0, PT, R5.reuse, R106, PT ;  /* 0x0000006a0500720c */ /* 0x040fe20003f04070 */
[----:B------:R-:W-:Y:S01]  /*85f0*/  @!P2 IMAD.MOV R99, RZ, RZ, -R99 ;  /* 0x000000ffff63a224 */ /* 0x000fe200078e0a63 */
[C---:B------:R-:W-:Y:S01]  /*8600*/  ISETP.GT.U32.AND P2, PT, R5.reuse, R114, PT ;  /* 0x000000720500720c */ /* 0x040fe20003f44070 */
[----:B------:R-:W-:Y:S02]  /*8610*/  IMAD R118, R5, R3, R0 ;  /* 0x0000000305767224 */ /* 0x000fe400078e0200 */
[----:B------:R-:W-:-:S04]  /*8620*/  IMAD.HI.U32 R3, R2, R122, RZ ;  /* 0x0000007a02037227 */ /* 0x000fc800078e00ff */
[----:B------:R-:W-:Y:S01]  /*8630*/  @!P5 IMAD.IADD R110, R110, 0x1, -R5 ;  /* 0x000000016e6ed824 */ /* 0x000fe200078e0a05 */
[----:B------:R-:W-:Y:S01]  /*8640*/  ISETP.GE.AND P5, PT, R151, RZ, PT ;  /* 0x000000ff9700720c */ /* 0x000fe20003fa6270 */
[----:B------:R-:W-:Y:S02]  /*8650*/  IMAD.MOV R3, RZ, RZ, -R3 ;  /* 0x000000ffff037224 */ /* 0x000fe400078e0a03 */
[--C-:B------:R-:W-:Y:S01]  /*8660*/  @!P0 IMAD.IADD R106, R106, 0x1, -R5.reuse ;  /* 0x000000016a6a8824 */ /* 0x100fe200078e0a05 */
[C---:B------:R-:W-:Y:S01]  /*8670*/  ISETP.GT.U32.AND P3, PT, R5.reuse, R110, PT ;  /* 0x0000006e0500720c */ /* 0x040fe20003f64070 */
[C---:B------:R-:W-:Y:S01]  /*8680*/  IMAD R122, R5.reuse, R3, R122 ;  /* 0x00000003057a7224 */ /* 0x040fe200078e027a */
[C---:B------:R-:W-:Y:S01]  /*8690*/  ISETP.GT.U32.AND P0, PT, R5.reuse, R118, PT ;  /* 0x000000760500720c */ /* 0x040fe20003f04070 */
[--C-:B------:R-:W-:Y:S02]  /*86a0*/  @!P2 IMAD.IADD R114, R114, 0x1, -R5.reuse ;  /* 0x000000017272a824 */ /* 0x100fe400078e0a05 */
[----:B------:R-:W-:Y:S01]  /*86b0*/  VIADD R151, R4, 0x5d ;  /* 0x0000005d04977836 */ /* 0x000fe20000000000 */
[----:B------:R-:W-:Y:S01]  /*86c0*/  ISETP.GT.U32.AND P2, PT, R5, R122, PT ;  /* 0x0000007a0500720c */ /* 0x000fe20003f44070 */
[----:B------:R-:W-:-:S02]  /*86d0*/  @!P4 IMAD.IADD R103, R103, 0x1, -R5 ;  /* 0x000000016767c824 */ /* 0x000fc400078e0a05 */
[----:B------:R-:W-:Y:S01]  /*86e0*/  @!P6 IMAD.MOV R95, RZ, RZ, -R95 ;  /* 0x000000ffff5fe224 */ /* 0x000fe200078e0a5f */
[----:B------:R-:W-:Y:S01]  /*86f0*/  IABS R0, R151 ;  /* 0x0000009700007213 */ /* 0x000fe20000000000 */
[----:B------:R-:W-:Y:S01]  /*8700*/  @!P5 IMAD.MOV R114, RZ, RZ, -R114 ;  /* 0x000000ffff72d224 */ /* 0x000fe200078e0a72 */
[----:B------:R-:W-:Y:S01]  /*8710*/  ISETP.GT.U32.AND P4, PT, R5, R103, PT ;  /* 0x000000670500720c */ /* 0x000fe20003f84070 */
[----:B------:R-:W-:Y:S01]  /*8720*/  @!P3 IMAD.IADD R110, R110, 0x1, -R5 ;  /* 0x000000016e6eb824 */ /* 0x000fe200078e0a05 */
[----:B------:R-:W-:Y:S01]  /*8730*/  ISETP.GE.AND P3, PT, R151, RZ, PT ;  /* 0x000000ff9700720c */ /* 0x000fe20003f66270 */
[----:B------:R-:W-:Y:S01]  /*8740*/  VIADD R151, R4, 0x5c ;  /* 0x0000005c04977836 */ /* 0x000fe20000000000 */
[----:B------:R-:W-:Y:S01]  /*8750*/  ISETP.GE.AND P6, PT, R143, RZ, PT ;  /* 0x000000ff8f00720c */ /* 0x000fe20003fc6270 */
[----:B------:R-:W-:-:S03]  /*8760*/  IMAD.HI.U32 R3, R2, R0, RZ ;  /* 0x0000000002037227 */ /* 0x000fc600078e00ff */
[----:B------:R-:W-:Y:S01]  /*8770*/  IABS R130, R151 ;  /* 0x0000009700827213 */ /* 0x000fe20000000000 */
[--C-:B------:R-:W-:Y:S02]  /*8780*/  @!P0 IMAD.IADD R118, R118, 0x1, -R5.reuse ;  /* 0x0000000176768824 */ /* 0x100fe400078e0a05 */
[----:B------:R-:W-:Y:S02]  /*8790*/  @!P2 IMAD.IADD R122, R122, 0x1, -R5 ;  /* 0x000000017a7aa824 */ /* 0x000fe400078e0a05 */
[----:B------:R-:W-:Y:S01]  /*87a0*/  IMAD.MOV R3, RZ, RZ, -R3 ;  /* 0x000000ffff037224 */ /* 0x000fe200078e0a03 */
[----:B------:R-:W-:Y:S01]  /*87b0*/  ISETP.GT.U32.AND P0, PT, R5, R118, PT ;  /* 0x000000760500720c */ /* 0x000fe20003f04070 */
[----:B------:R-:W-:Y:S01]  /*87c0*/  @!P4 IMAD.IADD R103, R103, 0x1, -R5 ;  /* 0x000000016767c824 */ /* 0x000fe200078e0a05 */
[C---:B------:R-:W-:Y:S01]  /*87d0*/  ISETP.GT.U32.AND P2, PT, R5.reuse, R122, PT ;  /* 0x0000007a0500720c */ /* 0x040fe20003f44070 */
[----:B------:R-:W-:Y:S01]  /*87e0*/  IMAD R126, R5, R3, R0 ;  /* 0x00000003057e7224 */ /* 0x000fe200078e0200 */
[----:B------:R-:W-:Y:S01]  /*87f0*/  ISETP.GE.AND P4, PT, R145, RZ, PT ;  /* 0x000000ff9100720c */ /* 0x000fe20003f86270 */
[----:B------:R-:W-:-:S04]  /*8800*/  IMAD.HI.U32 R0, R2, R130, RZ ;  /* 0x0000008202007227 */ /* 0x000fc800078e00ff */
[----:B------:R-:W-:Y:S02]  /*8810*/  IMAD.MOV R0, RZ, RZ, -R0 ;  /* 0x000000ffff007224 */ /* 0x000fe400078e0a00 */
[----:B------:R-:W-:Y:S01]  /*8820*/  @!P1 IMAD.MOV R103, RZ, RZ, -R103 ;  /* 0x000000ffff679224 */ /* 0x000fe200078e0a67 */
[----:B------:R-:W-:Y:S01]  /*8830*/  ISETP.GE.AND P1, PT, R147, RZ, PT ;  /* 0x000000ff9300720c */ /* 0x000fe20003f26270 */
[C---:B------:R-:W-:Y:S02]  /*8840*/  IMAD R130, R5.reuse, R0, R130 ;  /* 0x0000000005827224 */ /* 0x040fe400078e0282 */
[--C-:B------:R-:W-:Y:S01]  /*8850*/  @!P0 IMAD.IADD R118, R118, 0x1, -R5.reuse ;  /* 0x0000000176768824 */ /* 0x100fe200078e0a05 */
[C---:B------:R-:W-:Y:S01]  /*8860*/  ISETP.GT.U32.AND P0, PT, R5.reuse, R126, PT ;  /* 0x0000007e0500720c */ /* 0x040fe20003f04070 */
[----:B------:R-:W-:Y:S01]  /*8870*/  @!P2 IMAD.IADD R122, R122, 0x1, -R5 ;  /* 0x000000017a7aa824 */ /* 0x000fe200078e0a05 */
[----:B------:R-:W-:Y:S01]  /*8880*/  ISETP.GT.U32.AND P2, PT, R5, R130, PT ;  /* 0x000000820500720c */ /* 0x000fe20003f44070 */
[----:B------:R-:W-:-:S02]  /*8890*/  VIADD R147, R4, 0x59 ;  /* 0x0000005904937836 */ /* 0x000fc40000000000 */
[----:B------:R-:W-:Y:S01]  /*88a0*/  @!P4 IMAD.MOV R110, RZ, RZ, -R110 ;  /* 0x000000ffff6ec224 */ /* 0x000fe200078e0a6e */
[----:B------:R-:W-:Y:S01]  /*88b0*/  ISETP.GE.AND P4, PT, R151, RZ, PT ;  /* 0x000000ff9700720c */ /* 0x000fe20003f86270 */
[----:B------:R-:W-:Y:S01]  /*88c0*/  @!P6 IMAD.MOV R106, RZ, RZ, -R106 ;  /* 0x000000ffff6ae224 */ /* 0x000fe200078e0a6a */
[----:B------:R-:W-:Y:S01]  /*88d0*/  IABS R141, R147 ;  /* 0x00000093008d7213 */ /* 0x000fe20000000000 */
[C---:B------:R-:W-:Y:S01]  /*88e0*/  VIADD R151, R4.reuse, 0x5b ;  /* 0x0000005b04977836 */ /* 0x040fe20000000000 */
[----:B------:R-:W-:Y:S01]  /*88f0*/  ISETP.GE.AND P6, PT, R149, RZ, PT ;  /* 0x000000ff9500720c */ /* 0x000fe20003fc6270 */
[----:B------:R-:W-:Y:S02]  /*8900*/  VIADD R143, R4, 0x58 ;  /* 0x00000058048f7836 */ /* 0x000fe40000000000 */
[----:B------:R-:W-:Y:S01]  /*8910*/  IMAD.HI.U32 R3, R2, R141, RZ ;  /* 0x0000008d02037227 */ /* 0x000fe200078e00ff */
[----:B------:R-:W-:Y:S02]  /*8920*/  IABS R134, R151 ;  /* 0x0000009700867213 */ /* 0x000fe40000000000 */
[----:B------:R-:W-:Y:S01]  /*8930*/  IABS R145, R143 ;  /* 0x0000008f00917213 */ /* 0x000fe20000000000 */
[--C-:B------:R-:W-:Y:S01]  /*8940*/  @!P0 IMAD.IADD R126, R126, 0x1, -R5.reuse ;  /* 0x000000017e7e8824 */ /* 0x100fe200078e0a05 */
[----:B------:R-:W-:Y:S01]  /*8950*/  ISETP.GE.AND P5, PT, R151, RZ, PT ;  /* 0x000000ff9700720c */ /* 0x000fe20003fa6270 */
[----:B------:R-:W-:-:S02]  /*8960*/  @!P2 IMAD.IADD R130, R130, 0x1, -R5 ;  /* 0x000000018282a824 */ /* 0x000fc400078e0a05 */
[----:B------:R-:W-:Y:S01]  /*8970*/  IMAD.MOV R3, RZ, RZ, -R3 ;  /* 0x000000ffff037224 */ /* 0x000fe200078e0a03 */
[C---:B------:R-:W-:Y:S01]  /*8980*/  ISETP.GT.U32.AND P0, PT, R5.reuse, R126, PT ;  /* 0x0000007e0500720c */ /* 0x040fe20003f04070 */
[----:B------:R-:W-:Y:S01]  /*8990*/  IMAD.HI.U32 R11, R2, R134, RZ ;  /* 0x00000086020b7227 */ /* 0x000fe200078e00ff */
[----:B------:R-:W-:-:S03]  /*89a0*/  ISETP.GT.U32.AND P2, PT, R5, R130, PT ;  /* 0x000000820500720c */ /* 0x000fc60003f44070 */
[----:B------:R-:W-:-:S04]  /*89b0*/  IMAD.HI.U32 R0, R2, R145, RZ ;  /* 0x0000009102007227 */ /* 0x000fc800078e00ff */
[----:B------:R-:W-:Y:S02]  /*89c0*/  IMAD R141, R5, R3, R141 ;  /* 0x00000003058d7224 */ /* 0x000fe400078e028d */
[----:B------:R-:W-:-:S04]  /*89d0*/  IMAD.HI.U32 R9, R2, R137, RZ ;  /* 0x0000008902097227 */ /* 0x000fc800078e00ff */
[----:B------:R-:W-:Y:S02]  /*89e0*/  IMAD.MOV R11, RZ, RZ, -R11 ;  /* 0x000000ffff0b7224 */ /* 0x000fe400078e0a0b */
[----:B------:R-:W-:Y:S02]  /*89f0*/  IMAD.MOV R0, RZ, RZ, -R0 ;  /* 0x000000ffff007224 */ /* 0x000fe400078e0a00 */
[----:B------:R-:W-:Y:S01]  /*8a00*/  @!P6 IMAD.MOV R122, RZ, RZ, -R122 ;  /* 0x000000ffff7ae224 */ /* 0x000fe200078e0a7a */
[C---:B------:R-:W-:Y:S01]  /*8a10*/  ISETP.GT.U32.AND P6, PT, R5.reuse, R141, PT ;  /* 0x0000008d0500720c */ /* 0x040fe20003fc4070 */
[----:B------:R-:W-:Y:S02]  /*8a20*/  VIADD R151, R4, 0x57 ;  /* 0x0000005704977836 */ /* 0x000fe40000000000 */
[----:B------:R-:W-:Y:S02]  /*8a30*/  IMAD.MOV R9, RZ, RZ, -R9 ;  /* 0x000000ffff097224 */ /* 0x000fe400078e0a09 */
[C---:B------:R-:W-:Y:S01]  /*8a40*/  IMAD R134, R5.reuse, R11, R134 ;  /* 0x0000000b05867224 */ /* 0x040fe200078e0286 */
[----:B------:R-:W-:Y:S01]  /*8a50*/  IABS R149, R151 ;  /* 0x0000009700957213 */ /* 0x000fe20000000000 */
[----:B------:R-:W-:-:S02]  /*8a60*/  IMAD R145, R5, R0, R145 ;  /* 0x0000000005917224 */ /* 0x000fc400078e0291 */
[C---:B------:R-:W-:Y:S02]  /*8a70*/  IMAD R137, R5.reuse, R9, R137 ;  /* 0x0000000905897224 */ /* 0x040fe400078e0289 */
[--C-:B------:R-:W-:Y:S01]  /*8a80*/  @!P0 IMAD.IADD R126, R126, 0x1, -R5.reuse ;  /* 0x000000017e7e8824 */ /* 0x100fe200078e0a05 */
[C---:B------:R-:W-:Y:S01]  /*8a90*/  ISETP.GT.U32.AND P0, PT, R5.reuse, R134, PT ;  /* 0x000000860500720c */ /* 0x040fe20003f04070 */
[----:B------:R-:W-:Y:S01]  /*8aa0*/  @!P2 IMAD.IADD R130, R130, 0x1, -R5 ;  /* 0x000000018282a824 */ /* 0x000fe200078e0a05 */
[----:B------:R-:W-:Y:S01]  /*8ab0*/  ISETP.GT.U32.AND P2, PT, R5, R145, PT ;  /* 0x000000910500720c */ /* 0x000fe20003f44070 */
[----:B------:R-:W-:-:S04]  /*8ac0*/  IMAD.HI.U32 R0, R2, R149, RZ ;  /* 0x0000009502007227 */ /* 0x000fc800078e00ff */
[----:B------:R-:W-:Y:S01]  /*8ad0*/  @!P1 IMAD.MOV R118, RZ, RZ, -R118 ;  /* 0x000000ffff769224 */ /* 0x000fe200078e0a76 */
[----:B------:R-:W-:Y:S01]  /*8ae0*/  ISETP.GT.U32.AND P1, PT, R5, R137, PT ;  /* 0x000000890500720c */ /* 0x000fe20003f24070 */
[----:B------:R-:W-:Y:S02]  /*8af0*/  @!P6 IMAD.IADD R141, R141, 0x1, -R5 ;  /* 0x000000018d8de824 */ /* 0x000fe400078e0a05 */
[----:B------:R-:W-:Y:S02]  /*8b00*/  IMAD.MOV R0, RZ, RZ, -R0 ;  /* 0x000000ffff007224 */ /* 0x000fe400078e0a00 */
[----:B------:R-:W-:Y:S01]  /*8b10*/  @!P4 IMAD.MOV R130, RZ, RZ, -R130 ;  /* 0x000000ffff82c224 */ /* 0x000fe200078e0a82 */
[C---:B------:R-:W-:Y:S01]  /*8b20*/  ISETP.GT.U32.AND P4, PT, R5.reuse, R141, PT ;  /* 0x0000008d0500720c */ /* 0x040fe20003f84070 */
[----:B------:R-:W-:Y:S02]  /*8b30*/  IMAD R149, R5, R0, R149 ;  /* 0x0000000005957224 */ /* 0x000fe400078e0295 */
[----:B------:R-:W-:-:S04]  /*8b40*/  IMAD.HI.U32 R0, R2, R153, RZ ;  /* 0x0000009902007227 */ /* 0x000fc800078e00ff */
[--C-:B------:R-:W-:Y:S01]  /*8b50*/  @!P0 IMAD.IADD R134, R134, 0x1, -R5.reuse ;  /* 0x0000000186868824 */ /* 0x100fe200078e0a05 */
[----:B------:R-:W-:Y:S01]  /*8b60*/  ISETP.GE.AND P0, PT, R147, RZ, PT ;  /* 0x000000ff9300720c */ /* 0x000fe20003f06270 */
[--C-:B------:R-:W-:Y:S02]  /*8b70*/  @!P2 IMAD.IADD R145, R145, 0x1, -R5.reuse ;  /* 0x000000019191a824 */ /* 0x100fe400078e0a05 */
[----:B------:R-:W-:Y:S02]  /*8b80*/  IMAD.MOV R0, RZ, RZ, -R0 ;  /* 0x000000ffff007224 */ /* 0x000fe400078e0a00 */
[----:B------:R-:W-:Y:S01]  /*8b90*/  @!P1 IMAD.IADD R137, R137, 0x1, -R5 ;  /* 0x0000000189899824 */ /* 0x000fe200078e0a05 */
[C---:B------:R-:W-:Y:S01]  /*8ba0*/  ISETP.GT.U32.AND P1, PT, R5.reuse, R134, PT ;  /* 0x000000860500720c */ /* 0x040fe20003f24070 */
[C---:B------:R-:W-:Y:S01]  /*8bb0*/  IMAD R153, R5.reuse, R0, R153 ;  /* 0x0000000005997224 */ /* 0x040fe200078e0299 */
[----:B------:R-:W-:Y:S01]  /*8bc0*/  ISETP.GT.U32.AND P2, PT, R5, R145, PT ;  /* 0x000000910500720c */ /* 0x000fe20003f44070 */
[----:B------:R-:W-:Y:S01]  /*8bd0*/  @!P4 IMAD.IADD R141, R141, 0x1, -R5 ;  /* 0x000000018d8dc824 */ /* 0x000fe200078e0a05 */
[C---:B------:R-:W-:Y:S01]  /*8be0*/  ISETP.GT.U32.AND P6, PT, R5.reuse, R137, PT ;  /* 0x000000890500720c */ /* 0x040fe20003fc4070 */
[C---:B------:R-:W-:Y:S01]  /*8bf0*/  VIADD R147, R4.reuse, 0x54 ;  /* 0x0000005404937836 */ /* 0x040fe20000000000 */
[----:B------:R-:W-:Y:S01]  /*8c00*/  ISETP.GT.U32.AND P4, PT, R5, R153, PT ;  /* 0x000000990500720c */ /* 0x000fe20003f84070 */
[----:B------:R-:W-:Y:S01]  /*8c10*/  @!P3 IMAD.MOV R126, RZ, RZ, -R126 ;  /* 0x000000ffff7eb224 */ /* 0x000fe200078e0a7e */
[----:B------:R-:W-:Y:S01]  /*8c20*/  ISETP.GE.AND P3, PT, R139, RZ, PT ;  /* 0x000000ff8b00720c */ /* 0x000fe20003f66270 */
[----:B------:R-:W-:Y:S01]  /*8c30*/  VIADD R139, R4, 0x55 ;  /* 0x00000055048b7836 */ /* 0x000fe20000000000 */
[----:B------:R-:W-:Y:S01]  /*8c40*/  IABS R161, R147 ;  /* 0x0000009300a17213 */ /* 0x000fe20000000000 */
[----:B------:R-:W-:-:S02]  /*8c50*/  @!P0 IMAD.MOV R141, RZ, RZ, -R141 ;  /* 0x000000ffff8d8224 */ /* 0x000fc400078e0a8d */
[--C-:B------:R-:W-:Y:S01]  /*8c60*/  @!P1 IMAD.IADD R134, R134, 0x1, -R5.reuse ;  /* 0x0000000186869824 */ /* 0x100fe200078e0a05 */
[----:B------:R-:W-:Y:S01]  /*8c70*/  ISETP.GT.U32.AND P1, PT, R5, R149, PT ;  /* 0x000000950500720c */ /* 0x000fe20003f24070 */
[----:B------:R-:W-:Y:S01]  /*8c80*/  @!P2 IMAD.IADD R145, R145, 0x1, -R5 ;  /* 0x000000019191a824 */ /* 0x000fe200078e0a05 */
[----:B------:R-:W-:Y:S01]  /*8c90*/  ISETP.GE.AND P2, PT, R151, RZ, PT ;  /* 0x000000ff9700720c */ /* 0x000fe20003f46270 */
[----:B------:R-:W-:Y:S01]  /*8ca0*/  VIADD R151, R4, 0x53 ;  /* 0x0000005304977836 */ /* 0x000fe20000000000 */
[----:B------:R-:W-:Y:S01]  /*8cb0*/  IABS R157, R139 ;  /* 0x0000008b009d7213 */ /* 0x000fe20000000000 */
[----:B------:R-:W-:-:S03]  /*8cc0*/  IMAD.HI.U32 R0, R2, R161, RZ ;  /* 0x000000a102007227 */ /* 0x000fc600078e00ff */
[----:B------:R-:W-:Y:S01]  /*8cd0*/  IABS R165, R151 ;  /* 0x0000009700a57213 */ /* 0x000fe20000000000 */
[----:B------:R-:W-:Y:S02]  /*8ce0*/  @!P4 IMAD.IADD R153, R153, 0x1, -R5 ;  /* 0x000000019999c824 */ /* 0x000fe400078e0a05 */
[----:B------:R-:W-:Y:S02]  /*8cf0*/  IMAD.MOV R0, RZ, RZ, -R0 ;  /* 0x000000ffff007224 */ /* 0x000fe400078e0a00 */
[----:B------:R-:W-:Y:S01]  /*8d00*/  @!P5 IMAD.MOV R134, RZ, RZ, -R134 ;  /* 0x000000ffff86d224 */ /* 0x000fe200078e0a86 */
[C---:B------:R-:W-:Y:S01]  /*8d10*/  ISETP.GT.U32.AND P5, PT, R5.reuse, R153, PT ;  /* 0x000000990500720c */ /* 0x040fe20003fa4070 */
[----:B------:R-:W-:Y:S02]  /*8d20*/  IMAD R161, R5, R0, R161 ;  /* 0x0000000005a17224 */ /* 0x000fe400078e02a1 */
[----:B------:R-:W-:-:S03]  /*8d30*/  IMAD.HI.U32 R0, R2, R165, RZ ;  /* 0x000000a502007227 */ /* 0x000fc600078e00ff */
[----:B------:R-:W-:Y:S01]  /*8d40*/  ISETP.GT.U32.AND P0, PT, R5, R161, PT ;  /* 0x000000a10500720c */ /* 0x000fe20003f04070 */
[----:B------:R-:W-:Y:S01]  /*8d50*/  @!P1 IMAD.IADD R149, R149, 0x1, -R5 ;  /* 0x0000000195959824 */ /* 0x000fe200078e0a05 */
[----:B------:R-:W-:Y:S01]  /*8d60*/  ISETP.GE.AND P1, PT, R132, RZ, PT ;  /* 0x000000ff8400720c */ /* 0x000fe20003f26270 */
[----:B------:R-:W-:-:S03]  /*8d70*/  IMAD.HI.U32 R3, R2, R157, RZ ;  /* 0x0000009d02037227 */ /* 0x000fc600078e00ff */
[C---:B------:R-:W-:Y:S01]  /*8d80*/  ISETP.GT.U32.AND P4, PT, R5.reuse, R149, PT ;  /* 0x000000950500720c */ /* 0x040fe20003f84070 */
[----:B------:R-:W-:Y:S02]  /*8d90*/  IMAD.MOV R0, RZ, RZ, -R0 ;  /* 0x000000ffff007224 */ /* 0x000fe400078e0a00 */
[----:B------:R-:W-:Y:S02]  /*8da0*/  IMAD.MOV R3, RZ, RZ, -R3 ;  /* 0x000000ffff037224 */ /* 0x000fe400078e0a03 */
[----:B------:R-:W-:Y:S02]  /*8db0*/  IMAD R165, R5, R0, R165 ;  /* 0x0000000005a57224 */ /* 0x000fe400078e02a5 */
[----:B------:R-:W-:Y:S01]  /*8dc0*/  @!P6 IMAD.IADD R137, R137, 0x1, -R5 ;  /* 0x000000018989e824 */ /* 0x000fe200078e0a05 */
[----:B------:R-:W-:Y:S01]  /*8dd0*/  ISETP.GE.AND P6, PT, R143, RZ, PT ;  /* 0x000000ff8f00720c */ /* 0x000fe20003fc6270 */
[----:B------:R-:W-:Y:S02]  /*8de0*/  IMAD R157, R5, R3, R157 ;  /* 0x00000003059d7224 */ /* 0x000fe400078e029d */
[----:B------:R-:W-:Y:S01]  /*8df0*/  @!P5 IMAD.IADD R153, R153, 0x1, -R5 ;  /* 0x000000019999d824 */ /* 0x000fe200078e0a05 */
[----:B------:R-:W-:Y:S01]  /*8e00*/  ISETP.GT.U32.AND P5, PT, R5, R165, PT ;  /* 0x000000a50500720c */ /* 0x000fe20003fa4070 */
[----:B------:R-:W-:-:S02]  /*8e10*/  VIADD R143, R4, 0x52 ;  /* 0x00000052048f7836 */ /* 0x000fc40000000000 */
[----:B------:R-:W-:Y:S01]  /*8e20*/  @!P3 IMAD.MOV R137, RZ, RZ, -R137 ;  /* 0x000000ffff89b224 */ /* 0x000fe200078e0a89 */
[----:B------:R-:W-:Y:S01]  /*8e30*/  ISETP.GT.U32.AND P3, PT, R5, R157, PT ;  /* 0x0000009d0500720c */ /* 0x000fe20003f64070 */
[--C-:B------:R-:W-:Y:S01]  /*8e40*/  @!P4 IMAD.IADD R149, R149, 0x1, -R5.reuse ;  /* 0x000000019595c824 */ /* 0x100fe200078e0a05 */
[----:B------:R-:W-:Y:S01]  /*8e50*/  IABS R168, R143 ;  /* 0x0000008f00a87213 */ /* 0x000fe20000000000 */
[----:B------:R-:W-:Y:S01]  /*8e60*/  @!P0 IMAD.IADD R161, R161, 0x1, -R5 ;  /* 0x00000001a1a18824 */ /* 0x000fe200078e0a05 */
[----:B------:R-:W-:Y:S01]  /*8e70*/  ISETP.GE.AND P4, PT, R147, RZ, PT ;  /* 0x000000ff9300720c */ /* 0x000fe20003f86270 */
[----:B------:R-:W-:Y:S02]  /*8e80*/  VIADD R147, R4, 0x51 ;  /* 0x0000005104937836 */ /* 0x000fe40000000000 */
[----:B------:R-:W-:-:S03]  /*8e90*/  IMAD.HI.U32 R0, R2, R168, RZ ;  /* 0x000000a802007227 */ /* 0x000fc600078e00ff */
[----:B------:R-:W-:Y:S01]  /*8ea0*/  IABS R172, R147 ;  /* 0x0000009300ac7213 */ /* 0x000fe20000000000 */
[--C-:B------:R-:W-:Y:S02]  /*8eb0*/  @!P5 IMAD.IADD R165, R165, 0x1, -R5.reuse ;  /* 0x00000001a5a5d824 */ /* 0x100fe400078e0a05 */
[----:B------:R-:W-:Y:S02]  /*8ec0*/  IMAD.MOV R0, RZ, RZ, -R0 ;  /* 0x000000ffff007224 */ /* 0x000fe400078e0a00 */
[----:B------:R-:W-:Y:S01]  /*8ed0*/  @!P3 IMAD.IADD R157, R157, 0x1, -R5 ;  /* 0x000000019d9db824 */ /* 0x000fe200078e0a05 */
[----:B------:R-:W-:Y:S01]  /*8ee0*/  ISETP.GE.AND P3, PT, R151, RZ, PT ;  /* 0x000000ff9700720c */ /* 0x000fe20003f66270 */
[C---:B------:R-:W-:Y:S01]  /*8ef0*/  IMAD R168, R5.reuse, R0, R168 ;  /* 0x0000000005a87224 */ /* 0x040fe200078e02a8 */
[C---:B------:R-:W-:Y:S01]  /*8f00*/  ISETP.GT.U32.AND P5, PT, R5.reuse, R165, PT ;  /* 0x000000a50500720c */ /* 0x040fe20003fa4070 */
[----:B------:R-:W-:Y:S01]  /*8f10*/  VIADD R151, R4, 0x50 ;  /* 0x0000005004977836 */ /* 0x000fe20000000000 */
[----:B------:R-:W-:Y:S01]  /*8f20*/  ISETP.GT.U32.AND P0, PT, R5, R157, PT ;  /* 0x0000009d0500720c */ /* 0x000fe20003f04070 */
[----:B------:R-:W-:-:S03]  /*8f30*/  IMAD.HI.U32 R0, R2, R172, RZ ;  /* 0x000000ac02007227 */ /* 0x000fc600078e00ff */
[----:B------:R-:W-:Y:S01]  /*8f40*/  IABS R176, R151 ;  /* 0x0000009700b07213 */ /* 0x000fe20000000000 */
[----:B------:R-:W-:Y:S01]  /*8f50*/  @!P2 IMAD.MOV R149, RZ, RZ, -R149 ;  /* 0x000000ffff95a224 */ /* 0x000fe200078e0a95 */
[----:B------:R-:W-:Y:S01]  /*8f60*/  ISETP.GT.U32.AND P2, PT, R5, R161, PT ;  /* 0x000000a10500720c */ /* 0x000fe20003f44070 */
[----:B------:R-:W-:Y:S02]  /*8f70*/  IMAD.MOV R3, RZ, RZ, -R0 ;  /* 0x000000ffff037224 */ /* 0x000fe400078e0a00 */
[----:B------:R-:W-:-:S04]  /*8f80*/  IMAD.HI.U32 R0, R2, R176, RZ ;  /* 0x000000b002007227 */ /* 0x000fc800078e00ff */
[----:B------:R-:W-:Y:S02]  /*8f90*/  IMAD R172, R5, R3, R172 ;  /* 0x0000000305ac7224 */ /* 0x000fe400078e02ac */
[--C-:B------:R-:W-:Y:S02]  /*8fa0*/  @!P5 IMAD.IADD R165, R165, 0x1, -R5.reuse ;  /* 0x00000001a5a5d824 */ /* 0x100fe400078e0a05 */
[----:B------:R-:W-:Y:S01]  /*8fb0*/  IMAD.MOV R0, RZ, RZ, -R0 ;  /* 0x000000ffff007224 */ /* 0x000fe200078e0a00 */
[----:B------:R-:W-:Y:S01]  /*8fc0*/  ISETP.GT.U32.AND P5, PT, R5, R172, PT ;  /* 0x000000ac0500720c */ /* 0x000fe20003fa4070 */
[----:B------:R-:W-:Y:S01]  /*8fd0*/  @!P2 IMAD.IADD R161, R161, 0x1, -R5 ;  /* 0x00000001a1a1a824 */ /* 0x000fe200078e0a05 */
[----:B------:R-:W-:Y:S01]  /*8fe0*/  ISETP.GE.AND P2, PT, R147, RZ, PT ;  /* 0x000000ff9300720c */ /* 0x000fe20003f46270 */
[C---:B------:R-:W-:Y:S02]  /*8ff0*/  IMAD R176, R5.reuse, R0, R176 ;  /* 0x0000000005b07224 */ /* 0x040fe400078e02b0 */
[----:B------:R-:W-:Y:S01]  /*9000*/  @!P1 IMAD.MOV R153, RZ, RZ, -R153 ;  /* 0x000000ffff999224 */ /* 0x000fe200078e0a99 */
[----:B------:R-:W-:Y:S01]  /*9010*/  ISETP.GT.U32.AND P1, PT, R5, R168, PT ;  /* 0x000000a80500720c */ /* 0x000fe20003f24070 */
[----:B------:R-:W-:Y:S01]  /*9020*/  @!P0 IMAD.IADD R157, R157, 0x1, -R5 ;  /* 0x000000019d9d8824 */ /* 0x000fe200078e0a05 */
[----:B------:R-:W-:Y:S01]  /*9030*/  ISETP.GE.AND P0, PT, R143, RZ, PT ;  /* 0x000000ff8f00720c */ /* 0x000fe20003f06270 */
[----:B------:R-:W-:-:S02]  /*9040*/  VIADD R143, R4, 0x4f ;  /* 0x0000004f048f7836 */ /* 0x000fc40000000000 */
[----:B------:R-:W-:Y:S01]  /*9050*/  @!P4 IMAD.MOV R161, RZ, RZ, -R161 ;  /* 0x000000ffffa1c224 */ /* 0x000fe200078e0aa1 */
[C---:B------:R-:W-:Y:S01]  /*9060*/  ISETP.GT.U32.AND P4, PT, R5.reuse, R176, PT ;  /* 0x000000b00500720c */ /* 0x040fe20003f84070 */
[----:B------:R-:W-:Y:S01]  /*9070*/  @!P5 IMAD.IADD R172, R172, 0x1, -R5 ;  /* 0x00000001acacd824 */ /* 0x000fe200078e0a05 */
[----:B------:R-:W-:Y:S01]  /*9080*/  IABS R3, R143 ;  /* 0x0000008f00037213 */ /* 0x000fe20000000000 */
[----:B------:R-:W-:Y:S02]  /*9090*/  VIADD R147, R4, 0x4e ;  /* 0x0000004e04937836 */ /* 0x000fe40000000000 */
[----:B------:R-:W-:Y:S01]  /*90a0*/  @!P6 IMAD.MOV R145, RZ, RZ, -R145 ;  /* 0x000000ffff91e224 */ /* 0x000fe200078e0a91 */
[----:B------:R-:W-:Y:S01]  /*90b0*/  ISETP.GT.U32.AND P5, PT, R5, R172, PT ;  /* 0x000000ac0500720c */ /* 0x000fe20003fa4070 */
[----:B------:R-:W-:Y:S01]  /*90c0*/  IMAD.HI.U32 R0, R2, R3, RZ ;  /* 0x0000000302007227 */ /* 0x000fe200078e00ff */
[----:B------:R-:W-:Y:S02]  /*90d0*/  IABS R184, R147 ;  /* 0x0000009300b87213 */ /* 0x000fe40000000000 */
[----:B------:R-:W-:Y:S01]  /*90e0*/  ISETP.GE.AND P6, PT, R139, RZ, PT ;  /* 0x000000ff8b00720c */ /* 0x000fe20003fc6270 */
[----:B------:R-:W-:Y:S01]  /*90f0*/  @!P1 IMAD.IADD R168, R168, 0x1, -R5 ;  /* 0x00000001a8a89824 */ /* 0x000fe200078e0a05 */
[----:B------:R-:W-:Y:S01]  /*9100*/  ISETP.GE.AND P1, PT, R151, RZ, PT ;  /* 0x000000ff9700720c */ /* 0x000fe20003f26270 */
[----:B------:R-:W-:-:S02]  /*9110*/  VIADD R151, R4, 0x4d ;  /* 0x0000004d04977836 */ /* 0x000fc40000000000 */
[----:B------:R-:W-:Y:S02]  /*9120*/  IMAD.MOV R0, RZ, RZ, -R0 ;  /* 0x000000ffff007224 */ /* 0x000fe400078e0a00 */
[----:B------:R-:W-:Y:S01]  /*9130*/  @!P4 IMAD.IADD R176, R176, 0x1, -R5 ;  /* 0x00000001b0b0c824 */ /* 0x000fe200078e0a05 */
[----:B------:R-:W-:Y:S01]  /*9140*/  IABS R188, R151 ;  /* 0x0000009700bc7213 */ /* 0x000fe20000000000 */
[C---:B------:R-:W-:Y:S02]  /*9150*/  IMAD R180, R5.reuse, R0, R3 ;  /* 0x0000000005b47224 */ /* 0x040fe400078e0203 */
[----:B------:R-:W-:Y:S01]  /*9160*/  IMAD.HI.U32 R3, R2, R184, RZ ;  /* 0x000000b802037227 */ /* 0x000fe200078e00ff */
[----:B------:R-:W-:-:S03]  /*9170*/  ISETP.GT.U32.AND P4, PT, R5, R176, PT ;  /* 0x000000b00500720c */ /* 0x000fc60003f84070 */
[----:B------:R-:W-:Y:S01]  /*9180*/  @!P5 IMAD.IADD R172, R172, 0x1, -R5 ;  /* 0x00000001acacd824 */ /* 0x000fe200078e0a05 */
[----:B------:R-:W-:Y:S01]  /*9190*/  ISETP.GT.U32.AND P5, PT, R5, R180, PT ;  /* 0x000000b40500720c */ /* 0x000fe20003fa4070 */
[----:B------:R-:W-:-:S04]  /*91a0*/  IMAD.HI.U32 R0, R2, R188, RZ ;  /* 0x000000bc02007227 */ /* 0x000fc800078e00ff */
[----:B------:R-:W-:Y:S02]  /*91b0*/  IMAD.MOV R3, RZ, RZ, -R3 ;  /* 0x000000ffff037224 */ /* 0x000fe400078e0a03 */
[----:B------:R-:W-:Y:S02]  /*91c0*/  IMAD.MOV R0, RZ, RZ, -R0 ;  /* 0x000000ffff007224 */ /* 0x000fe400078e0a00 */
[C---:B------:R-:W-:Y:S02]  /*91d0*/  IMAD R184, R5.reuse, R3, R184 ;  /* 0x0000000305b87224 */ /* 0x040fe400078e02b8 */
[C---:B------:R-:W-:Y:S02]  /*91e0*/  IMAD R188, R5.reuse, R0, R188 ;  /* 0x0000000005bc7224 */ /* 0x040fe400078e02bc */
[--C-:B------:R-:W-:Y:S01]  /*91f0*/  @!P4 IMAD.IADD R176, R176, 0x1, -R5.reuse ;  /* 0x00000001b0b0c824 */ /* 0x100fe200078e0a05 */
[C---:B------:R-:W-:Y:S01]  /*9200*/  ISETP.GT.U32.AND P4, PT, R5.reuse, R184, PT ;  /* 0x000000b80500720c */ /* 0x040fe20003f84070 */
[----:B------:R-:W-:Y:S01]  /*9210*/  @!P5 IMAD.IADD R180, R180, 0x1, -R5 ;  /* 0x00000001b4b4d824 */ /* 0x000fe200078e0a05 */
[----:B------:R-:W-:Y:S01]  /*9220*/  ISETP.GT.U32.AND P5, PT, R5, R188, PT ;  /* 0x000000bc0500720c */ /* 0x000fe20003fa4070 */
[----:B------:R-:W-:Y:S01]  /*9230*/  @!P3 IMAD.MOV R165, RZ, RZ, -R165 ;  /* 0x000000ffffa5b224 */ /* 0x000fe200078e0aa5 */
[----:B------:R-:W-:Y:S01]  /*9240*/  ISETP.GE.AND P3, PT, R143, RZ, PT ;  /* 0x000000ff8f00720c */ /* 0x000fe20003f66270 */
[----:B------:R-:W-:-:S02]  /*9250*/  VIADD R143, R4, 0x4a ;  /* 0x0000004a048f7836 */ /* 0x000fc40000000000 */
[----:B------:R-:W-:Y:S01]  /*9260*/  @!P6 IMAD.MOV R157, RZ, RZ, -R157 ;  /* 0x000000ffff9de224 */ /* 0x000fe200078e0a9d */
[----:B------:R-:W-:Y:S01]  /*9270*/  ISETP.GT.U32.AND P6, PT, R5, R168, PT ;  /* 0x000000a80500720c */ /* 0x000fe20003fc4070 */
[----:B------:R-:W-:Y:S01]  /*9280*/  VIADD R132, R4, 0x4b ;  /* 0x0000004b04847836 */ /* 0x000fe20000000000 */
[----:B------:R-:W-:Y:S01]  /*9290*/  IABS R200, R143 ;  /* 0x0000008f00c87213 */ /* 0x000fe20000000000 */
[----:B------:R-:W-:-:S03]  /*92a0*/  IMAD.HI.U32 R9, R2, R192, RZ ;  /* 0x000000c002097227 */ /* 0x000fc600078e00ff */
[----:B------:R-:W-:Y:S01]  /*92b0*/  IABS R196, R132 ;  /* 0x0000008400c47213 */ /* 0x000fe20000000000 */
[--C-:B------:R-:W-:Y:S01]  /*92c0*/  @!P4 IMAD.IADD R184, R184, 0x1, -R5.reuse ;  /* 0x00000001b8b8c824 */ /* 0x100fe200078e0a05 */
[C---:B------:R-:W-:Y:S01]  /*92d0*/  ISETP.GT.U32.AND P4, PT, R5.reuse, R180, PT ;  /* 0x000000b40500720c */ /* 0x040fe20003f84070 */
[----:B------:R-:W-:Y:S02]  /*92e0*/  @!P5 IMAD.IADD R188, R188, 0x1, -R5 ;  /* 0x00000001bcbcd824 */ /* 0x000fe400078e0a05 */
[----:B------:R-:W-:Y:S01]  /*92f0*/  IMAD.HI.U32 R0, R2, R200, RZ ;  /* 0x000000c802007227 */ /* 0x000fe200078e00ff */
[----:B------:R-:W-:-:S03]  /*9300*/  ISETP.GT.U32.AND P5, PT, R5, R184, PT ;  /* 0x000000b80500720c */ /* 0x000fc60003fa4070 */
[----:B------:R-:W-:Y:S02]  /*9310*/  IMAD.MOV R0, RZ, RZ, -R0 ;  /* 0x000000ffff007224 */ /* 0x000fe400078e0a00 */
[----:B------:R-:W-:Y:S01]  /*9320*/  @!P6 IMAD.IADD R168, R168, 0x1, -R5 ;  /* 0x00000001a8a8e824 */ /* 0x000fe200078e0a05 */
[----:B------:R-:W-:Y:S01]  /*9330*/  ISETP.GE.AND P6, PT, R147, RZ, PT ;  /* 0x000000ff9300720c */ /* 0x000fe20003fc6270 */
[C---:B------:R-:W-:Y:S02]  /*9340*/  IMAD R200, R5.reuse, R0, R200 ;  /* 0x0000000005c87224 */ /* 0x040fe400078e02c8 */
[----:B------:R-:W-:Y:S02]  /*9350*/  IMAD.MOV R9, RZ, RZ, -R9 ;  /* 0x000000ffff097224 */ /* 0x000fe400078e0a09 */
[----:B------:R-:W-:Y:S02]  /*9360*/  VIADD R147, R4, 0x48 ;  /* 0x0000004804937836 */ /* 0x000fe40000000000 */
[----:B------:R-:W-:Y:S01]  /*9370*/  @!P5 IMAD.IADD R184, R184, 0x1, -R5 ;  /* 0x00000001b8b8d824 */ /* 0x000fe200078e0a05 */
[----:B------:R-:W-:Y:S01]  /*9380*/  ISETP.GT.U32.AND P5, PT, R5, R200, PT ;  /* 0x000000c80500720c */ /* 0x000fe20003fa4070 */
[----:B------:R-:W-:Y:S01]  /*9390*/  IMAD.HI.U32 R3, R2, R196, RZ ;  /* 0x000000c402037227 */ /* 0x000fe200078e00ff */
[----:B------:R-:W-:-:S03]  /*93a0*/  IABS R208, R147 ;  /* 0x0000009300d07213 */ /* 0x000fc60000000000 */
[C---:B------:R-:W-:Y:S02]  /*93b0*/  IMAD R192, R5.reuse, R9, R192 ;  /* 0x0000000905c07224 */ /* 0x040fe400078e02c0 */
[----:B------:R-:W-:Y:S02]  /*93c0*/  IMAD.MOV R3, RZ, RZ, -R3 ;  /* 0x000000ffff037224 */ /* 0x000fe400078e0a03 */
[----:B------:R-:W-:Y:S01]  /*93d0*/  @!P2 IMAD.MOV R172, RZ, RZ, -R172 ;  /* 0x000000ffffaca224 */ /* 0x000fe200078e0aac */
[----:B------:R-:W-:Y:S01]  /*93e0*/  ISETP.GT.U32.AND P2, PT, R5, R192, PT ;  /* 0x000000c00500720c */ /* 0x000fe20003f44070 */
[----:B------:R-:W-:Y:S01]  /*93f0*/  @!P4 IMAD.IADD R180, R180, 0x1, -R5 ;  /* 0x00000001b4b4c824 */ /* 0x000fe200078e0a05 */
[----:B------:R-:W-:Y:S01]  /*9400*/  ISETP.GE.AND P4, PT, R151, RZ, PT ;  /* 0x000000ff9700720c */ /* 0x000fe20003f86270 */
[----:B------:R-:W-:Y:S02]  /*9410*/  VIADD R139, R4, 0x49 ;  /* 0x00000049048b7836 */ /* 0x000fe40000000000 */
[----:B------:R-:W-:-:S02]  /*9420*/  IMAD R196, R5, R3, R196 ;  /* 0x0000000305c47224 */ /* 0x000fc400078e02c4 */
[----:B------:R-:W-:Y:S01]  /*9430*/  VIADD R151, R4, 0x47 ;  /* 0x0000004704977836 */ /* 0x000fe20000000000 */
[----:B------:R-:W-:Y:S01]  /*9440*/  IABS R204, R139 ;  /* 0x0000008b00cc7213 */ /* 0x000fe20000000000 */
[----:B------:R-:W-:-:S03]  /*9450*/  IMAD.HI.U32 R3, R2, R208, RZ ;  /* 0x000000d002037227 */ /* 0x000fc600078e00ff */
[----:B------:R-:W-:Y:S01]  /*9460*/  IABS R212, R151 ;  /* 0x0000009700d47213 */ /* 0x000fe20000000000 */
[----:B------:R-:W-:Y:S01]  /*9470*/  @!P0 IMAD.MOV R168, RZ, RZ, -R168 ;  /* 0x000000ffffa88224 */ /* 0x000fe200078e0aa8 */
[C---:B------:R-:W-:Y:S01]  /*9480*/  ISETP.GT.U32.AND P0, PT, R5.reuse, R188, PT ;  /* 0x000000bc0500720c */ /* 0x040fe20003f04070 */
[----:B------:R-:W-:Y:S02]  /*9490*/  @!P5 IMAD.IADD R200, R200, 0x1, -R5 ;  /* 0x00000001c8c8d824 */ /* 0x000fe400078e0a05 */
[----:B------:R-:W-:Y:S02]  /*94a0*/  IMAD.MOV R3, RZ, RZ, -R3 ;  /* 0x000000ffff037224 */ /* 0x000fe400078e0a03 */
[----:B------:R-:W-:Y:S01]  /*94b0*/  @!P6 IMAD.MOV R184, RZ, RZ, -R184 ;  /* 0x000000ffffb8e224 */ /* 0x000fe200078e0ab8 */
[C---:B------:R-:W-:Y:S01]  /*94c0*/  ISETP.GT.U32.AND P6, PT, R5.reuse, R200, PT ;  /* 0x000000c80500720c */ /* 0x040fe20003fc4070 */
[----:B------:R-:W-:Y:S02]  /*94d0*/  IMAD R208, R5, R3, R208 ;  /* 0x0000000305d07224 */ /* 0x000fe400078e02d0 */
[----:B------:R-:W-:-:S04]  /*94e0*/  IMAD.HI.U32 R0, R2, R204, RZ ;  /* 0x000000cc02007227 */ /* 0x000fc800078e00ff */
[----:B------:R-:W-:-:S04]  /*94f0*/  IMAD.HI.U32 R3, R2, R212, RZ ;  /* 0x000000d402037227 */ /* 0x000fc800078e00ff */
[----:B------:R-:W-:Y:S01]  /*9500*/  @!P2 IMAD.IADD R192, R192, 0x1, -R5 ;  /* 0x00000001c0c0a824 */ /* 0x000fe200078e0a05 */
[----:B------:R-:W-:Y:S01]  /*9510*/  ISETP.GE.AND P2, PT, R128, RZ, PT ;  /* 0x000000ff8000720c */ /* 0x000fe20003f46270 */
[----:B------:R-:W-:Y:S02]  /*9520*/  IMAD.MOV R0, RZ, RZ, -R0 ;  /* 0x000000ffff007224 */ /* 0x000fe400078e0a00 */
[----:B------:R-:W-:Y:S01]  /*9530*/  VIADD R128, R4, 0x46 ;  /* 0x0000004604807836 */ /* 0x000fe20000000000 */
[C---:B------:R-:W-:Y:S01]  /*9540*/  ISETP.GT.U32.AND P5, PT, R5.reuse, R192, PT ;  /* 0x000000c00500720c */ /* 0x040fe20003fa4070 */
[----:B------:R-:W-:Y:S02]  /*9550*/  IMAD.MOV R3, RZ, RZ, -R3 ;  /* 0x000000ffff037224 */ /* 0x000fe400078e0a03 */
[----:B------:R-:W-:Y:S01]  /*9560*/  IMAD R204, R5, R0, R204 ;  /* 0x0000000005cc7224 */ /* 0x000fe200078e02cc */
[----:B------:R-:W-:Y:S01]  /*9570*/  IABS R0, R128 ;  /* 0x0000008000007213 */ /* 0x000fe20000000000 */
[----:B------:R-:W-:-:S02]  /*9580*/  @!P0 IMAD.IADD R188, R188, 0x1, -R5 ;  /* 0x00000001bcbc8824 */ /* 0x000fc400078e0a05 */
[C---:B------:R-:W-:Y:S01]  /*9590*/  IMAD R212, R5.reuse, R3, R212 ;  /* 0x0000000305d47224 */ /* 0x040fe200078e02d4 */
[C---:B------:R-:W-:Y:S01]  /*95a0*/  ISETP.GT.U32.AND P0, PT, R5.reuse, R204, PT ;  /* 0x000000cc0500720c */ /* 0x040fe20003f04070 */
[----:B------:R-:W-:Y:S01]  /*95b0*/  @!P1 IMAD.MOV R176, RZ, RZ, -R176 ;  /* 0x000000ffffb09224 */ /* 0x000fe200078e0ab0 */
        /* <DEDUP_REMOVED lines=9> */
[----:B------:R-:W-:Y:S02]  /*9650*/  IMAD R216, R5, R3, R0 ;  /* 0x0000000305d87224 */ /* 0x000fe400078e0200 */
[--C-:B------:R-:W-:Y:S01]  /*9660*/  @!P1 IMAD.IADD R196, R196, 0x1, -R5.reuse ;  /* 0x00000001c4c49824 */ /* 0x100fe200078e0a05 */
[----:B------:R-:W-:Y:S01]  /*9670*/  ISETP.GE.AND P1, PT, R132, RZ, PT ;  /* 0x000000ff8400720c */ /* 0x000fe20003f26270 */
[--C-:B------:R-:W-:Y:S01]  /*9680*/  @!P4 IMAD.IADD R208, R208, 0x1, -R5.reuse ;  /* 0x00000001d0d0c824 */ /* 0x100fe200078e0a05 */
[----:B------:R-:W-:Y:S01]  /*9690*/  ISETP.GE.AND P4, PT, R151, RZ, PT ;  /* 0x000000ff9700720c */ /* 0x000fe20003f86270 */
[----:B------:R-:W-:Y:S01]  /*96a0*/  @!P6 IMAD.IADD R212, R212, 0x1, -R5 ;  /* 0x00000001d4d4e824 */ /* 0x000fe200078e0a05 */
[----:B------:R-:W-:Y:S01]  /*96b0*/  ISETP.GT.U32.AND P6, PT, R5, R216, PT ;  /* 0x000000d80500720c */ /* 0x000fe20003fc4070 */
[----:B------:R-:W-:-:S02]  /*96c0*/  VIADD R143, R4, 0x45 ;  /* 0x00000045048f7836 */ /* 0x000fc40000000000 */
[----:B------:R-:W-:Y:S02]  /*96d0*/  VIADD R151, R4, 0x44 ;  /* 0x0000004404977836 */ /* 0x000fe40000000000 */
[----:B------:R-:W-:Y:S01]  /*96e0*/  @!P0 IMAD.IADD R204, R204, 0x1, -R5 ;  /* 0x00000001cccc8824 */ /* 0x000fe200078e0a05 */
[C---:B------:R-:W-:Y:S01]  /*96f0*/  ISETP.GT.U32.AND P0, PT, R5.reuse, R196, PT ;  /* 0x000000c40500720c */ /* 0x040fe20003f04070 */
[----:B------:R-:W-:Y:S01]  /*9700*/  VIADD R132, R4, 0x43 ;  /* 0x0000004304847836 */ /* 0x000fe20000000000 */
[----:B------:R-:W-:Y:S01]  /*9710*/  IABS R220, R143 ;  /* 0x0000008f00dc7213 */ /* 0x000fe20000000000 */
[----:B------:R-:W-:Y:S01]  /*9720*/  @!P2 IMAD.MOV R192, RZ, RZ, -R192 ;  /* 0x000000ffffc0a224 */ /* 0x000fe200078e0ac0 */
[----:B------:R-:W-:Y:S01]  /*9730*/  IABS R15, R151 ;  /* 0x00000097000f7213 */ /* 0x000fe20000000000 */
[----:B------:R-:W-:Y:S01]  /*9740*/  @!P5 IMAD.MOV R200, RZ, RZ, -R200 ;  /* 0x000000ffffc8d224 */ /* 0x000fe200078e0ac8 */
[----:B------:R-:W-:Y:S01]  /*9750*/  IABS R3, R132 ;  /* 0x0000008400037213 */ /* 0x000fe20000000000 */
[----:B------:R-:W-:Y:S01]  /*9760*/  IMAD.HI.U32 R9, R2, R220, RZ ;  /* 0x000000dc02097227 */ /* 0x000fe200078e00ff */
[----:B------:R-:W-:-:S03]  /*9770*/  ISETP.GT.U32.AND P2, PT, R5, R208, PT ;  /* 0x000000d00500720c */ /* 0x000fc60003f44070 */
[----:B------:R-:W-:-:S04]  /*9780*/  IMAD.HI.U32 R13, R2, R15, RZ ;  /* 0x0000000f020d7227 */ /* 0x000fc800078e00ff */
[----:B------:R-:W-:Y:S01]  /*9790*/  @!P6 IMAD.IADD R216, R216, 0x1, -R5 ;  /* 0x00000001d8d8e824 */ /* 0x000fe200078e0a05 */
[----:B------:R-:W-:Y:S01]  /*97a0*/  ISETP.GT.U32.AND P6, PT, R5, R212, PT ;  /* 0x000000d40500720c */ /* 0x000fe20003fc4070 */
[----:B------:R-:W-:Y:S02]  /*97b0*/  IMAD.MOV R9, RZ, RZ, -R9 ;  /* 0x000000ffff097224 */ /* 0x000fe400078e0a09 */
[----:B------:R-:W-:-:S04]  /*97c0*/  IMAD.HI.U32 R17, R2, R3, RZ ;  /* 0x0000000302117227 */ /* 0x000fc800078e00ff */
[----:B------:R-:W-:Y:S02]  /*97d0*/  IMAD.MOV R13, RZ, RZ, -R13 ;  /* 0x000000ffff0d7224 */ /* 0x000fe400078e0a0d */
[----:B------:R-:W-:Y:S01]  /*97e0*/  @!P0 IMAD.IADD R196, R196, 0x1, -R5 ;  /* 0x00000001c4c48824 */ /* 0x000fe200078e0a05 */
[----:B------:R-:W-:Y:S01]  /*97f0*/  ISETP.GE.AND P0, PT, R139, RZ, PT ;  /* 0x000000ff8b00720c */ /* 0x000fe20003f06270 */
[----:B------:R-:W-:Y:S02]  /*9800*/  VIADD R139, R4, 0x42 ;  /* 0x00000042048b7836 */ /* 0x000fe40000000000 */
[C---:B------:R-:W-:Y:S02]  /*9810*/  IMAD R220, R5.reuse, R9, R220 ;  /* 0x0000000905dc7224 */ /* 0x040fe400078e02dc */
[----:B------:R-:W-:Y:S01]  /*9820*/  IMAD.MOV R17, RZ, RZ, -R17 ;  /* 0x000000ffff117224 */ /* 0x000fe200078e0a11 */
[----:B------:R-:W-:Y:S01]  /*9830*/  IABS R11, R139 ;  /* 0x0000008b000b7213 */ /* 0x000fe20000000000 */
[C---:B------:R-:W-:Y:S01]  /*9840*/  IMAD R13, R5.reuse, R13, R15 ;  /* 0x0000000d050d7224 */ /* 0x040fe200078e020f */
[C---:B------:R-:W-:Y:S01]  /*9850*/  ISETP.GT.U32.AND P5, PT, R5.reuse, R220, PT ;  /* 0x000000dc0500720c */ /* 0x040fe20003fa4070 */
[----:B------:R-:W-:-:S02]  /*9860*/  IMAD R3, R5, R17, R3 ;  /* 0x0000001105037224 */ /* 0x000fc400078e0203 */
[--C-:B------:R-:W-:Y:S01]  /*9870*/  @!P2 IMAD.IADD R208, R208, 0x1, -R5.reuse ;  /* 0x00000001d0d0a824 */ /* 0x100fe200078e0a05 */
[C---:B------:R-:W-:Y:S01]  /*9880*/  ISETP.GT.U32.AND P2, PT, R5.reuse, R13, PT ;  /* 0x0000000d0500720c */ /* 0x040fe20003f44070 */
[----:B------:R-:W-:Y:S01]  /*9890*/  @!P3 IMAD.MOV R180, RZ, RZ, -R180 ;  /* 0x000000ffffb4b224 */ /* 0x000fe200078e0ab4 */
[C---:B------:R-:W-:Y:S01]  /*98a0*/  ISETP.GT.U32.AND P3, PT, R5.reuse, R204, PT ;  /* 0x000000cc0500720c */ /* 0x040fe20003f64070 */
[----:B------:R-:W-:Y:S01]  /*98b0*/  @!P6 IMAD.IADD R212, R212, 0x1, -R5 ;  /* 0x00000001d4d4e824 */ /* 0x000fe200078e0a05 */
[----:B------:R-:W-:Y:S01]  /*98c0*/  ISETP.GT.U32.AND P6, PT, R5, R3, PT ;  /* 0x000000030500720c */ /* 0x000fe20003fc4070 */
[----:B------:R-:W-:-:S04]  /*98d0*/  IMAD.HI.U32 R9, R2, R11, RZ ;  /* 0x0000000b02097227 */ /* 0x000fc800078e00ff */
[----:B------:R-:W-:Y:S01]  /*98e0*/  @!P1 IMAD.MOV R196, RZ, RZ, -R196 ;  /* 0x000000ffffc49224 */ /* 0x000fe200078e0ac4 */
[----:B------:R-:W-:Y:S01]  /*98f0*/  ISETP.GT.U32.AND P1, PT, R5, R216, PT ;  /* 0x000000d80500720c */ /* 0x000fe20003f24070 */
[----:B------:R-:W-:Y:S02]  /*9900*/  IMAD.MOV R9, RZ, RZ, -R9 ;  /* 0x000000ffff097224 */ /* 0x000fe400078e0a09 */
[----:B------:R-:W-:Y:S01]  /*9910*/  @!P5 IMAD.IADD R220, R220, 0x1, -R5 ;  /* 0x00000001dcdcd824 */ /* 0x000fe200078e0a05 */
[----:B------:R-:W-:Y:S01]  /*9920*/  ISETP.GE.AND P5, PT, R151, RZ, PT ;  /* 0x000000ff9700720c */ /* 0x000fe20003fa6270 */
[----:B------:R-:W-:Y:S02]  /*9930*/  IMAD R11, R5, R9, R11 ;  /* 0x00000009050b7224 */ /* 0x000fe400078e020b */
[--C-:B------:R-:W-:Y:S01]  /*9940*/  @!P2 IMAD.IADD R13, R13, 0x1, -R5.reuse ;  /* 0x000000010d0da824 */ /* 0x100fe200078e0a05 */
[----:B------:R-:W-:Y:S01]  /*9950*/  ISETP.GT.U32.AND P2, PT, R5, R220, PT ;  /* 0x000000dc0500720c */ /* 0x000fe20003f44070 */
[----:B------:R-:W-:Y:S01]  /*9960*/  @!P3 IMAD.IADD R204, R204, 0x1, -R5 ;  /* 0x00000001ccccb824 */ /* 0x000fe200078e0a05 */
[----:B------:R-:W-:Y:S01]  /*9970*/  ISETP.GE.AND P3, PT, R147, RZ, PT ;  /* 0x000000ff9300720c */ /* 0x000fe20003f66270 */
[----:B------:R-:W-:-:S02]  /*9980*/  VIADD R151, R4, 0x40 ;  /* 0x0000004004977836 */ /* 0x000fc40000000000 */
[--C-:B------:R-:W-:Y:S01]  /*9990*/  @!P6 IMAD.IADD R3, R3, 0x1, -R5.reuse ;  /* 0x000000010303e824 */ /* 0x100fe200078e0a05 */
[C---:B------:R-:W-:Y:S01]  /*99a0*/  ISETP.GT.U32.AND P6, PT, R5.reuse, R13, PT ;  /* 0x0000000d0500720c */ /* 0x040fe20003fc4070 */
[----:B------:R-:W-:Y:S01]  /*99b0*/  @!P4 IMAD.MOV R212, RZ, RZ, -R212 ;  /* 0x000000ffffd4c224 */ /* 0x000fe200078e0ad4 */
[----:B------:R-:W-:Y:S01]  /*99c0*/  ISETP.GT.U32.AND P4, PT, R5, R11, PT ;  /* 0x0000000b0500720c */ /* 0x000fe20003f84070 */
[----:B------:R-:W-:Y:S01]  /*99d0*/  VIADD R147, R4, 0x41 ;  /* 0x0000004104937836 */ /* 0x000fe20000000000 */
[----:B------:R-:W-:Y:S01]  /*99e0*/  IABS R9, R151 ;  /* 0x0000009700097213 */ /* 0x000fe20000000000 */
[--C-:B------:R-:W-:Y:S01]  /*99f0*/  @!P1 IMAD.IADD R216, R216, 0x1, -R5.reuse ;  /* 0x00000001d8d89824 */ /* 0x100fe200078e0a05 */
[----:B------:R-:W-:Y:S01]  /*9a00*/  ISETP.GE.AND P1, PT, R143, RZ, PT ;  /* 0x000000ff8f00720c */ /* 0x000fe20003f26270 */
[----:B------:R-:W-:Y:S01]  /*9a10*/  @!P2 IMAD.IADD R220, R220, 0x1, -R5 ;  /* 0x00000001dcdca824 */ /* 0x000fe200078e0a05 */
[----:B------:R-:W-:Y:S01]  /*9a20*/  IABS R0, R147 ;  /* 0x0000009300007213 */ /* 0x000fe20000000000 */
[----:B------:R-:W-:-:S04]  /*9a30*/  IMAD.HI.U32 R17, R2, R9, RZ ;  /* 0x0000000902117227 */ /* 0x000fc800078e00ff */
[----:B------:R-:W-:Y:S01]  /*9a40*/  @!P3 IMAD.MOV R208, RZ, RZ, -R208 ;  /* 0x000000ffffd0b224 */ /* 0x000fe200078e0ad0 */
[----:B------:R-:W-:Y:S01]  /*9a50*/  ISETP.GT.U32.AND P3, PT, R5, R3, PT ;  /* 0x000000030500720c */ /* 0x000fe20003f64070 */
[----:B------:R-:W-:-:S04]  /*9a60*/  IMAD.HI.U32 R15, R2, R0, RZ ;  /* 0x00000000020f7227 */ /* 0x000fc800078e00ff */
[----:B------:R-:W-:Y:S01]  /*9a70*/  @!P6 IMAD.IADD R13, R13, 0x1, -R5 ;  /* 0x000000010d0de824 */ /* 0x000fe200078e0a05 */
[----:B------:R-:W-:Y:S01]  /*9a80*/  ISETP.GE.AND P6, PT, R139, RZ, PT ;  /* 0x000000ff8b00720c */ /* 0x000fe20003fc6270 */
[----:B------:R-:W-:Y:S02]  /*9a90*/  IMAD.MOV R17, RZ, RZ, -R17 ;  /* 0x000000ffff117224 */ /* 0x000fe400078e0a11 */
[----:B------:R-:W-:Y:S01]  /*9aa0*/  @!P4 IMAD.IADD R11, R11, 0x1, -R5 ;  /* 0x000000010b0bc824 */ /* 0x000fe200078e0a05 */
[----:B------:R-:W-:Y:S01]  /*9ab0*/  ISETP.GE.AND P4, PT, R151, RZ, PT ;  /* 0x000000ff9700720c */ /* 0x000fe20003f86270 */
[----:B------:R-:W-:Y:S02]  /*9ac0*/  IMAD.MOV R15, RZ, RZ, -R15 ;  /* 0x000000ffff0f7224 */ /* 0x000fe400078e0a0f */
[----:B------:R-:W-:Y:S02]  /*9ad0*/  VIADD R143, R4, 0x3f ;  /* 0x0000003f048f7836 */ /* 0x000fe40000000000 */
[----:B------:R-:W-:-:S02]  /*9ae0*/  IMAD R240, R5, R17, R9 ;  /* 0x0000001105f07224 */ /* 0x000fc400078e0209 */
        /* <DEDUP_REMOVED lines=8> */
[----:B------:R-:W-:Y:S01]  /*9b70*/  @!P3 IMAD.IADD R3, R3, 0x1, -R5 ;  /* 0x000000010303b824 */ /* 0x000fe200078e0a05 */
[----:B------:R-:W-:Y:S01]  /*9b80*/  ISETP.GE.AND P3, PT, R147, RZ, PT ;  /* 0x000000ff9300720c */ /* 0x000fe20003f66270 */
[----:B------:R-:W-:Y:S01]  /*9b90*/  IMAD.HI.U32 R19, R2, R15, RZ ;  /* 0x0000000f02137227 */ /* 0x000fe200078e00ff */
[----:B------:R-:W-:-:S03]  /*9ba0*/  ISETP.GT.U32.AND P2, PT, R5, R0, PT ;  /* 0x000000000500720c */ /* 0x000fc60003f44070 */
[C---:B------:R-:W-:Y:S02]  /*9bb0*/  VIADD R147, R4.reuse, 0x3e ;  /* 0x0000003e04937836 */ /* 0x040fe40000000000 */
[----:B------:R-:W-:Y:S02]  /*9bc0*/  IMAD.MOV R19, RZ, RZ, -R19 ;  /* 0x000000ffff137224 */ /* 0x000fe400078e0a13 */
[----:B------:R-:W-:Y:S01]  /*9bd0*/  @!P1 IMAD.IADD R11, R11, 0x1, -R5 ;  /* 0x000000010b0b9824 */ /* 0x000fe200078e0a05 */
[----:B------:R-:W-:Y:S01]  /*9be0*/  IABS R248, R147 ;  /* 0x0000009300f87213 */ /* 0x000fe20000000000 */
[----:B------:R-:W-:Y:S02]  /*9bf0*/  VIADD R151, R4, 0x3d ;  /* 0x0000003d04977836 */ /* 0x000fe40000000000 */
[C---:B------:R-:W-:Y:S02]  /*9c00*/  IMAD R244, R5.reuse, R19, R15 ;  /* 0x0000001305f47224 */ /* 0x040fe400078e020f */
[----:B------:R-:W-:Y:S01]  /*9c10*/  IMAD.MOV.U32 R232, RZ, RZ, R11 ;  /* 0x000000ffffe87224 */ /* 0x000fe200078e000b */
[----:B------:R-:W-:Y:S01]  /*9c20*/  IABS R252, R151 ;  /* 0x0000009700fc7213 */ /* 0x000fe20000000000 */
[----:B------:R-:W-:Y:S01]  /*9c30*/  @!P5 IMAD.IADD R240, R240, 0x1, -R5 ;  /* 0x00000001f0f0d824 */ /* 0x000fe200078e0a05 */
[----:B------:R-:W-:Y:S01]  /*9c40*/  ISETP.GT.U32.AND P1, PT, R5, R244, PT ;  /* 0x000000f40500720c */ /* 0x000fe20003f24070 */
[----:B------:R-:W-:Y:S01]  /*9c50*/  IMAD.MOV.U32 R228, RZ, RZ, R3 ;  /* 0x000000ffffe47224 */ /* 0x000fe200078e0003 */
[----:B------:R-:W-:Y:S01]  /*9c60*/  ISETP.GE.AND P5, PT, R151, RZ, PT ;  /* 0x000000ff9700720c */ /* 0x000fe20003fa6270 */
[----:B------:R-:W-:-:S04]  /*9c70*/  IMAD.HI.U32 R3, R2, R248, RZ ;  /* 0x000000f802037227 */ /* 0x000fc800078e00ff */
[----:B------:R-:W-:Y:S01]  /*9c80*/  @!P6 IMAD.MOV R232, RZ, RZ, -R232 ;  /* 0x000000ffffe8e224 */ /* 0x000fe200078e0ae8 */
[----:B------:R-:W-:Y:S01]  /*9c90*/  ISETP.GT.U32.AND P6, PT, R5, R240, PT ;  /* 0x000000f00500720c */ /* 0x000fe20003fc4070 */
[----:B------:R-:W-:Y:S02]  /*9ca0*/  IMAD.MOV R3, RZ, RZ, -R3 ;  /* 0x000000ffff037224 */ /* 0x000fe400078e0a03 */
[----:B------:R-:W-:-:S04]  /*9cb0*/  IMAD.HI.U32 R9, R2, R252, RZ ;  /* 0x000000fc02097227 */ /* 0x000fc800078e00ff */
[C---:B------:R-:W-:Y:S01]  /*9cc0*/  IMAD R248, R5.reuse, R3, R248 ;  /* 0x0000000305f87224 */ /* 0x040fe200078e02f8 */
[----:B------:R-:W-:Y:S01]  /*9cd0*/  IABS R3, R116 ;  /* 0x0000007400037213 */ /* 0x000fe20000000000 */
[----:B------:R-:W-:Y:S02]  /*9ce0*/  IMAD.MOV R9, RZ, RZ, -R9 ;  /* 0x000000ffff097224 */ /* 0x000fe400078e0a09 */
[----:B------:R-:W-:Y:S02]  /*9cf0*/  @!P1 IMAD.IADD R244, R244, 0x1, -R5 ;  /* 0x00000001f4f49824 */ /* 0x000fe400078e0a05 */
[C---:B------:R-:W-:Y:S02]  /*9d00*/  IMAD R252, R5.reuse, R9, R252 ;  /* 0x0000000905fc7224 */ /* 0x040fe400078e02fc */
[----:B------:R-:W-:Y:S01]  /*9d10*/  IMAD.MOV.U32 R9, RZ, RZ, R3 ;  /* 0x000000ffff097224 */ /* 0x000fe200078e0003 */
[C---:B------:R-:W-:Y:S01]  /*9d20*/  ISETP.GT.U32.AND P1, PT, R5.reuse, R244, PT ;  /* 0x000000f40500720c */ /* 0x040fe20003f24070 */
[----:B------:R-:W-:Y:S01]  /*9d30*/  @!P6 IMAD.IADD R240, R240, 0x1, -R5 ;  /* 0x00000001f0f0e824 */ /* 0x000fe200078e0a05 */
[----:B------:R-:W-:Y:S01]  /*9d40*/  ISETP.GT.U32.AND P6, PT, R5, R248, PT ;  /* 0x000000f80500720c */ /* 0x000fe20003fc4070 */
[----:B------:R-:W-:-:S04]  /*9d50*/  IMAD.HI.U32 R3, R2, R9, RZ ;  /* 0x0000000902037227 */ /* 0x000fc800078e00ff */
[----:B------:R-:W-:Y:S02]  /*9d60*/  IMAD.MOV R3, RZ, RZ, -R3 ;  /* 0x000000ffff037224 */ /* 0x000fe400078e0a03 */
[----:B------:R-:W-:Y:S01]  /*9d70*/  @!P0 IMAD.MOV R204, RZ, RZ, -R204 ;  /* 0x000000ffffcc8224 */ /* 0x000fe200078e0acc */
[----:B------:R-:W-:Y:S01]  /*9d80*/  ISETP.GE.AND P0, PT, R128, RZ, PT ;  /* 0x000000ff8000720c */ /* 0x000fe20003f06270 */
[C---:B------:R-:W-:Y:S02]  /*9d90*/  IMAD R9, R5.reuse, R3, R9 ;  /* 0x0000000305097224 */ /* 0x040fe400078e0209 */
[--C-:B------:R-:W-:Y:S02]  /*9da0*/  @!P2 IMAD.IADD R0, R0, 0x1, -R5.reuse ;  /* 0x000000010000a824 */ /* 0x100fe400078e0a05 */
[--C-:B------:R-:W-:Y:S01]  /*9db0*/  @!P6 IMAD.IADD R248, R248, 0x1, -R5.reuse ;  /* 0x00000001f8f8e824 */ /* 0x100fe200078e0a05 */
[C---:B------:R-:W-:Y:S01]  /*9dc0*/  ISETP.GT.U32.AND P6, PT, R5.reuse, R9, PT ;  /* 0x000000090500720c */ /* 0x040fe20003fc4070 */
[----:B------:R-:W-:Y:S01]  /*9dd0*/  @!P1 IMAD.IADD R244, R244, 0x1, -R5 ;  /* 0x00000001f4f49824 */ /* 0x000fe200078e0a05 */
[C---:B------:R-:W-:Y:S01]  /*9de0*/  ISETP.GT.U32.AND P1, PT, R5.reuse, R252, PT ;  /* 0x000000fc0500720c */ /* 0x040fe20003f24070 */
[----:B------:R-:W-:Y:S01]  /*9df0*/  VIADD R151, R4, 0x3a ;  /* 0x0000003a04977836 */ /* 0x000fe20000000000 */
[----:B------:R-:W-:Y:S01]  /*9e00*/  ISETP.GT.U32.AND P2, PT, R5, R0, PT ;  /* 0x000000000500720c */ /* 0x000fe20003f44070 */
[----:B------:R-:W-:-:S03]  /*9e10*/  IMAD.HI.U32 R19, R2, R13, RZ ;  /* 0x0000000d02137227 */ /* 0x000fc600078e00ff */
[----:B------:R-:W-:Y:S01]  /*9e20*/  IABS R17, R151 ;  /* 0x0000009700117213 */ /* 0x000fe20000000000 */
[----:B------:R-:W-:Y:S02]  /*9e30*/  IMAD.MOV R19, RZ, RZ, -R19 ;  /* 0x000000ffff137224 */ /* 0x000fe400078e0a13 */
[----:B------:R-:W-:Y:S01]  /*9e40*/  @!P0 IMAD.MOV R216, RZ, RZ, -R216 ;  /* 0x000000ffffd88224 */ /* 0x000fe200078e0ad8 */
[----:B------:R-:W-:Y:S01]  /*9e50*/  ISETP.GE.AND P0, PT, R132, RZ, PT ;  /* 0x000000ff8400720c */ /* 0x000fe20003f06270 */
[----:B------:R-:W-:Y:S02]  /*9e60*/  IMAD R13, R5, R19, R13 ;  /* 0x00000013050d7224 */ /* 0x000fe400078e020d */
[----:B------:R-:W-:Y:S01]  /*9e70*/  @!P6 IMAD.IADD R9, R9, 0x1, -R5 ;  /* 0x000000010909e824 */ /* 0x000fe200078e0a05 */
[----:B------:R-:W-:Y:S01]  /*9e80*/  ISETP.GT.U32.AND P6, PT, R5, R248, PT ;  /* 0x000000f80500720c */ /* 0x000fe20003fc4070 */
[----:B------:R-:W-:-:S04]  /*9e90*/  IMAD.HI.U32 R15, R2, R17, RZ ;  /* 0x00000011020f7227 */ /* 0x000fc800078e00ff */
[----:B------:R-:W-:Y:S01]  /*9ea0*/  @!P1 IMAD.IADD R252, R252, 0x1, -R5 ;  /* 0x00000001fcfc9824 */ /* 0x000fe200078e0a05 */
[----:B------:R-:W-:Y:S01]  /*9eb0*/  ISETP.GT.U32.AND P1, PT, R5, R13, PT ;  /* 0x0000000d0500720c */ /* 0x000fe20003f24070 */
[----:B------:R-:W-:Y:S02]  /*9ec0*/  IMAD.MOV R15, RZ, RZ, -R15 ;  /* 0x000000ffff0f7224 */ /* 0x000fe400078e0a0f */
[----:B------:R-:W-:Y:S02]  /*9ed0*/  VIADD R132, R4, 0x37 ;  /* 0x0000003704847836 */ /* 0x000fe40000000000 */
[----:B------:R-:W-:Y:S01]  /*9ee0*/  @!P2 IMAD.IADD R0, R0, 0x1, -R5 ;  /* 0x000000010000a824 */ /* 0x000fe200078e0a05 */
[----:B------:R-:W-:Y:S01]  /*9ef0*/  ISETP.GE.AND P2, PT, R147, RZ, PT ;  /* 0x000000ff9300720c */ /* 0x000fe20003f46270 */
[----:B------:R-:W-:Y:S01]  /*9f00*/  IMAD R17, R5, R15, R17 ;  /* 0x0000000f05117224 */ /* 0x000fe200078e0211 */
[----:B------:R-:W-:Y:S01]  /*9f10*/  IABS R38, R132 ;  /* 0x0000008400267213 */ /* 0x000fe20000000000 */
[----:B------:R-:W-:-:S02]  /*9f20*/  IMAD.MOV.U32 R236, RZ, RZ, R0 ;  /* 0x000000ffffec7224 */ /* 0x000fc400078e0000 */
[----:B------:R-:W-:Y:S02]  /*9f30*/  VIADD R128, R4, 0x38 ;  /* 0x0000003804807836 */ /* 0x000fe40000000000 */
[----:B------:R-:W-:Y:S01]  /*9f40*/  @!P6 IMAD.IADD R248, R248, 0x1, -R5 ;  /* 0x00000001f8f8e824 */ /* 0x000fe200078e0a05 */
[C---:B------:R-:W-:Y:S01]  /*9f50*/  ISETP.GT.U32.AND P6, PT, R5.reuse, R17, PT ;  /* 0x000000110500720c */ /* 0x040fe20003fc4070 */
[----:B------:R-:W-:Y:S01]  /*9f60*/  @!P3 IMAD.MOV R236, RZ, RZ, -R236 ;  /* 0x000000ffffecb224 */ /* 0x000fe200078e0aec */
[----:B------:R-:W-:Y:S01]  /*9f70*/  ISETP.GT.U32.AND P3, PT, R5, R252, PT ;  /* 0x000000fc0500720c */ /* 0x000fe20003f64070 */
[----:B------:R-:W-:Y:S01]  /*9f80*/  IMAD.HI.U32 R0, R2, R38, RZ ;  /* 0x0000002602007227 */ /* 0x000fe200078e00ff */
[----:B------:R-:W-:-:S03]  /*9f90*/  IABS R30, R128 ;  /* 0x00000080001e7213 */ /* 0x000fc60000000000 */
[----:B------:R-:W-:-:S04]  /*9fa0*/  IMAD.HI.U32 R11, R2, R22, RZ ;  /* 0x00000016020b7227 */ /* 0x000fc800078e00ff */
[----:B------:R-:W-:Y:S01]  /*9fb0*/  @!P1 IMAD.IADD R13, R13, 0x1, -R5 ;  /* 0x000000010d0d9824 */ /* 0x000fe200078e0a05 */
[C---:B------:R-:W-:Y:S01]  /*9fc0*/  ISETP.GT.U32.AND P1, PT, R5.reuse, R9, PT ;  /* 0x000000090500720c */ /* 0x040fe20003f24070 */
[----:B------:R-:W-:Y:S02]  /*9fd0*/  IMAD.MOV R0, RZ, RZ, -R0 ;  /* 0x000000ffff007224 */ /* 0x000fe400078e0a00 */
[----:B------:R-:W-:Y:S02]  /*9fe0*/  IMAD.MOV R11, RZ, RZ, -R11 ;  /* 0x000000ffff0b7224 */ /* 0x000fe400078e0a0b */
[----:B------:R-:W-:Y:S01]  /*9ff0*/  @!P4 IMAD.MOV R240, RZ, RZ, -R240 ;  /* 0x000000fffff0c224 */ /* 0x000fe200078e0af0 */
[----:B------:R-:W-:Y:S01]  /*a000*/  ISETP.GT.U32.AND P4, PT, R5, R13, PT ;  /* 0x0000000d0500720c */ /* 0x000fe20003f84070 */
[----:B------:R-:W-:-:S04]  /*a010*/  IMAD.HI.U32 R3, R2, R30, RZ ;  /* 0x0000001e02037227 */ /* 0x000fc800078e00ff */
[C---:B------:R-:W-:Y:S02]  /*a020*/  IMAD R38, R5.reuse, R0, R38 ;  /* 0x0000000005267224 */ /* 0x040fe400078e0226 */
[----:B------:R-:W-:Y:S02]  /*a030*/  IMAD R22, R5, R11, R22 ;  /* 0x0000000b05167224 */ /* 0x000fe400078e0216 */
[----:B------:R-:W-:Y:S02]  /*a040*/  IMAD.MOV R3, RZ, RZ, -R3 ;  /* 0x000000ffff037224 */ /* 0x000fe400078e0a03 */
[----:B------:R-:W-:Y:S02]  /*a050*/  VIADD R139, R4, 0x36 ;  /* 0x00000036048b7836 */ /* 0x000fe40000000000 */
[--C-:B------:R-:W-:Y:S01]  /*a060*/  @!P6 IMAD.IADD R17, R17, 0x1, -R5.reuse ;  /* 0x000000011111e824 */ /* 0x100fe200078e0a05 */
[C---:B------:R-:W-:Y:S01]  /*a070*/  ISETP.GT.U32.AND P6, PT, R5.reuse, R38, PT ;  /* 0x000000260500720c */ /* 0x040fe20003fc4070 */
[----:B------:R-:W-:Y:S01]  /*a080*/  @!P3 IMAD.IADD R252, R252, 0x1, -R5 ;  /* 0x00000001fcfcb824 */ /* 0x000fe200078e0a05 */
[C---:B------:R-:W-:Y:S01]  /*a090*/  ISETP.GT.U32.AND P3, PT, R5.reuse, R22, PT ;  /* 0x000000160500720c */ /* 0x040fe20003f64070 */
[----:B------:R-:W-:Y:S01]  /*a0a0*/  IMAD R30, R5, R3, R30 ;  /* 0x00000003051e7224 */ /* 0x000fe200078e021e */
[----:B------:R-:W-:Y:S01]  /*a0b0*/  IABS R45, R139 ;  /* 0x0000008b002d7213 */ /* 0x000fe20000000000 */
[----:B------:R-:W-:Y:S01]  /*a0c0*/  @!P0 IMAD.MOV R228, RZ, RZ, -R228 ;  /* 0x000000ffffe48224 */ /* 0x000fe200078e0ae4 */
[----:B------:R-:W-:Y:S01]  /*a0d0*/  ISETP.GE.AND P0, PT, R143, RZ, PT ;  /* 0x000000ff8f00720c */ /* 0x000fe20003f06270 */
[----:B------:R-:W-:-:S02]  /*a0e0*/  VIADD R147, R4, 0x35 ;  /* 0x0000003504937836 */ /* 0x000fc40000000000 */
        /* <DEDUP_REMOVED lines=8> */
[----:B------:R-:W-:Y:S02]  /*a170*/  IMAD.MOV R11, RZ, RZ, -R11 ;  /* 0x000000ffff0b7224 */ /* 0x000fe400078e0a0b */
[--C-:B------:R-:W-:Y:S02]  /*a180*/  @!P6 IMAD.IADD R38, R38, 0x1, -R5.reuse ;  /* 0x000000012626e824 */ /* 0x100fe400078e0a05 */
[----:B------:R-:W-:Y:S01]  /*a190*/  @!P3 IMAD.IADD R22, R22, 0x1, -R5 ;  /* 0x000000011616b824 */ /* 0x000fe200078e0a05 */
[----:B------:R-:W-:Y:S01]  /*a1a0*/  ISETP.GE.AND P3, PT, R120, RZ, PT ;  /* 0x000000ff7800720c */ /* 0x000fe20003f66270 */
[----:B------:R-:W-:Y:S01]  /*a1b0*/  IMAD.HI.U32 R3, R2, R53, RZ ;  /* 0x0000003502037227 */ /* 0x000fe200078e00ff */
[----:B------:R-:W-:-:S03]  /*a1c0*/  ISETP.GT.U32.AND P6, PT, R5, R38, PT ;  /* 0x000000260500720c */ /* 0x000fc60003fc4070 */
[----:B------:R-:W-:Y:S02]  /*a1d0*/  IMAD R45, R5, R11, R45 ;  /* 0x0000000b052d7224 */ /* 0x000fe400078e022d */
[----:B------:R-:W-:-:S04]  /*a1e0*/  IMAD.HI.U32 R0, R2, R61, RZ ;  /* 0x0000003d02007227 */ /* 0x000fc800078e00ff */
[----:B------:R-:W-:Y:S02]  /*a1f0*/  IMAD.MOV R3, RZ, RZ, -R3 ;  /* 0x000000ffff037224 */ /* 0x000fe400078e0a03 */
[----:B------:R-:W-:Y:S01]  /*a200*/  @!P1 IMAD.IADD R30, R30, 0x1, -R5 ;  /* 0x000000011e1e9824 */ /* 0x000fe200078e0a05 */
[----:B------:R-:W-:Y:S01]  /*a210*/  ISETP.GE.AND P1, PT, R151, RZ, PT ;  /* 0x000000ff9700720c */ /* 0x000fe20003f26270 */
[----:B------:R-:W-:Y:S01]  /*a220*/  @!P0 IMAD.MOV R244, RZ, RZ, -R244 ;  /* 0x000000fffff48224 */ /* 0x000fe200078e0af4 */
[C---:B------:R-:W-:Y:S01]  /*a230*/  ISETP.GT.U32.AND P0, PT, R5.reuse, R17, PT ;  /* 0x000000110500720c */ /* 0x040fe20003f04070 */
[----:B------:R-:W-:Y:S01]  /*a240*/  @!P4 IMAD.MOV R9, RZ, RZ, -R9 ;  /* 0x000000ffff09c224 */ /* 0x000fe200078e0a09 */
[----:B------:R-:W-:Y:S01]  /*a250*/  ISETP.GT.U32.AND P4, PT, R5, R45, PT ;  /* 0x0000002d0500720c */ /* 0x000fe20003f84070 */
[----:B------:R-:W-:Y:S02]  /*a260*/  IMAD.MOV R0, RZ, RZ, -R0 ;  /* 0x000000ffff007224 */ /* 0x000fe400078e0a00 */
[----:B------:R-:W-:-:S02]  /*a270*/  VIADD R151, R4, 0x33 ;  /* 0x0000003304977836 */ /* 0x000fc40000000000 */
[C---:B------:R-:W-:Y:S02]  /*a280*/  IMAD R53, R5.reuse, R3, R53 ;  /* 0x0000000305357224 */ /* 0x040fe400078e0235 */
[C---:B------:R-:W-:Y:S01]  /*a290*/  IMAD R61, R5.reuse, R0, R61 ;  /* 0x00000000053d7224 */ /* 0x040fe200078e023d */
[----:B------:R-:W-:Y:S01]  /*a2a0*/  IABS R0, R151 ;  /* 0x0000009700007213 */ /* 0x000fe20000000000 */
[----:B------:R-:W-:Y:S01]  /*a2b0*/  @!P3 IMAD.MOV R13, RZ, RZ, -R13 ;  /* 0x000000ffff0db224 */ /* 0x000fe200078e0a0d */
[C---:B------:R-:W-:Y:S01]  /*a2c0*/  ISETP.GT.U32.AND P3, PT, R5.reuse, R53, PT ;  /* 0x000000350500720c */ /* 0x040fe20003f64070 */
[----:B------:R-:W-:Y:S01]  /*a2d0*/  @!P6 IMAD.IADD R38, R38, 0x1, -R5 ;  /* 0x000000012626e824 */ /* 0x000fe200078e0a05 */
[----:B------:R-:W-:Y:S01]  /*a2e0*/  ISETP.GE.AND P6, PT, R132, RZ, PT ;  /* 0x000000ff8400720c */ /* 0x000fe20003fc6270 */
[----:B------:R-:W-:Y:S01]  /*a2f0*/  @!P2 IMAD.MOV R248, RZ, RZ, -R248 ;  /* 0x000000fffff8a224 */ /* 0x000fe200078e0af8 */
[----:B------:R-:W-:Y:S01]  /*a300*/  ISETP.GT.U32.AND P2, PT, R5, R22, PT ;  /* 0x000000160500720c */ /* 0x000fe20003f44070 */
[----:B------:R-:W-:-:S04]  /*a310*/  IMAD.HI.U32 R3, R2, R0, RZ ;  /* 0x0000000002037227 */ /* 0x000fc800078e00ff */
[--C-:B------:R-:W-:Y:S01]  /*a320*/  @!P0 IMAD.IADD R17, R17, 0x1, -R5.reuse ;  /* 0x0000000111118824 */ /* 0x100fe200078e0a05 */
[----:B------:R-:W-:Y:S01]  /*a330*/  ISETP.GE.AND P0, PT, R124, RZ, PT ;  /* 0x000000ff7c00720c */ /* 0x000fe20003f06270 */
[----:B------:R-:W-:Y:S01]  /*a340*/  @!P4 IMAD.IADD R45, R45, 0x1, -R5 ;  /* 0x000000012d2dc824 */ /* 0x000fe200078e0a05 */
[----:B------:R-:W-:Y:S01]  /*a350*/  ISETP.GE.AND P4, PT, R139, RZ, PT ;  /* 0x000000ff8b00720c */ /* 0x000fe20003f86270 */
[----:B------:R-:W-:Y:S02]  /*a360*/  IMAD.MOV R3, RZ, RZ, -R3 ;  /* 0x000000ffff037224 */ /* 0x000fe400078e0a03 */
[----:B------:R-:W-:Y:S01]  /*a370*/  @!P1 IMAD.MOV R17, RZ, RZ, -R17 ;  /* 0x000000ffff119224 */ /* 0x000fe200078e0a11 */
[C---:B------:R-:W-:Y:S01]  /*a380*/  ISETP.GT.U32.AND P1, PT, R5.reuse, R45, PT ;  /* 0x0000002d0500720c */ /* 0x040fe20003f24070 */
[----:B------:R-:W-:Y:S02]  /*a390*/  IMAD R69, R5, R3, R0 ;  /* 0x0000000305457224 */ /* 0x000fe400078e0200 */
[----:B------:R-:W-:Y:S01]  /*a3a0*/  @!P3 IMAD.IADD R53, R53, 0x1, -R5 ;  /* 0x000000013535b824 */ /* 0x000fe200078e0a05 */
[----:B------:R-:W-:Y:S01]  /*a3b0*/  ISETP.GE.AND P3, PT, R147, RZ, PT ;  /* 0x000000ff9300720c */ /* 0x000fe20003f66270 */
[----:B------:R-:W-:-:S02]  /*a3c0*/  VIADD R147, R4, 0x32 ;  /* 0x0000003204937836 */ /* 0x000fc40000000000 */
[----:B------:R-:W-:Y:S01]  /*a3d0*/  @!P6 IMAD.MOV R38, RZ, RZ, -R38 ;  /* 0x000000ffff26e224 */ /* 0x000fe200078e0a26 */
[C---:B------:R-:W-:Y:S01]  /*a3e0*/  ISETP.GT.U32.AND P6, PT, R5.reuse, R69, PT ;  /* 0x000000450500720c */ /* 0x040fe20003fc4070 */
[--C-:B------:R-:W-:Y:S01]  /*a3f0*/  @!P2 IMAD.IADD R22, R22, 0x1, -R5.reuse ;  /* 0x000000011616a824 */ /* 0x100fe200078e0a05 */
[C---:B------:R-:W-:Y:S01]  /*a400*/  ISETP.GT.U32.AND P2, PT, R5.reuse, R61, PT ;  /* 0x0000003d0500720c */ /* 0x040fe20003f44070 */
[----:B------:R-:W-:Y:S01]  /*a410*/  @!P5 IMAD.MOV R252, RZ, RZ, -R252 ;  /* 0x000000fffffcd224 */ /* 0x000fe200078e0afc */
[----:B------:R-:W-:Y:S01]  /*a420*/  IABS R0, R147 ;  /* 0x0000009300007213 */ /* 0x000fe20000000000 */
[----:B------:R-:W-:Y:S01]  /*a430*/  @!P0 IMAD.MOV R22, RZ, RZ, -R22 ;  /* 0x000000ffff168224 */ /* 0x000fe200078e0a16 */
[----:B------:R-:W-:Y:S01]  /*a440*/  ISETP.GT.U32.AND P0, PT, R5, R53, PT ;  /* 0x000000350500720c */ /* 0x000fe20003f04070 */
[----:B------:R-:W-:Y:S01]  /*a450*/  @!P1 IMAD.IADD R45, R45, 0x1, -R5 ;  /* 0x000000012d2d9824 */ /* 0x000fe200078e0a05 */
[----:B------:R-:W-:Y:S01]  /*a460*/  ISETP.GE.AND P1, PT, R151, RZ, PT ;  /* 0x000000ff9700720c */ /* 0x000fe20003f26270 */
[----:B------:R-:W-:Y:S01]  /*a470*/  IMAD.HI.U32 R3, R2, R0, RZ ;  /* 0x0000000002037227 */ /* 0x000fe200078e00ff */
[----:B------:R-:W-:-:S03]  /*a480*/  ISETP.GT.U32.AND P5, PT, R5, R30, PT ;  /* 0x0000001e0500720c */ /* 0x000fc60003fa4070 */
[----:B------:R-:W-:Y:S02]  /*a490*/  VIADD R151, R4, 0x31 ;  /* 0x0000003104977836 */ /* 0x000fe40000000000 */
[----:B------:R-:W-:Y:S02]  /*a4a0*/  IMAD.MOV R77, RZ, RZ, -R3 ;  /* 0x000000ffff4d7224 */ /* 0x000fe400078e0a03 */
[--C-:B------:R-:W-:Y:S01]  /*a4b0*/  @!P6 IMAD.IADD R69, R69, 0x1, -R5.reuse ;  /* 0x000000014545e824 */ /* 0x100fe200078e0a05 */
[----:B------:R-:W-:Y:S01]  /*a4c0*/  IABS R3, R151 ;  /* 0x0000009700037213 */ /* 0x000fe20000000000 */
[--C-:B------:R-:W-:Y:S02]  /*a4d0*/  @!P2 IMAD.IADD R61, R61, 0x1, -R5.reuse ;  /* 0x000000013d3da824 */ /* 0x100fe400078e0a05 */
[C---:B------:R-:W-:Y:S01]  /*a4e0*/  IMAD R77, R5.reuse, R77, R0 ;  /* 0x0000004d054d7224 */ /* 0x040fe200078e0200 */
[----:B------:R-:W-:Y:S01]  /*a4f0*/  ISETP.GT.U32.AND P6, PT, R5, R69, PT ;  /* 0x000000450500720c */ /* 0x000fe20003fc4070 */
[----:B------:R-:W-:Y:S01]  /*a500*/  @!P0 IMAD.IADD R53, R53, 0x1, -R5 ;  /* 0x0000000135358824 */ /* 0x000fe200078e0a05 */
[----:B------:R-:W-:Y:S01]  /*a510*/  ISETP.GT.U32.AND P2, PT, R5, R61, PT ;  /* 0x0000003d0500720c */ /* 0x000fe20003f44070 */
[----:B------:R-:W-:Y:S01]  /*a520*/  IMAD.HI.U32 R0, R2, R3, RZ ;  /* 0x0000000302007227 */ /* 0x000fe200078e00ff */
[----:B------:R-:W-:-:S03]  /*a530*/  ISETP.GE.AND P0, PT, R147, RZ, PT ;  /* 0x000000ff9300720c */ /* 0x000fc60003f06270 */
[----:B------:R-:W-:Y:S01]  /*a540*/  @!P3 IMAD.MOV R53, RZ, RZ, -R53 ;  /* 0x000000ffff35b224 */ /* 0x000fe200078e0a35 */
[C---:B------:R-:W-:Y:S01]  /*a550*/  ISETP.GT.U32.AND P3, PT, R5.reuse, R77, PT ;  /* 0x0000004d0500720c */ /* 0x040fe20003f64070 */
[----:B------:R-:W-:Y:S02]  /*a560*/  IMAD.MOV R0, RZ, RZ, -R0 ;  /* 0x000000ffff007224 */ /* 0x000fe400078e0a00 */
[----:B------:R-:W-:Y:S01]  /*a570*/  @!P5 IMAD.IADD R30, R30, 0x1, -R5 ;  /* 0x000000011e1ed824 */ /* 0x000fe200078e0a05 */
[----:B------:R-:W-:Y:S01]  /*a580*/  ISETP.GE.AND P5, PT, R128, RZ, PT ;  /* 0x000000ff8000720c */ /* 0x000fe20003fa6270 */
[----:B------:R-:W-:Y:S02]  /*a590*/  IMAD R85, R5, R0, R3 ;  /* 0x0000000005557224 */ /* 0x000fe400078e0203 */
[--C-:B------:R-:W-:Y:S02]  /*a5a0*/  @!P6 IMAD.IADD R69, R69, 0x1, -R5.reuse ;  /* 0x000000014545e824 */ /* 0x100fe400078e0a05 */
[----:B------:R-:W-:Y:S01]  /*a5b0*/  @!P2 IMAD.IADD R61, R61, 0x1, -R5 ;  /* 0x000000013d3da824 */ /* 0x000fe200078e0a05 */
[----:B------:R-:W-:Y:S01]  /*a5c0*/  ISETP.GT.U32.AND P6, PT, R5, R85, PT ;  /* 0x000000550500720c */ /* 0x000fe20003fc4070 */
[C---:B------:R-:W-:Y:S01]  /*a5d0*/  VIADD R147, R4.reuse, 0x2f ;  /* 0x0000002f04937836 */ /* 0x040fe20000000000 */
[----:B------:R-:W-:Y:S01]  /*a5e0*/  ISETP.GE.AND P2, PT, R151, RZ, PT ;  /* 0x000000ff9700720c */ /* 0x000fe20003f46270 */
[----:B------:R-:W-:-:S02]  /*a5f0*/  VIADD R151, R4, 0x30 ;  /* 0x0000003004977836 */ /* 0x000fc40000000000 */
[----:B------:R-:W-:Y:S01]  /*a600*/  @!P3 IMAD.IADD R77, R77, 0x1, -R5 ;  /* 0x000000014d4db824 */ /* 0x000fe200078e0a05 */
[----:B------:R-:W-:Y:S01]  /*a610*/  IABS R101, R147 ;  /* 0x0000009300657213 */ /* 0x000fe20000000000 */
[----:B------:R-:W-:Y:S01]  /*a620*/  @!P4 IMAD.MOV R45, RZ, RZ, -R45 ;  /* 0x000000ffff2dc224 */ /* 0x000fe200078e0a2d */
[----:B------:R-:W-:Y:S01]  /*a630*/  ISETP.GE.AND P4, PT, R151, RZ, PT ;  /* 0x000000ff9700720c */ /* 0x000fe20003f86270 */
[----:B------:R-:W-:Y:S01]  /*a640*/  @!P5 IMAD.MOV R30, RZ, RZ, -R30 ;  /* 0x000000ffff1ed224 */ /* 0x000fe200078e0a1e */
[----:B------:R-:W-:Y:S01]  /*a650*/  IABS R93, R151 ;  /* 0x00000097005d7213 */ /* 0x000fe20000000000 */
[----:B------:R-:W-:Y:S01]  /*a660*/  VIADD R151, R4, 0x2e ;  /* 0x0000002e04977836 */ /* 0x000fe20000000000 */
[----:B------:R-:W-:Y:S01]  /*a670*/  ISETP.GT.U32.AND P3, PT, R5, R77, PT ;  /* 0x0000004d0500720c */ /* 0x000fe20003f64070 */
[----:B------:R-:W-:Y:S01]  /*a680*/  @!P6 IMAD.IADD R85, R85, 0x1, -R5 ;  /* 0x000000015555e824 */ /* 0x000fe200078e0a05 */
[----:B------:R-:W-:Y:S01]  /*a690*/  ISETP.GE.AND P5, PT, R143, RZ, PT ;  /* 0x000000ff8f00720c */ /* 0x000fe20003fa6270 */
[----:B------:R-:W-:Y:S01]  /*a6a0*/  IMAD.HI.U32 R3, R2, R101, RZ ;  /* 0x0000006502037227 */ /* 0x000fe200078e00ff */
[----:B------:R-:W-:-:S02]  /*a6b0*/  IABS R108, R151 ;  /* 0x00000097006c7213 */ /* 0x000fc40000000000 */
[----:B------:R-:W-:Y:S01]  /*a6c0*/  ISETP.GT.U32.AND P6, PT, R5, R85, PT ;  /* 0x000000550500720c */ /* 0x000fe20003fc4070 */
[----:B------:R-:W-:Y:S02]  /*a6d0*/  IMAD.MOV R3, RZ, RZ, -R3 ;  /* 0x000000ffff037224 */ /* 0x000fe400078e0a03 */
[----:B------:R-:W-:-:S04]  /*a6e0*/  IMAD.HI.U32 R0, R2, R108, RZ ;  /* 0x0000006c02007227 */ /* 0x000fc800078e00ff */
[----:B------:R-:W-:-:S04]  /*a6f0*/  IMAD.HI.U32 R11, R2, R93, RZ ;  /* 0x0000005d020b7227 */ /* 0x000fc800078e00ff */
[----:B------:R-:W-:Y:S02]  /*a700*/  IMAD.MOV R0, RZ, RZ, -R0 ;  /* 0x000000ffff007224 */ /* 0x000fe400078e0a00 */
[----:B------:R-:W-:Y:S02]  /*a710*/  IMAD R101, R5, R3, R101 ;  /* 0x0000000305657224 */ /* 0x000fe400078e0265 */
[----:B------:R-:W-:Y:S02]  /*a720*/  @!P3 IMAD.IADD R77, R77, 0x1, -R5 ;  /* 0x000000014d4db824 */ /* 0x000fe400078e0a05 */
[----:B------:R-:W-:Y:S02]  /*a730*/  IMAD.MOV R11, RZ, RZ, -R11 ;  /* 0x000000ffff0b7224 */ /* 0x000fe400078e0a0b */
[C---:B------:R-:W-:Y:S02]  /*a740*/  IMAD R108, R5.reuse, R0, R108 ;  /* 0x00000000056c7224 */ /* 0x040fe400078e026c */
[----:B------:R-:W-:Y:S01]  /*a750*/  @!P0 IMAD.MOV R77, RZ, RZ, -R77 ;  /* 0x000000ffff4d8224 */ /* 0x000fe200078e0a4d */
[----:B------:R-:W-:Y:S01]  /*a760*/  ISETP.GT.U32.AND P0, PT, R5, R101, PT ;  /* 0x000000650500720c */ /* 0x000fe20003f04070 */
[----:B------:R-:W-:Y:S01]  /*a770*/  @!P5 IMAD.MOV R61, RZ, RZ, -R61 ;  /* 0x000000ffff3dd224 */ /* 0x000fe200078e0a3d */
[----:B------:R-:W-:Y:S01]  /*a780*/  ISETP.GE.AND P5, PT, R147, RZ, PT ;  /* 0x000000ff9300720c */ /* 0x000fe20003fa6270 */
[----:B------:R-:W-:-:S02]  /*a790*/  IMAD R93, R5, R11, R93 ;  /* 0x0000000b055d7224 */ /* 0x000fc400078e025d */
[--C-:B------:R-:W-:Y:S01]  /*a7a0*/  @!P6 IMAD.IADD R85, R85, 0x1, -R5.reuse ;  /* 0x000000015555e824 */ /* 0x100fe200078e0a05 */
[C---:B------:R-:W-:Y:S01]  /*a7b0*/  ISETP.GT.U32.AND P6, PT, R5.reuse, R108, PT ;  /* 0x0000006c0500720c */ /* 0x040fe20003fc4070 */
[C---:B------:R-:W-:Y:S01]  /*a7c0*/  VIADD R147, R4.reuse, 0x2d ;  /* 0x0000002d04937836 */ /* 0x040fe20000000000 */
[----:B------:R-:W-:Y:S01]  /*a7d0*/  ISETP.GT.U32.AND P3, PT, R5, R93, PT ;  /* 0x0000005d0500720c */ /* 0x000fe20003f64070 */
[C---:B------:R-:W-:Y:S02]  /*a7e0*/  VIADD R128, R4.reuse, 0x2c ;  /* 0x0000002c04807836 */ /* 0x040fe40000000000 */
[----:B------:R-:W-:Y:S01]  /*a7f0*/  VIADD R143, R4, 0x2b ;  /* 0x0000002b048f7836 */ /* 0x000fe20000000000 */
[----:B------:R-:W-:Y:S01]  /*a800*/  IABS R116, R147 ;  /* 0x0000009300747213 */ /* 0x000fe20000000000 */
[----:B------:R-:W-:Y:S01]  /*a810*/  @!P0 IMAD.IADD R101, R101, 0x1, -R5 ;  /* 0x0000000165658824 */ /* 0x000fe200078e0a05 */
[----:B------:R-:W-:Y:S01]  /*a820*/  IABS R124, R128 ;  /* 0x00000080007c7213 */ /* 0x000fe20000000000 */
[----:B------:R-:W-:Y:S01]  /*a830*/  @!P1 IMAD.MOV R69, RZ, RZ, -R69 ;  /* 0x000000ffff459224 */ /* 0x000fe200078e0a45 */
[----:B------:R-:W-:Y:S01]  /*a840*/  IABS R132, R143 ;  /* 0x0000008f00847213 */ /* 0x000fe20000000000 */
[----:B------:R-:W-:Y:S01]  /*a850*/  IMAD.HI.U32 R3, R2, R116, RZ ;  /* 0x0000007402037227 */ /* 0x000fe200078e00ff */
[----:B------:R-:W-:-:S03]  /*a860*/  ISETP.GE.AND P1, PT, R151, RZ, PT ;  /* 0x000000ff9700720c */ /* 0x000fc60003f26270 */
[----:B------:R-:W-:Y:S01]  /*a870*/  @!P6 IMAD.IADD R108, R108, 0x1, -R5 ;  /* 0x000000016c6ce824 */ /* 0x000fe200078e0a05 */
[----:B------:R-:W-:Y:S01]  /*a880*/  ISETP.GT.U32.AND P6, PT, R5, R101, PT ;  /* 0x000000650500720c */ /* 0x000fe20003fc4070 */
[----:B------:R-:W-:-:S04]  /*a890*/  IMAD.HI.U32 R0, R2, R124, RZ ;  /* 0x0000007c02007227 */ /* 0x000fc800078e00ff */
[----:B------:R-:W-:Y:S02]  /*a8a0*/  IMAD.MOV R3, RZ, RZ, -R3 ;  /* 0x000000ffff037224 */ /* 0x000fe400078e0a03 */
[----:B------:R-:W-:Y:S01]  /*a8b0*/  @!P3 IMAD.IADD R93, R93, 0x1, -R5 ;  /* 0x000000015d5db824 */ /* 0x000fe200078e0a05 */
[----:B------:R-:W-:Y:S01]  /*a8c0*/  ISETP.GE.AND P3, PT, R147, RZ, PT ;  /* 0x000000ff9300720c */ /* 0x000fe20003f66270 */
[----:B------:R-:W-:Y:S01]  /*a8d0*/  IMAD.MOV R0, RZ, RZ, -R0 ;  /* 0x000000ffff007224 */ /* 0x000fe200078e0a00 */
[----:B------:R-:W-:Y:S01]  /*a8e0*/  IABS R147, R89 ;  /* 0x0000005900937213 */ /* 0x000fe20000000000 */
[C---:B------:R-:W-:Y:S01]  /*a8f0*/  IMAD R116, R5.reuse, R3, R116 ;  /* 0x0000000305747224 */ /* 0x040fe200078e0274 */
[----:B------:R-:W-:Y:S01]  /*a900*/  ISETP.GT.U32.AND P0, PT, R5, R93, PT ;  /* 0x0000005d0500720c */ /* 0x000fe20003f04070 */
[----:B------:R-:W-:-:S04]  /*a910*/  IMAD.HI.U32 R3, R2, R132, RZ ;  /* 0x0000008402037227 */ /* 0x000fc800078e00ff */
[C---:B------:R-:W-:Y:S02]  /*a920*/  IMAD R124, R5.reuse, R0, R124 ;  /* 0x00000000057c7224 */ /* 0x040fe400078e027c */
[----:B------:R-:W-:Y:S02]  /*a930*/  IMAD.MOV R3, RZ, RZ, -R3 ;  /* 0x000000ffff037224 */ /* 0x000fe400078e0a03 */
[----:B------:R-:W-:Y:S01]  /*a940*/  @!P2 IMAD.MOV R85, RZ, RZ, -R85 ;  /* 0x000000ffff55a224 */ /* 0x000fe200078e0a55 */
[----:B------:R-:W-:Y:S01]  /*a950*/  ISETP.GT.U32.AND P2, PT, R5, R108, PT ;  /* 0x0000006c0500720c */ /* 0x000fe20003f44070 */
[----:B------:R-:W-:Y:S02]  /*a960*/  VIADD R151, R4, 0x2a ;  /* 0x0000002a04977836 */ /* 0x000fe40000000000 */
[----:B------:R-:W-:Y:S01]  /*a970*/  @!P6 IMAD.IADD R101, R101, 0x1, -R5 ;  /* 0x000000016565e824 */ /* 0x000fe200078e0a05 */
[C---:B------:R-:W-:Y:S01]  /*a980*/  ISETP.GT.U32.AND P6, PT, R5.reuse, R124, PT ;  /* 0x0000007c0500720c */ /* 0x040fe20003fc4070 */
[----:B------:R-:W-:Y:S01]  /*a990*/  IMAD R132, R5, R3, R132 ;  /* 0x0000000305847224 */ /* 0x000fe200078e0284 */
[----:B------:R-:W-:Y:S01]  /*a9a0*/  IABS R139, R151 ;  /* 0x00000097008b7213 */ /* 0x000fe20000000000 */
[----:B------:R-:W-:-:S04]  /*a9b0*/  IMAD.HI.U32 R3, R2, R147, RZ ;  /* 0x0000009302037227 */ /* 0x000fc800078e00ff */
[----:B------:R-:W-:Y:S02]  /*a9c0*/  IMAD.MOV R3, RZ, RZ, -R3 ;  /* 0x000000ffff037224 */ /* 0x000fe400078e0a03 */
[----:B------:R-:W-:Y:S01]  /*a9d0*/  @!P0 IMAD.IADD R93, R93, 0x1, -R5 ;  /* 0x000000015d5d8824 */ /* 0x000fe200078e0a05 */
[----:B------:R-:W-:Y:S01]  /*a9e0*/  ISETP.GT.U32.AND P0, PT, R5, R116, PT ;  /* 0x000000740500720c */ /* 0x000fe20003f04070 */
[----:B------:R-:W-:-:S04]  /*a9f0*/  IMAD.HI.U32 R0, R2, R139, RZ ;  /* 0x0000008b02007227 */ /* 0x000fc800078e00ff */
[C---:B------:R-:W-:Y:S02]  /*aa00*/  IMAD R147, R5.reuse, R3, R147 ;  /* 0x0000000305937224 */ /* 0x040fe400078e0293 */
[--C-:B------:R-:W-:Y:S01]  /*aa10*/  @!P2 IMAD.IADD R108, R108, 0x1, -R5.reuse ;  /* 0x000000016c6ca824 */ /* 0x100fe200078e0a05 */
[C---:B------:R-:W-:Y:S01]  /*aa20*/  ISETP.GT.U32.AND P2, PT, R5.reuse, R132, PT ;  /* 0x000000840500720c */ /* 0x040fe20003f44070 */
[----:B------:R-:W-:Y:S02]  /*aa30*/  IMAD.MOV R0, RZ, RZ, -R0 ;  /* 0x000000ffff007224 */ /* 0x000fe400078e0a00 */
[----:B------:R-:W-:Y:S01]  /*aa40*/  @!P6 IMAD.IADD R124, R124, 0x1, -R5 ;  /* 0x000000017c7ce824 */ /* 0x000fe200078e0a05 */
[C---:B------:R-:W-:Y:S01]  /*aa50*/  ISETP.GT.U32.AND P6, PT, R5.reuse, R147, PT ;  /* 0x000000930500720c */ /* 0x040fe20003fc4070 */
[----:B------:R-:W-:Y:S02]  /*aa60*/  IMAD R139, R5, R0, R139 ;  /* 0x00000000058b7224 */ /* 0x000fe400078e028b */
[----:B------:R-:W-:-:S02]  /*aa70*/  @!P0 IMAD.IADD R116, R116, 0x1, -R5 ;  /* 0x0000000174748824 */ /* 0x000fc400078e0a05 */
[----:B------:R-:W-:Y:S01]  /*aa80*/  VIADD R120, R4, 0x26 ;  /* 0x0000002604787836 */ /* 0x000fe20000000000 */
[----:B------:R-:W-:Y:S01]  /*aa90*/  ISETP.GT.U32.AND P0, PT, R5, R139, PT ;  /* 0x0000008b0500720c */ /* 0x000fe20003f04070 */
[----:B------:R-:W-:-:S03]  /*aaa0*/  IMAD.HI.U32 R0, R2, R155, RZ ;  /* 0x0000009b02007227 */ /* 0x000fc600078e00ff */
[----:B------:R-:W-:Y:S01]  /*aab0*/  IABS R170, R120 ;  /* 0x0000007800aa7213 */ /* 0x000fe20000000000 */
[----:B------:R-:W-:Y:S01]  /*aac0*/  @!P2 IMAD.IADD R132, R132, 0x1, -R5 ;  /* 0x000000018484a824 */ /* 0x000fe200078e0a05 */
[----:B------:R-:W-:Y:S01]  /*aad0*/  ISETP.GE.AND P2, PT, R128, RZ, PT ;  /* 0x000000ff8000720c */ /* 0x000fe20003f46270 */
[----:B------:R-:W-:Y:S01]  /*aae0*/  @!P4 IMAD.MOV R93, RZ, RZ, -R93 ;  /* 0x000000ffff5dc224 */ /* 0x000fe200078e0a5d */
[----:B------:R-:W-:Y:S01]  /*aaf0*/  ISETP.GT.U32.AND P4, PT, R5, R116, PT ;  /* 0x000000740500720c */ /* 0x000fe20003f84070 */
[----:B------:R-:W-:Y:S02]  /*ab00*/  @!P6 IMAD.IADD R147, R147, 0x1, -R5 ;  /* 0x000000019393e824 */ /* 0x000fe400078e0a05 */
[----:B------:R-:W-:Y:S02]  /*ab10*/  IMAD.MOV R0, RZ, RZ, -R0 ;  /* 0x000000ffff007224 */ /* 0x000fe400078e0a00 */
[----:B------:R-:W-:Y:S01]  /*ab20*/  @!P5 IMAD.MOV R101, RZ, RZ, -R101 ;  /* 0x000000ffff65d224 */ /* 0x000fe200078e0a65 */
[C---:B------:R-:W-:Y:S01]  /*ab30*/  ISETP.GT.U32.AND P5, PT, R5.reuse, R132, PT ;  /* 0x000000840500720c */ /* 0x040fe20003fa4070 */
[----:B------:R-:W-:Y:S01]  /*ab40*/  @!P1 IMAD.MOV R108, RZ, RZ, -R108 ;  /* 0x000000ffff6c9224 */ /* 0x000fe200078e0a6c */
[----:B------:R-:W-:Y:S01]  /*ab50*/  ISETP.GT.U32.AND P1, PT, R5, R147, PT ;  /* 0x000000930500720c */ /* 0x000fe20003f24070 */
[----:B------:R-:W-:-:S04]  /*ab60*/  IMAD.HI.U32 R3, R2, R163, RZ ;  /* 0x000000a302037227 */ /* 0x000fc800078e00ff */
[----:B------:R-:W-:Y:S02]  /*ab70*/  IMAD R155, R5, R0, R155 ;  /* 0x00000000059b7224 */ /* 0x000fe400078e029b */
[----:B------:R-:W-:-:S04]  /*ab80*/  IMAD.HI.U32 R0, R2, R170, RZ ;  /* 0x000000aa02007227 */ /* 0x000fc800078e00ff */
[----:B------:R-:W-:Y:S01]  /*ab90*/  @!P0 IMAD.IADD R139, R139, 0x1, -R5 ;  /* 0x000000018b8b8824 */ /* 0x000fe200078e0a05 */
[C---:B------:R-:W-:Y:S01]  /*aba0*/  ISETP.GT.U32.AND P0, PT, R5.reuse, R124, PT ;  /* 0x0000007c0500720c */ /* 0x040fe20003f04070 */
[----:B------:R-:W-:Y:S02]  /*abb0*/  IMAD.MOV R3, RZ, RZ, -R3 ;  /* 0x000000ffff037224 */ /* 0x000fe400078e0a03 */
[----:B------:R-:W-:Y:S01]  /*abc0*/  IMAD.MOV R0, RZ, RZ, -R0 ;  /* 0x000000ffff007224 */ /* 0x000fe200078e0a00 */
[C---:B------:R-:W-:Y:S01]  /*abd0*/  ISETP.GT.U32.AND P6, PT, R5.reuse, R139, PT ;  /* 0x0000008b0500720c */ /* 0x040fe20003fc4070 */
[C---:B------:R-:W-:Y:S02]  /*abe0*/  IMAD R163, R5.reuse, R3, R163 ;  /* 0x0000000305a37224 */ /* 0x040fe400078e02a3 */
[----:B------:R-:W-:Y:S01]  /*abf0*/  @!P4 IMAD.IADD R116, R116, 0x1, -R5 ;  /* 0x000000017474c824 */ /* 0x000fe200078e0a05 */
[C---:B------:R-:W-:Y:S01]  /*ac00*/  ISETP.GT.U32.AND P4, PT, R5.reuse, R155, PT ;  /* 0x0000009b0500720c */ /* 0x040fe20003f84070 */
[----:B------:R-:W-:-:S02]  /*ac10*/  IMAD R170, R5, R0, R170 ;  /* 0x0000000005aa7224 */ /* 0x000fc400078e02aa */
[--C-:B------:R-:W-:Y:S01]  /*ac20*/  @!P5 IMAD.IADD R132, R132, 0x1, -R5.reuse ;  /* 0x000000018484d824 */ /* 0x100fe200078e0a05 */
[----:B------:R-:W-:Y:S01]  /*ac30*/  ISETP.GT.U32.AND P5, PT, R5, R163, PT ;  /* 0x000000a30500720c */ /* 0x000fe20003fa4070 */
[--C-:B------:R-:W-:Y:S01]  /*ac40*/  @!P1 IMAD.IADD R147, R147, 0x1, -R5.reuse ;  /* 0x0000000193939824 */ /* 0x100fe200078e0a05 */
[----:B------:R-:W-:Y:S01]  /*ac50*/  ISETP.GT.U32.AND P1, PT, R5, R170, PT ;  /* 0x000000aa0500720c */ /* 0x000fe20003f24070 */
[----:B------:R-:W-:Y:S02]  /*ac60*/  VIADD R128, R4, 0x25 ;  /* 0x0000002504807836 */ /* 0x000fe40000000000 */
[--C-:B------:R-:W-:Y:S01]  /*ac70*/  @!P0 IMAD.IADD R124, R124, 0x1, -R5.reuse ;  /* 0x000000017c7c8824 */ /* 0x100fe200078e0a05 */
[----:B------:R-:W-:Y:S01]  /*ac80*/  ISETP.GE.AND P0, PT, R143, RZ, PT ;  /* 0x000000ff8f00720c */ /* 0x000fe20003f06270 */
[----:B------:R-:W-:Y:S01]  /*ac90*/  VIADD R143, R4, 0x24 ;  /* 0x00000024048f7836 */ /* 0x000fe20000000000 */
[----:B------:R-:W-:Y:S01]  /*aca0*/  IABS R3, R128 ;  /* 0x0000008000037213 */ /* 0x000fe20000000000 */
[--C-:B------:R-:W-:Y:S01]  /*acb0*/  @!P6 IMAD.IADD R139, R139, 0x1, -R5.reuse ;  /* 0x000000018b8be824 */ /* 0x100fe200078e0a05 */
[----:B------:R-:W-:Y:S01]  /*acc0*/  ISETP.GE.AND P6, PT, R151, RZ, PT ;  /* 0x000000ff9700720c */ /* 0x000fe20003fc6270 */
[----:B------:R-:W-:Y:S01]  /*acd0*/  @!P4 IMAD.IADD R155, R155, 0x1, -R5 ;  /* 0x000000019b9bc824 */ /* 0x000fe200078e0a05 */
[----:B------:R-:W-:Y:S01]  /*ace0*/  IABS R0, R143 ;  /* 0x0000008f00007213 */ /* 0x000fe20000000000 */
[----:B------:R-:W-:Y:S01]  /*acf0*/  IMAD.HI.U32 R178, R2, R3, RZ ;  /* 0x0000000302b27227 */ /* 0x000fe200078e00ff */
[----:B------:R-:W-:-:S03]  /*ad00*/  ISETP.GE.AND P4, PT, R89, RZ, PT ;  /* 0x000000ff5900720c */ /* 0x000fc60003f86270 */
[----:B------:R-:W-:Y:S02]  /*ad10*/  VIADD R151, R4, 0x23 ;  /* 0x0000002304977836 */ /* 0x000fe40000000000 */
[--C-:B------:R-:W-:Y:S01]  /*ad20*/  @!P5 IMAD.IADD R163, R163, 0x1, -R5.reuse ;  /* 0x00000001a3a3d824 */ /* 0x100fe200078e0a05 */
[----:B------:R-:W-:Y:S01]  /*ad30*/  ISETP.GE.AND P5, PT, R97, RZ, PT ;  /* 0x000000ff6100720c */ /* 0x000fe20003fa6270 */
[----:B------:R-:W-:Y:S01]  /*ad40*/  @!P1 IMAD.IADD R170, R170, 0x1, -R5 ;  /* 0x00000001aaaa9824 */ /* 0x000fe200078e0a05 */
[----:B------:R-:W-:Y:S01]  /*ad50*/  ISETP.GT.U32.AND P1, PT, R5, R155, PT ;  /* 0x0000009b0500720c */ /* 0x000fe20003f24070 */
[----:B------:R-:W-:Y:S01]  /*ad60*/  IMAD.MOV R178, RZ, RZ, -R178 ;  /* 0x000000ffffb27224 */ /* 0x000fe200078e0ab2 */
[----:B------:R-:W-:Y:S01]  /*ad70*/  IABS R15, R151 ;  /* 0x00000097000f7213 */ /* 0x000fe20000000000 */
[----:B------:R-:W-:Y:S01]  /*ad80*/  IMAD.HI.U32 R11, R2, R0, RZ ;  /* 0x00000000020b7227 */ /* 0x000fe200078e00ff */
[----:B------:R-:W-:-:S03]  /*ad90*/  IABS R97, R73 ;  /* 0x0000004900617213 */ /* 0x000fc60000000000 */
[----:B------:R-:W-:Y:S01]  /*ada0*/  @!P2 IMAD.MOV R124, RZ, RZ, -R124 ;  /* 0x000000ffff7ca224 */ /* 0x000fe200078e0a7c */
[C---:B------:R-:W-:Y:S01]  /*adb0*/  ISETP.GT.U32.AND P2, PT, R5.reuse, R163, PT ;  /* 0x000000a30500720c */ /* 0x040fe20003f44070 */
[C---:B------:R-:W-:Y:S02]  /*adc0*/  IMAD R178, R5.reuse, R178, R3 ;  /* 0x000000b205b27224 */ /* 0x040fe400078e0203 */
[----:B------:R-:W-:Y:S02]  /*add0*/  IMAD.MOV R11, RZ, RZ, -R11 ;  /* 0x000000ffff0b7224 */ /* 0x000fe400078e0a0b */
[----:B------:R-:W-:Y:S02]  /*ade0*/  IMAD.MOV.U32 R3, RZ, RZ, R15 ;  /* 0x000000ffff037224 */ /* 0x000fe400078e000f */
[----:B------:R-:W-:Y:S01]  /*adf0*/  @!P0 IMAD.MOV R132, RZ, RZ, -R132 ;  /* 0x000000ffff848224 */ /* 0x000fe200078e0a84 */
[C---:B------:R-:W-:Y:S01]  /*ae00*/  ISETP.GT.U32.AND P0, PT, R5.reuse, R170, PT ;  /* 0x000000aa0500720c */ /* 0x040fe20003f04070 */
[----:B------:R-:W-:Y:S01]  /*ae10*/  @!P3 IMAD.MOV R116, RZ, RZ, -R116 ;  /* 0x000000ffff74b224 */ /* 0x000fe200078e0a74 */
[C---:B------:R-:W-:Y:S01]  /*ae20*/  ISETP.GT.U32.AND P3, PT, R5.reuse, R178, PT ;  /* 0x000000b20500720c */ /* 0x040fe20003f64070 */
[----:B------:R-:W-:Y:S01]  /*ae30*/  @!P6 IMAD.MOV R139, RZ, RZ, -R139 ;  /* 0x000000ffff8be224 */ /* 0x000fe200078e0a8b */
[----:B------:R-:W-:Y:S01]  /*ae40*/  ISETP.GE.AND P6, PT, R112, RZ, PT ;  /* 0x000000ff7000720c */ /* 0x000fe20003fc6270 */
[----:B------:R-:W-:-:S02]  /*ae50*/  IMAD R0, R5, R11, R0 ;  /* 0x0000000b05007224 */ /* 0x000fc400078e0200 */
[----:B------:R-:W-:-:S04]  /*ae60*/  IMAD.HI.U32 R11, R2, R3, RZ ;  /* 0x00000003020b7227 */ /* 0x000fc800078e00ff */
[----:B------:R-:W-:Y:S01]  /*ae70*/  @!P1 IMAD.IADD R155, R155, 0x1, -R5 ;  /* 0x000000019b9b9824 */ /* 0x000fe200078e0a05 */
[----:B------:R-:W-:Y:S01]  /*ae80*/  ISETP.GT.U32.AND P1, PT, R5, R0, PT ;  /* 0x000000000500720c */ /* 0x000fe20003f24070 */
[----:B------:R-:W-:Y:S02]  /*ae90*/  IMAD.MOV R11, RZ, RZ, -R11 ;  /* 0x000000ffff0b7224 */ /* 0x000fe400078e0a0b */
[----:B------:R-:W-:Y:S01]  /*aea0*/  @!P2 IMAD.IADD R163, R163, 0x1, -R5 ;  /* 0x00000001a3a3a824 */ /* 0x000fe200078e0a05 */
[----:B------:R-:W-:Y:S01]  /*aeb0*/  ISETP.GE.AND P2, PT, R128, RZ, PT ;  /* 0x000000ff8000720c */ /* 0x000fe20003f46270 */
[----:B------:R-:W-:Y:S02]  /*aec0*/  VIADD R128, R4, 0x22 ;  /* 0x0000002204807836 */ /* 0x000fe40000000000 */
[----:B------:R-:W-:Y:S02]  /*aed0*/  IMAD R3, R5, R11, R3 ;  /* 0x0000000b05037224 */ /* 0x000fe400078e0203 */
[--C-:B------:R-:W-:Y:S01]  /*aee0*/  @!P0 IMAD.IADD R170, R170, 0x1, -R5.reuse ;  /* 0x00000001aaaa8824 */ /* 0x100fe200078e0a05 */
[----:B------:R-:W-:Y:S01]  /*aef0*/  ISETP.GE.AND P0, PT, R143, RZ, PT ;  /* 0x000000ff8f00720c */ /* 0x000fe20003f06270 */
[----:B------:R-:W-:Y:S01]  /*af00*/  VIADD R143, R4, 0x21 ;  /* 0x00000021048f7836 */ /* 0x000fe20000000000 */
[----:B------:R-:W-:Y:S01]  /*af10*/  IABS R202, R128 ;  /* 0x0000008000ca7213 */ /* 0x000fe20000000000 */
[----:B------:R-:W-:Y:S01]  /*af20*/  @!P3 IMAD.IADD R178, R178, 0x1, -R5 ;  /* 0x00000001b2b2b824 */ /* 0x000fe200078e0a05 */
[----:B------:R-:W-:Y:S01]  /*af30*/  ISETP.GE.AND P3, PT, R151, RZ, PT ;  /* 0x000000ff9700720c */ /* 0x000fe20003f66270 */
[----:B------:R-:W-:Y:S01]  /*af40*/  @!P6 IMAD.MOV R163, RZ, RZ, -R163 ;  /* 0x000000ffffa3e224 */ /* 0x000fe200078e0aa3 */
[C---:B------:R-:W-:Y:S01]  /*af50*/  ISETP.GT.U32.AND P6, PT, R5.reuse, R3, PT ;  /* 0x000000030500720c */ /* 0x040fe20003fc4070 */
[----:B------:R-:W-:Y:S01]  /*af60*/  @!P1 IMAD.IADD R0, R0, 0x1, -R5 ;  /* 0x0000000100009824 */ /* 0x000fe200078e0a05 */
[----:B------:R-:W-:Y:S01]  /*af70*/  IABS R210, R143 ;  /* 0x0000008f00d27213 */ /* 0x000fe20000000000 */
[----:B------:R-:W-:Y:S01]  /*af80*/  @!P5 IMAD.MOV R155, RZ, RZ, -R155 ;  /* 0x000000ffff9bd224 */ /* 0x000fe200078e0a9b */
[C---:B------:R-:W-:Y:S01]  /*af90*/  ISETP.GT.U32.AND P5, PT, R5.reuse, R178, PT ;  /* 0x000000b20500720c */ /* 0x040fe20003fa4070 */
[----:B------:R-:W-:Y:S01]  /*afa0*/  IMAD.HI.U32 R15, R2, R202, RZ ;  /* 0x000000ca020f7227 */ /* 0x000fe200078e00ff */
[----:B------:R-:W-:-:S03]  /*afb0*/  ISETP.GT.U32.AND P1, PT, R5, R0, PT ;  /* 0x000000000500720c */ /* 0x000fc60003f24070 */
[----:B------:R-:W-:Y:S02]  /*afc0*/  IMAD.MOV R15, RZ, RZ, -R15 ;  /* 0x000000ffff0f7224 */ /* 0x000fe400078e0a0f */
[----:B------:R-:W-:Y:S02]  /*afd0*/  VIADD R151, R4, 0x20 ;  /* 0x0000002004977836 */ /* 0x000fe40000000000 */
[----:B------:R-:W-:-:S03]  /*afe0*/  IMAD.HI.U32 R11, R2, R210, RZ ;  /* 0x000000d2020b7227 */ /* 0x000fc600078e00ff */
[----:B------:R-:W-:Y:S01]  /*aff0*/  IABS R218, R151 ;  /* 0x0000009700da7213 */ /* 0x000fe20000000000 */
[----:B------:R-:W-:Y:S02]  /*b000*/  IMAD R202, R5, R15, R202 ;  /* 0x0000000f05ca7224 */ /* 0x000fe400078e02ca */
[----:B------:R-:W-:Y:S02]  /*b010*/  IMAD.MOV R15, RZ, RZ, -R11 ;  /* 0x000000ffff0f7224 */ /* 0x000fe400078e0a0b */
[--C-:B------:R-:W-:Y:S02]  /*b020*/  @!P6 IMAD.IADD R3, R3, 0x1, -R5.reuse ;  /* 0x000000010303e824 */ /* 0x100fe400078e0a05 */
[----:B------:R-:W-:Y:S01]  /*b030*/  @!P5 IMAD.IADD R178, R178, 0x1, -R5 ;  /* 0x00000001b2b2d824 */ /* 0x000fe200078e0a05 */
[----:B------:R-:W-:Y:S01]  /*b040*/  ISETP.GE.AND P5, PT, R143, RZ, PT ;  /* 0x000000ff8f00720c */ /* 0x000fe20003fa6270 */
[C---:B------:R-:W-:Y:S01]  /*b050*/  IMAD R210, R5.reuse, R15, R210 ;  /* 0x0000000f05d27224 */ /* 0x040fe200078e02d2 */
[----:B------:R-:W-:Y:S01]  /*b060*/  ISETP.GT.U32.AND P6, PT, R5, R3, PT ;  /* 0x000000030500720c */ /* 0x000fe20003fc4070 */
[----:B------:R-:W-:-:S04]  /*b070*/  IMAD.HI.U32 R11, R2, R218, RZ ;  /* 0x000000da020b7227 */ /* 0x000fc800078e00ff */
[----:B------:R-:W-:Y:S01]  /*b080*/  @!P1 IMAD.IADD R0, R0, 0x1, -R5 ;  /* 0x0000000100009824 */ /* 0x000fe200078e0a05 */
[C---:B------:R-:W-:Y:S01]  /*b090*/  ISETP.GT.U32.AND P1, PT, R5.reuse, R202, PT ;  /* 0x000000ca0500720c */ /* 0x040fe20003f24070 */
[----:B------:R-:W-:Y:S01]  /*b0a0*/  @!P2 IMAD.MOV R178, RZ, RZ, -R178 ;  /* 0x000000ffffb2a224 */ /* 0x000fe200078e0ab2 */
[C---:B------:R-:W-:Y:S01]  /*b0b0*/  ISETP.GT.U32.AND P2, PT, R5.reuse, R210, PT ;  /* 0x000000d20500720c */ /* 0x040fe20003f44070 */
[----:B------:R-:W-:Y:S02]  /*b0c0*/  IMAD.MOV R11, RZ, RZ, -R11 ;  /* 0x000000ffff0b7224 */ /* 0x000fe400078e0a0b */
[----:B------:R-:W-:Y:S01]  /*b0d0*/  @!P4 IMAD.MOV R147, RZ, RZ, -R147 ;  /* 0x000000ffff93c224 */ /* 0x000fe200078e0a93 */
[----:B------:R-:W-:Y:S01]  /*b0e0*/  ISETP.GE.AND P4, PT, R120, RZ, PT ;  /* 0x000000ff7800720c */ /* 0x000fe20003f86270 */
[----:B------:R-:W-:Y:S02]  /*b0f0*/  IMAD R218, R5, R11, R218 ;  /* 0x0000000b05da7224 */ /* 0x000fe400078e02da */
[----:B------:R-:W-:-:S02]  /*b100*/  IMAD.MOV.U32 R186, RZ, RZ, R0 ;  /* 0x000000ffffba7224 */ /* 0x000fc400078e0000 */
[C---:B------:R-:W-:Y:S02]  /*b110*/  VIADD R143, R4.reuse, 0x1f ;  /* 0x0000001f048f7836 */ /* 0x040fe40000000000 */
[--C-:B------:R-:W-:Y:S01]  /*b120*/  @!P6 IMAD.IADD R3, R3, 0x1, -R5.reuse ;  /* 0x000000010303e824 */ /* 0x100fe200078e0a05 */
[----:B------:R-:W-:Y:S01]  /*b130*/  ISETP.GT.U32.AND P6, PT, R5, R218, PT ;  /* 0x000000da0500720c */ /* 0x000fe20003fc4070 */
[----:B------:R-:W-:Y:S01]  /*b140*/  @!P0 IMAD.MOV R186, RZ, RZ, -R186 ;  /* 0x000000ffffba8224 */ /* 0x000fe200078e0aba */
[----:B------:R-:W-:Y:S01]  /*b150*/  ISETP.GE.AND P0, PT, R151, RZ, PT ;  /* 0x000000ff9700720c */ /* 0x000fe20003f06270 */
[----:B------:R-:W-:Y:S01]  /*b160*/  VIADD R151, R4, 0x1e ;  /* 0x0000001e04977836 */ /* 0x000fe20000000000 */
[----:B------:R-:W-:Y:S01]  /*b170*/  IABS R226, R143 ;  /* 0x0000008f00e27213 */ /* 0x000fe20000000000 */
[--C-:B------:R-:W-:Y:S02]  /*b180*/  @!P1 IMAD.IADD R202, R202, 0x1, -R5.reuse ;  /* 0x00000001caca9824 */ /* 0x100fe400078e0a05 */
[----:B------:R-:W-:Y:S01]  /*b190*/  @!P2 IMAD.IADD R210, R210, 0x1, -R5 ;  /* 0x00000001d2d2a824 */ /* 0x000fe200078e0a05 */
[----:B------:R-:W-:Y:S01]  /*b1a0*/  IABS R234, R151 ;  /* 0x0000009700ea7213 */ /* 0x000fe20000000000 */
[----:B------:R-:W-:Y:S01]  /*b1b0*/  @!P4 IMAD.MOV R170, RZ, RZ, -R170 ;  /* 0x000000ffffaac224 */ /* 0x000fe200078e0aaa */
[----:B------:R-:W-:Y:S01]  /*b1c0*/  ISETP.GE.AND P4, PT, R128, RZ, PT ;  /* 0x000000ff8000720c */ /* 0x000fe20003f86270 */
[----:B------:R-:W-:Y:S01]  /*b1d0*/  IMAD.MOV.U32 R194, RZ, RZ, R3 ;  /* 0x000000ffffc27224 */ /* 0x000fe200078e0003 */
[C---:B------:R-:W-:Y:S01]  /*b1e0*/  ISETP.GT.U32.AND P1, PT, R5.reuse, R202, PT ;  /* 0x000000ca0500720c */ /* 0x040fe20003f24070 */
[----:B------:R-:W-:Y:S01]  /*b1f0*/  VIADD R128, R4, 0x1d ;  /* 0x0000001d04807836 */ /* 0x000fe20000000000 */
[----:B------:R-:W-:Y:S01]  /*b200*/  ISETP.GT.U32.AND P2, PT, R5, R210, PT ;  /* 0x000000d20500720c */ /* 0x000fe20003f44070 */
[----:B------:R-:W-:-:S03]  /*b210*/  IMAD.HI.U32 R3, R2, R226, RZ ;  /* 0x000000e202037227 */ /* 0x000fc600078e00ff */
[----:B------:R-:W-:Y:S01]  /*b220*/  IABS R242, R128 ;  /* 0x0000008000f27213 */ /* 0x000fe20000000000 */
[----:B------:R-:W-:-:S04]  /*b230*/  IMAD.HI.U32 R11, R2, R234, RZ ;  /* 0x000000ea020b7227 */ /* 0x000fc800078e00ff */
[----:B------:R-:W-:Y:S02]  /*b240*/  IMAD.MOV R3, RZ, RZ, -R3 ;  /* 0x000000ffff037224 */ /* 0x000fe400078e0a03 */
[----:B------:R-:W-:Y:S02]  /*b250*/  @!P6 IMAD.IADD R218, R218, 0x1, -R5 ;  /* 0x00000001dadae824 */ /* 0x000fe400078e0a05 */
[----:B------:R-:W-:Y:S02]  /*b260*/  IMAD.MOV R11, RZ, RZ, -R11 ;  /* 0x000000ffff0b7224 */ /* 0x000fe400078e0a0b */
[C---:B------:R-:W-:Y:S01]  /*b270*/  IMAD R226, R5.reuse, R3, R226 ;  /* 0x0000000305e27224 */ /* 0x040fe200078e02e2 */
[----:B------:R-:W-:Y:S01]  /*b280*/  ISETP.GT.U32.AND P6, PT, R5, R218, PT ;  /* 0x000000da0500720c */ /* 0x000fe20003fc4070 */
[----:B------:R-:W-:-:S04]  /*b290*/  IMAD.HI.U32 R0, R2, R242, RZ ;  /* 0x000000f202007227 */ /* 0x000fc800078e00ff */
[--C-:B------:R-:W-:Y:S01]  /*b2a0*/  @!P1 IMAD.IADD R202, R202, 0x1, -R5.reuse ;  /* 0x00000001caca9824 */ /* 0x100fe200078e0a05 */
[----:B------:R-:W-:Y:S01]  /*b2b0*/  ISETP.GE.AND P1, PT, R151, RZ, PT ;  /* 0x000000ff9700720c */ /* 0x000fe20003f26270 */
[----:B------:R-:W-:Y:S01]  /*b2c0*/  @!P2 IMAD.IADD R210, R210, 0x1, -R5 ;  /* 0x00000001d2d2a824 */ /* 0x000fe200078e0a05 */
[C---:B------:R-:W-:Y:S01]  /*b2d0*/  ISETP.GT.U32.AND P2, PT, R5.reuse, R226, PT ;  /* 0x000000e20500720c */ /* 0x040fe20003f44070 */
[C---:B------:R-:W-:Y:S02]  /*b2e0*/  IMAD R234, R5.reuse, R11, R234 ;  /* 0x0000000b05ea7224 */ /* 0x040fe400078e02ea */
[----:B------:R-:W-:Y:S02]  /*b2f0*/  IMAD.MOV R0, RZ, RZ, -R0 ;  /* 0x000000ffff007224 */ /* 0x000fe400078e0a00 */
[----:B------:R-:W-:Y:S01]  /*b300*/  @!P4 IMAD.MOV R202, RZ, RZ, -R202 ;  /* 0x000000ffffcac224 */ /* 0x000fe200078e0aca */
[C---:B------:R-:W-:Y:S01]  /*b310*/  ISETP.GT.U32.AND P4, PT, R5.reuse, R234, PT ;  /* 0x000000ea0500720c */ /* 0x040fe20003f84070 */
[----:B------:R-:W-:-:S02]  /*b320*/  IMAD R242, R5, R0, R242 ;  /* 0x0000000005f27224 */ /* 0x000fc400078e02f2 */
[----:B------:R-:W-:Y:S01]  /*b330*/  @!P3 IMAD.MOV R194, RZ, RZ, -R194 ;  /* 0x000000ffffc2b224 */ /* 0x000fe200078e0ac2 */
[----:B------:R-:W-:Y:S01]  /*b340*/  ISETP.GE.AND P3, PT, R143, RZ, PT ;  /* 0x000000ff8f00720c */ /* 0x000fe20003f66270 */
[----:B------:R-:W-:Y:S02]  /*b350*/  VIADD R143, R4, 0x1c ;  /* 0x0000001c048f7836 */ /* 0x000fe40000000000 */
[--C-:B------:R-:W-:Y:S01]  /*b360*/  @!P6 IMAD.IADD R218, R218, 0x1, -R5.reuse ;  /* 0x00000001dadae824 */ /* 0x100fe200078e0a05 */
[----:B------:R-:W-:Y:S01]  /*b370*/  ISETP.GT.U32.AND P6, PT, R5, R242, PT ;  /* 0x000000f20500720c */ /* 0x000fe20003fc4070 */
[--C-:B------:R-:W-:Y:S01]  /*b380*/  @!P2 IMAD.IADD R226, R226, 0x1, -R5.reuse ;  /* 0x00000001e2e2a824 */ /* 0x100fe200078e0a05 */
[----:B------:R-:W-:Y:S01]  /*b390*/  IABS R250, R143 ;  /* 0x0000008f00fa7213 */ /* 0x000fe20000000000 */
[----:B------:R-:W-:Y:S01]  /*b3a0*/  VIADD R151, R4, 0x1b ;  /* 0x0000001b04977836 */ /* 0x000fe20000000000 */
[----:B------:R-:W-:Y:S01]  /*b3b0*/  ISETP.GE.AND P2, PT, R143, RZ, PT ;  /* 0x000000ff8f00720c */ /* 0x000fe20003f46270 */
[----:B------:R-:W-:Y:S01]  /*b3c0*/  @!P4 IMAD.IADD R234, R234, 0x1, -R5 ;  /* 0x00000001eaeac824 */ /* 0x000fe200078e0a05 */
[----:B------:R-:W-:Y:S01]  /*b3d0*/  ISETP.GT.U32.AND P4, PT, R5, R226, PT ;  /* 0x000000e20500720c */ /* 0x000fe20003f84070 */
[----:B------:R-:W-:Y:S01]  /*b3e0*/  IMAD.HI.U32 R3, R2, R250, RZ ;  /* 0x000000fa02037227 */ /* 0x000fe200078e00ff */
[----:B------:R-:W-:-:S03]  /*b3f0*/  IABS R11, R151 ;  /* 0x00000097000b7213 */ /* 0x000fc60000000000 */
[----:B------:R-:W-:Y:S02]  /*b400*/  IMAD.MOV R3, RZ, RZ, -R3 ;  /* 0x000000ffff037224 */ /* 0x000fe400078e0a03 */
[----:B------:R-:W-:Y:S01]  /*b410*/  @!P6 IMAD.IADD R242, R242, 0x1, -R5 ;  /* 0x00000001f2f2e824 */ /* 0x000fe200078e0a05 */
[----:B------:R-:W-:Y:S01]  /*b420*/  ISETP.GT.U32.AND P6, PT, R5, R234, PT ;  /* 0x000000ea0500720c */ /* 0x000fe20003fc4070 */
[----:B------:R-:W-:-:S04]  /*b430*/  IMAD.HI.U32 R0, R2, R11, RZ ;  /* 0x0000000b02007227 */ /* 0x000fc800078e00ff */
[C---:B------:R-:W-:Y:S02]  /*b440*/  IMAD R250, R5.reuse, R3, R250 ;  /* 0x0000000305fa7224 */ /* 0x040fe400078e02fa */
[----:B------:R-:W-:Y:S02]  /*b450*/  IMAD.MOV R0, RZ, RZ, -R0 ;  /* 0x000000ffff007224 */ /* 0x000fe400078e0a00 */
[----:B------:R-:W-:Y:S01]  /*b460*/  @!P5 IMAD.MOV R210, RZ, RZ, -R210 ;  /* 0x000000ffffd2d224 */ /* 0x000fe200078e0ad2 */
[----:B------:R-:W-:Y:S01]  /*b470*/  ISETP.GE.AND P5, PT, R128, RZ, PT ;  /* 0x000000ff8000720c */ /* 0x000fe20003fa6270 */
[----:B------:R-:W-:Y:S01]  /*b480*/  @!P4 IMAD.IADD R226, R226, 0x1, -R5 ;  /* 0x00000001e2e2c824 */ /* 0x000fe200078e0a05 */
[----:B------:R-:W-:Y:S01]  /*b490*/  ISETP.GT.U32.AND P4, PT, R5, R250, PT ;  /* 0x000000fa0500720c */ /* 0x000fe20003f84070 */
[C---:B------:R-:W-:Y:S02]  /*b4a0*/  VIADD R112, R4.reuse, 0x1a ;  /* 0x0000001a04707836 */ /* 0x040fe40000000000 */
[----:B------:R-:W-:-:S02]  /*b4b0*/  VIADD R128, R4, 0x18 ;  /* 0x0000001804807836 */ /* 0x000fc40000000000 */
[C---:B------:R-:W-:Y:S01]  /*b4c0*/  IMAD R11, R5.reuse, R0, R11 ;  /* 0x00000000050b7224 */ /* 0x040fe200078e020b */
[----:B------:R-:W-:Y:S01]  /*b4d0*/  IABS R19, R112 ;  /* 0x0000007000137213 */ /* 0x000fe20000000000 */
[----:B------:R-:W-:Y:S01]  /*b4e0*/  @!P0 IMAD.MOV R218, RZ, RZ, -R218 ;  /* 0x000000ffffda8224 */ /* 0x000fe200078e0ada */
[C---:B------:R-:W-:Y:S01]  /*b4f0*/  ISETP.GT.U32.AND P0, PT, R5.reuse, R242, PT ;  /* 0x000000f20500720c */ /* 0x040fe20003f04070 */
[----:B------:R-:W-:Y:S01]  /*b500*/  @!P6 IMAD.IADD R234, R234, 0x1, -R5 ;  /* 0x00000001eaeae824 */ /* 0x000fe200078e0a05 */
[----:B------:R-:W-:Y:S01]  /*b510*/  IABS R49, R128 ;  /* 0x0000008000317213 */ /* 0x000fe20000000000 */
[----:B------:R-:W-:Y:S01]  /*b520*/  VIADD R120, R4, 0x19 ;  /* 0x0000001904787836 */ /* 0x000fe20000000000 */
[----:B------:R-:W-:Y:S01]  /*b530*/  ISETP.GT.U32.AND P6, PT, R5, R11, PT ;  /* 0x0000000b0500720c */ /* 0x000fe20003fc4070 */
[----:B------:R-:W-:-:S03]  /*b540*/  IMAD.HI.U32 R0, R2, R19, RZ ;  /* 0x0000001302007227 */ /* 0x000fc600078e00ff */
[----:B------:R-:W-:Y:S01]  /*b550*/  IABS R34, R120 ;  /* 0x0000007800227213 */ /* 0x000fe20000000000 */
[----:B------:R-:W-:-:S04]  /*b560*/  IMAD.HI.U32 R3, R2, R49, RZ ;  /* 0x0000003102037227 */ /* 0x000fc800078e00ff */
[----:B------:R-:W-:Y:S02]  /*b570*/  @!P4 IMAD.IADD R250, R250, 0x1, -R5 ;  /* 0x00000001fafac824 */ /* 0x000fe400078e0a05 */
[----:B------:R-:W-:Y:S02]  /*b580*/  IMAD.MOV R0, RZ, RZ, -R0 ;  /* 0x000000ffff007224 */ /* 0x000fe400078e0a00 */
[----:B------:R-:W-:Y:S02]  /*b590*/  IMAD.MOV R3, RZ, RZ, -R3 ;  /* 0x000000ffff037224 */ /* 0x000fe400078e0a03 */
[----:B------:R-:W-:Y:S01]  /*b5a0*/  @!P3 IMAD.MOV R226, RZ, RZ, -R226 ;  /* 0x000000ffffe2b224 */ /* 0x000fe200078e0ae2 */
[C---:B------:R-:W-:Y:S01]  /*b5b0*/  ISETP.GT.U32.AND P3, PT, R5.reuse, R250, PT ;  /* 0x000000fa0500720c */ /* 0x040fe20003f64070 */
[----:B------:R-:W-:Y:S02]  /*b5c0*/  IMAD R19, R5, R0, R19 ;  /* 0x0000000005137224 */ /* 0x000fe400078e0213 */
[----:B------:R-:W-:Y:S01]  /*b5d0*/  @!P0 IMAD.IADD R242, R242, 0x1, -R5 ;  /* 0x00000001f2f28824 */ /* 0x000fe200078e0a05 */
[----:B------:R-:W-:Y:S01]  /*b5e0*/  ISETP.GE.AND P0, PT, R151, RZ, PT ;  /* 0x000000ff9700720c */ /* 0x000fe20003f06270 */
[----:B------:R-:W-:Y:S01]  /*b5f0*/  IMAD.HI.U32 R0, R2, R34, RZ ;  /* 0x0000002202007227 */ /* 0x000fe200078e00ff */
[----:B------:R-:W-:-:S03]  /*b600*/  ISETP.GT.U32.AND P4, PT, R5, R19, PT ;  /* 0x000000130500720c */ /* 0x000fc60003f84070 */
[----:B------:R-:W-:Y:S01]  /*b610*/  @!P6 IMAD.IADD R11, R11, 0x1, -R5 ;  /* 0x000000010b0be824 */ /* 0x000fe200078e0a05 */
[----:B------:R-:W-:Y:S01]  /*b620*/  ISETP.GE.AND P6, PT, R112, RZ, PT ;  /* 0x000000ff7000720c */ /* 0x000fe20003fc6270 */
[C---:B------:R-:W-:Y:S02]  /*b630*/  IMAD R49, R5.reuse, R3, R49 ;  /* 0x0000000305317224 */ /* 0x040fe400078e0231 */
[----:B------:R-:W-:Y:S02]  /*b640*/  IMAD.MOV R0, RZ, RZ, -R0 ;  /* 0x000000ffff007224 */ /* 0x000fe400078e0a00 */
[----:B------:R-:W-:Y:S01]  /*b650*/  @!P1 IMAD.MOV R234, RZ, RZ, -R234 ;  /* 0x000000ffffea9224 */ /* 0x000fe200078e0aea */
[C---:B------:R-:W-:Y:S01]  /*b660*/  ISETP.GT.U32.AND P1, PT, R5.reuse, R11, PT ;  /* 0x0000000b0500720c */ /* 0x040fe20003f24070 */
[----:B------:R-:W-:Y:S01]  /*b670*/  @!P5 IMAD.MOV R242, RZ, RZ, -R242 ;  /* 0x000000fffff2d224 */ /* 0x000fe200078e0af2 */
[C---:B------:R-:W-:Y:S01]  /*b680*/  ISETP.GT.U32.AND P5, PT, R5.reuse, R49, PT ;  /* 0x000000310500720c */ /* 0x040fe20003fa4070 */
[----:B------:R-:W-:-:S02]  /*b690*/  IMAD R34, R5, R0, R34 ;  /* 0x0000000005227224 */ /* 0x000fc400078e0222 */
[--C-:B------:R-:W-:Y:S02]  /*b6a0*/  @!P3 IMAD.IADD R250, R250, 0x1, -R5.reuse ;  /* 0x00000001fafab824 */ /* 0x100fe400078e0a05 */
[C---:B------:R-:W-:Y:S01]  /*b6b0*/  VIADD R143, R4.reuse, 0x17 ;  /* 0x00000017048f7836 */ /* 0x040fe20000000000 */
[----:B------:R-:W-:Y:S01]  /*b6c0*/  ISETP.GT.U32.AND P3, PT, R5, R34, PT ;  /* 0x000000220500720c */ /* 0x000fe20003f64070 */
[----:B------:R-:W-:Y:S02]  /*b6d0*/  VIADD R151, R4, 0x16 ;  /* 0x0000001604977836 */ /* 0x000fe40000000000 */
[----:B------:R-:W-:Y:S01]  /*b6e0*/  IMAD.HI.U32 R15, R2, R97, RZ ;  /* 0x00000061020f7227 */ /* 0x000fe200078e00ff */
[----:B------:R-:W-:Y:S02]  /*b6f0*/  IABS R65, R143 ;  /* 0x0000008f00417213 */ /* 0x000fe40000000000 */
[----:B------:R-:W-:Y:S01]  /*b700*/  IABS R81, R151 ;  /* 0x0000009700517213 */ /* 0x000fe20000000000 */
[----:B------:R-:W-:-:S02]  /*b710*/  @!P1 IMAD.IADD R11, R11, 0x1, -R5 ;  /* 0x000000010b0b9824 */ /* 0x000fc400078e0a05 */
[----:B------:R-:W-:Y:S02]  /*b720*/  @!P5 IMAD.IADD R49, R49, 0x1, -R5 ;  /* 0x000000013131d824 */ /* 0x000fe400078e0a05 */
[----:B------:R-:W-:Y:S02]  /*b730*/  @!P0 IMAD.MOV R11, RZ, RZ, -R11 ;  /* 0x000000ffff0b8224 */ /* 0x000fe400078e0a0b */
[----:B------:R-:W-:Y:S01]  /*b740*/  IMAD.HI.U32 R0, R2, R65, RZ ;  /* 0x0000004102007227 */ /* 0x000fe200078e00ff */
[----:B------:R-:W-:-:S03]  /*b750*/  ISETP.GT.U32.AND P0, PT, R5, R49, PT ;  /* 0x000000310500720c */ /* 0x000fc60003f04070 */
[--C-:B------:R-:W-:Y:S01]  /*b760*/  @!P3 IMAD.IADD R34, R34, 0x1, -R5.reuse ;  /* 0x000000012222b824 */ /* 0x100fe200078e0a05 */
[----:B------:R-:W-:Y:S01]  /*b770*/  ISETP.GE.AND P3, PT, R143, RZ, PT ;  /* 0x000000ff8f00720c */ /* 0x000fe20003f66270 */
[----:B------:R-:W-:Y:S02]  /*b780*/  @!P4 IMAD.IADD R19, R19, 0x1, -R5 ;  /* 0x000000011313c824 */ /* 0x000fe400078e0a05 */
[----:B------:R-:W-:Y:S01]  /*b790*/  IMAD.MOV R0, RZ, RZ, -R0 ;  /* 0x000000ffff007224 */ /* 0x000fe200078e0a00 */
[C---:B------:R-:W-:Y:S01]  /*b7a0*/  ISETP.GT.U32.AND P5, PT, R5.reuse, R34, PT ;  /* 0x000000220500720c */ /* 0x040fe20003fa4070 */
[----:B------:R-:W-:Y:S01]  /*b7b0*/  IMAD.MOV R15, RZ, RZ, -R15 ;  /* 0x000000ffff0f7224 */ /* 0x000fe200078e0a0f */
[C---:B------:R-:W-:Y:S01]  /*b7c0*/  ISETP.GT.U32.AND P4, PT, R5.reuse, R19, PT ;  /* 0x000000130500720c */ /* 0x040fe20003f84070 */
[C---:B------:R-:W-:Y:S02]  /*b7d0*/  IMAD R65, R5.reuse, R0, R65 ;  /* 0x0000000005417224 */ /* 0x040fe400078e0241 */
[----:B------:R-:W-:-:S02]  /*b7e0*/  IMAD R97, R5, R15, R97 ;  /* 0x0000000f05617224 */ /* 0x000fc400078e0261 */
[----:B------:R-:W-:Y:S01]  /*b7f0*/  IMAD.HI.U32 R0, R2, R81, RZ ;  /* 0x0000005102007227 */ /* 0x000fe200078e00ff */
[----:B------:R-:W-:-:S03]  /*b800*/  ISETP.GT.U32.AND P1, PT, R5, R65, PT ;  /* 0x000000410500720c */ /* 0x000fc60003f24070 */
[----:B------:R-:W-:Y:S01]  /*b810*/  @!P2 IMAD.MOV R250, RZ, RZ, -R250 ;  /* 0x000000fffffaa224 */ /* 0x000fe200078e0afa */
[----:B------:R-:W-:Y:S01]  /*b820*/  ISETP.GE.AND P2, PT, R120, RZ, PT ;  /* 0x000000ff7800720c */ /* 0x000fe20003f46270 */
[----:B------:R-:W-:Y:S01]  /*b830*/  @!P0 IMAD.IADD R49, R49, 0x1, -R5 ;  /* 0x0000000131318824 */ /* 0x000fe200078e0a05 */
[C---:B------:R-:W-:Y:S01]  /*b840*/  ISETP.GT.U32.AND P0, PT, R5.reuse, R97, PT ;  /* 0x000000610500720c */ /* 0x040fe20003f04070 */
[----:B------:R-:W-:Y:S02]  /*b850*/  IMAD.MOV R0, RZ, RZ, -R0 ;  /* 0x000000ffff007224 */ /* 0x000fe400078e0a00 */
[C---:B------:R-:W-:Y:S02]  /*b860*/  VIADD R120, R4.reuse, 0x13 ;  /* 0x0000001304787836 */ /* 0x040fe40000000000 */
[----:B------:R-:W-:Y:S02]  /*b870*/  VIADD R89, R4, 0x14 ;  /* 0x0000001404597836 */ /* 0x000fe40000000000 */
[----:B------:R-:W-:Y:S01]  /*b880*/  IMAD R81, R5, R0, R81 ;  /* 0x0000000005517224 */ /* 0x000fe200078e0251 */
[----:B------:R-:W-:Y:S01]  /*b890*/  IABS R0, R120 ;  /* 0x0000007800007213 */ /* 0x000fe20000000000 */
[--C-:B------:R-:W-:Y:S01]  /*b8a0*/  @!P5 IMAD.IADD R34, R34, 0x1, -R5.reuse ;  /* 0x000000012222d824 */ /* 0x100fe200078e0a05 */
[----:B------:R-:W-:Y:S01]  /*b8b0*/  IABS R3, R89 ;  /* 0x0000005900037213 */ /* 0x000fe20000000000 */
[----:B------:R-:W-:Y:S01]  /*b8c0*/  @!P4 IMAD.IADD R19, R19, 0x1, -R5 ;  /* 0x000000011313c824 */ /* 0x000fe200078e0a05 */
[----:B------:R-:W-:Y:S01]  /*b8d0*/  ISETP.GE.AND P5, PT, R151, RZ, PT ;  /* 0x000000ff9700720c */ /* 0x000fe20003fa6270 */
[----:B------:R-:W-:Y:S01]  /*b8e0*/  VIADD R151, R4, 0x12 ;  /* 0x0000001204977836 */ /* 0x000fe20000000000 */
[----:B------:R-:W-:Y:S01]  /*b8f0*/  ISETP.GE.AND P4, PT, R128, RZ, PT ;  /* 0x000000ff8000720c */ /* 0x000fe20003f86270 */
        /* <DEDUP_REMOVED lines=9> */
[----:B------:R-:W-:-:S04]  /*b990*/  IMAD.HI.U32 R0, R2, R143, RZ ;  /* 0x0000008f02007227 */ /* 0x000fc800078e00ff */
[----:B------:R-:W-:Y:S01]  /*b9a0*/  @!P6 IMAD.MOV R19, RZ, RZ, -R19 ;  /* 0x000000ffff13e224 */ /* 0x000fe200078e0a13 */
[C---:B------:R-:W-:Y:S01]  /*b9b0*/  ISETP.GT.U32.AND P6, PT, R5.reuse, R81, PT ;  /* 0x000000510500720c */ /* 0x040fe20003fc4070 */
[----:B------:R-:W-:Y:S02]  /*b9c0*/  IMAD R112, R5, R112, R3 ;  /* 0x0000007005707224 */ /* 0x000fe400078e0203 */
[----:B------:R-:W-:Y:S02]  /*b9d0*/  IMAD.MOV R0, RZ, RZ, -R0 ;  /* 0x000000ffff007224 */ /* 0x000fe400078e0a00 */
[----:B------:R-:W-:Y:S01]  /*b9e0*/  @!P1 IMAD.IADD R65, R65, 0x1, -R5 ;  /* 0x0000000141419824 */ /* 0x000fe200078e0a05 */
[C---:B------:R-:W-:Y:S01]  /*b9f0*/  ISETP.GT.U32.AND P0, PT, R5.reuse, R112, PT ;  /* 0x000000700500720c */ /* 0x040fe20003f04070 */
[----:B------:R-:W-:Y:S02]  /*ba00*/  IMAD R143, R5, R0, R143 ;  /* 0x00000000058f7224 */ /* 0x000fe400078e028f */
[----:B------:R-:W-:Y:S01]  /*ba10*/  @!P2 IMAD.IADD R97, R97, 0x1, -R5 ;  /* 0x000000016161a824 */ /* 0x000fe200078e0a05 */
[C---:B------:R-:W-:Y:S01]  /*ba20*/  ISETP.GT.U32.AND P1, PT, R5.reuse, R65, PT ;  /* 0x000000410500720c */ /* 0x040fe20003f24070 */
[----:B------:R-:W-:Y:S01]  /*ba30*/  @!P4 IMAD.MOV R49, RZ, RZ, -R49 ;  /* 0x000000ffff31c224 */ /* 0x000fe200078e0a31 */
[----:B------:R-:W-:Y:S01]  /*ba40*/  ISETP.GT.U32.AND P2, PT, R5, R143, PT ;  /* 0x0000008f0500720c */ /* 0x000fe20003f44070 */
[----:B------:R-:W-:Y:S01]  /*ba50*/  @!P6 IMAD.IADD R81, R81, 0x1, -R5 ;  /* 0x000000015151e824 */ /* 0x000fe200078e0a05 */
[----:B------:R-:W-:Y:S01]  /*ba60*/  ISETP.GT.U32.AND P4, PT, R5, R128, PT ;  /* 0x000000800500720c */ /* 0x000fe20003f84070 */
[----:B0-----:R-:W-:-:S02]  /*ba70*/  VIADD R7, R4, 0xb ;  /* 0x0000000b04077836 */ /* 0x001fc40000000000 */
[----:B-1----:R-:W-:Y:S01]  /*ba80*/  VIADD R27, R4, 0x5 ;  /* 0x00000005041b7836 */ /* 0x002fe20000000000 */
[----:B------:R-:W-:Y:S01]  /*ba90*/  ISETP.GT.U32.AND P6, PT, R5, R81, PT ;  /* 0x000000510500720c */ /* 0x000fe20003fc4070 */
[--C-:B------:R-:W-:Y:S01]  /*baa0*/  @!P0 IMAD.IADD R112, R112, 0x1, -R5.reuse ;  /* 0x0000000170708824 */ /* 0x100fe200078e0a05 */
[----:B------:R-:W-:Y:S01]  /*bab0*/  ISETP.GE.AND P0, PT, R151, RZ, PT ;  /* 0x000000ff9700720c */ /* 0x000fe20003f06270 */
[C---:B------:R-:W-:Y:S01]  /*bac0*/  VIADD R151, R4.reuse, 0x10 ;  /* 0x0000001004977836 */ /* 0x040fe20000000000 */
[----:B------:R-:W-:Y:S01]  /*bad0*/  IABS R182, R27 ;  /* 0x0000001b00b67213 */ /* 0x000fe20000000000 */
[--C-:B------:R-:W-:Y:S01]  /*bae0*/  @!P1 IMAD.IADD R65, R65, 0x1, -R5.reuse ;  /* 0x0000000141419824 */ /* 0x100fe200078e0a05 */
[----:B------:R-:W-:Y:S01]  /*baf0*/  ISETP.GE.AND P1, PT, R73, RZ, PT ;  /* 0x000000ff4900720c */ /* 0x000fe20003f26270 */
[----:B------:R-:W-:Y:S01]  /*bb00*/  @!P2 IMAD.IADD R143, R143, 0x1, -R5 ;  /* 0x000000018f8fa824 */ /* 0x000fe200078e0a05 */
[----:B------:R-:W-:Y:S01]  /*bb10*/  IABS R174, R151 ;  /* 0x0000009700ae7213 */ /* 0x000fe20000000000 */
[----:B------:R-:W-:Y:S01]  /*bb20*/  @!P3 IMAD.MOV R65, RZ, RZ, -R65 ;  /* 0x000000ffff41b224 */ /* 0x000fe200078e0a41 */
[----:B------:R-:W-:Y:S01]  /*bb30*/  ISETP.GE.AND P3, PT, R89, RZ, PT ;  /* 0x000000ff5900720c */ /* 0x000fe20003f66270 */
[----:B------:R-:W-:Y:S01]  /*bb40*/  VIADD R89, R4, 0x11 ;  /* 0x0000001104597836 */ /* 0x000fe20000000000 */
[----:B------:R-:W-:Y:S01]  /*bb50*/  ISETP.GT.U32.AND P2, PT, R5, R143, PT ;  /* 0x0000008f0500720c */ /* 0x000fe20003f44070 */
[----:B------:R-:W-:-:S03]  /*bb60*/  IMAD.HI.U32 R3, R2, R174, RZ ;  /* 0x000000ae02037227 */ /* 0x000fc600078e00ff */
[----:B------:R-:W-:Y:S01]  /*bb70*/  IABS R159, R89 ;  /* 0x00000059009f7213 */ /* 0x000fe20000000000 */
[----:B------:R-:W-:Y:S01]  /*bb80*/  @!P6 IMAD.IADD R81, R81, 0x1, -R5 ;  /* 0x000000015151e824 */ /* 0x000fe200078e0a05 */
[----:B------:R-:W-:Y:S01]  /*bb90*/  ISETP.GE.AND P6, PT, R120, RZ, PT ;  /* 0x000000ff7800720c */ /* 0x000fe20003fc6270 */
[----:B------:R-:W-:Y:S02]  /*bba0*/  IMAD.MOV R3, RZ, RZ, -R3 ;  /* 0x000000ffff037224 */ /* 0x000fe400078e0a03 */
[----:B------:R-:W-:Y:S01]  /*bbb0*/  @!P5 IMAD.MOV R81, RZ, RZ, -R81 ;  /* 0x000000ffff51d224 */ /* 0x000fe200078e0a51 */
[C---:B------:R-:W-:Y:S01]  /*bbc0*/  ISETP.GT.U32.AND P5, PT, R5.reuse, R112, PT ;  /* 0x000000700500720c */ /* 0x040fe20003fa4070 */
[----:B------:R-:W-:Y:S02]  /*bbd0*/  IMAD R174, R5, R3, R174 ;  /* 0x0000000305ae7224 */ /* 0x000fe400078e02ae */
[----:B------:R-:W-:Y:S02]  /*bbe0*/  VIADD R120, R4, 0xf ;  /* 0x0000000f04787836 */ /* 0x000fe40000000000 */
[----:B------:R-:W-:-:S03]  /*bbf0*/  IMAD.HI.U32 R0, R2, R159, RZ ;  /* 0x0000009f02007227 */ /* 0x000fc600078e00ff */
[----:B------:R-:W-:Y:S01]  /*bc00*/  IABS R190, R120 ;  /* 0x0000007800be7213 */ /* 0x000fe20000000000 */
[--C-:B------:R-:W-:Y:S01]  /*bc10*/  @!P2 IMAD.IADD R143, R143, 0x1, -R5.reuse ;  /* 0x000000018f8fa824 */ /* 0x100fe200078e0a05 */
[C---:B------:R-:W-:Y:S01]  /*bc20*/  ISETP.GT.U32.AND P2, PT, R5.reuse, R174, PT ;  /* 0x000000ae0500720c */ /* 0x040fe20003f44070 */
[----:B------:R-:W-:Y:S02]  /*bc30*/  IMAD.MOV R0, RZ, RZ, -R0 ;  /* 0x000000ffff007224 */ /* 0x000fe400078e0a00 */
[----:B------:R-:W-:Y:S02]  /*bc40*/  @!P4 IMAD.IADD R128, R128, 0x1, -R5 ;  /* 0x000000018080c824 */ /* 0x000fe400078e0a05 */
[C---:B------:R-:W-:Y:S02]  /*bc50*/  IMAD R159, R5.reuse, R0, R159 ;  /* 0x00000000059f7224 */ /* 0x040fe400078e029f */
[----:B------:R-:W-:Y:S01]  /*bc60*/  IMAD.HI.U32 R0, R2, R190, RZ ;  /* 0x000000be02007227 */ /* 0x000fe200078e00ff */
[----:B------:R-:W-:-:S03]  /*bc70*/  ISETP.GT.U32.AND P4, PT, R5, R128, PT ;  /* 0x000000800500720c */ /* 0x000fc60003f84070 */
[--C-:B------:R-:W-:Y:S01]  /*bc80*/  @!P5 IMAD.IADD R112, R112, 0x1, -R5.reuse ;  /* 0x000000017070d824 */ /* 0x100fe200078e0a05 */
[----:B------:R-:W-:Y:S01]  /*bc90*/  ISETP.GE.AND P5, PT, R151, RZ, PT ;  /* 0x000000ff9700720c */ /* 0x000fe20003fa6270 */
[----:B------:R-:W-:Y:S02]  /*bca0*/  VIADD R151, R4, 0xe ;  /* 0x0000000e04977836 */ /* 0x000fe40000000000 */
[----:B------:R-:W-:Y:S02]  /*bcb0*/  IMAD.MOV R0, RZ, RZ, -R0 ;  /* 0x000000ffff007224 */ /* 0x000fe400078e0a00 */
[----:B------:R-:W-:Y:S01]  /*bcc0*/  @!P3 IMAD.MOV R112, RZ, RZ, -R112 ;  /* 0x000000ffff70b224 */ /* 0x000fe200078e0a70 */
[----:B------:R-:W-:Y:S01]  /*bcd0*/  ISETP.GE.AND P3, PT, R120, RZ, PT ;  /* 0x000000ff7800720c */ /* 0x000fe20003f66270 */
[----:B------:R-:W-:Y:S01]  /*bce0*/  VIADD R120, R4, 0xd ;  /* 0x0000000d04787836 */ /* 0x000fe20000000000 */
[----:B------:R-:W-:Y:S01]  /*bcf0*/  IABS R15, R151 ;  /* 0x00000097000f7213 */ /* 0x000fe20000000000 */
[----:B------:R-:W-:-:S02]  /*bd00*/  @!P2 IMAD.IADD R174, R174, 0x1, -R5 ;  /* 0x00000001aeaea824 */ /* 0x000fc400078e0a05 */
[C---:B------:R-:W-:Y:S01]  /*bd10*/  IMAD R190, R5.reuse, R0, R190 ;  /* 0x0000000005be7224 */ /* 0x040fe200078e02be */
[----:B------:R-:W-:Y:S01]  /*bd20*/  IABS R222, R120 ;  /* 0x0000007800de7213 */ /* 0x000fe20000000000 */
[----:B------:R-:W-:Y:S01]  /*bd30*/  @!P0 IMAD.MOV R143, RZ, RZ, -R143 ;  /* 0x000000ffff8f8224 */ /* 0x000fe200078e0a8f */
[C---:B------:R-:W-:Y:S01]  /*bd40*/  ISETP.GT.U32.AND P2, PT, R5.reuse, R174, PT ;  /* 0x000000ae0500720c */ /* 0x040fe20003f44070 */
[----:B------:R-:W-:Y:S01]  /*bd50*/  IMAD.HI.U32 R206, R2, R15, RZ ;  /* 0x0000000f02ce7227 */ /* 0x000fe200078e00ff */
[C---:B------:R-:W-:Y:S02]  /*bd60*/  ISETP.GT.U32.AND P0, PT, R5.reuse, R190, PT ;  /* 0x000000be0500720c */ /* 0x040fe40003f04070 */
[----:B------:R-:W-:Y:S01]  /*bd70*/  IABS R0, R7 ;  /* 0x0000000700007213 */ /* 0x000fe20000000000 */
[----:B------:R-:W-:Y:S01]  /*bd80*/  @!P4 IMAD.IADD R128, R128, 0x1, -R5 ;  /* 0x000000018080c824 */ /* 0x000fe200078e0a05 */
[----:B------:R-:W-:Y:S01]  /*bd90*/  ISETP.GT.U32.AND P4, PT, R5, R159, PT ;  /* 0x0000009f0500720c */ /* 0x000fe20003f84070 */
[----:B------:R-:W-:-:S04]  /*bda0*/  IMAD.HI.U32 R3, R2, R222, RZ ;  /* 0x000000de02037227 */ /* 0x000fc800078e00ff */
[----:B------:R-:W-:Y:S02]  /*bdb0*/  IMAD.MOV R206, RZ, RZ, -R206 ;  /* 0x000000ffffce7224 */ /* 0x000fe400078e0ace */
[----:B------:R-:W-:Y:S01]  /*bdc0*/  @!P6 IMAD.MOV R128, RZ, RZ, -R128 ;  /* 0x000000ffff80e224 */ /* 0x000fe200078e0a80 */
[----:B------:R-:W-:Y:S01]  /*bdd0*/  ISETP.GE.AND P6, PT, R151, RZ, PT ;  /* 0x000000ff9700720c */ /* 0x000fe20003fc6270 */
[----:B------:R-:W-:Y:S02]  /*bde0*/  IMAD.MOV R3, RZ, RZ, -R3 ;  /* 0x000000ffff037224 */ /* 0x000fe400078e0a03 */
[C---:B------:R-:W-:Y:S02]  /*bdf0*/  IMAD R206, R5.reuse, R206, R15 ;  /* 0x000000ce05ce7224 */ /* 0x040fe400078e020f */
[----:B------:R-:W-:Y:S02]  /*be00*/  VIADD R151, R4, 0xc ;  /* 0x0000000c04977836 */ /* 0x000fe40000000000 */
[----:B------:R-:W-:-:S02]  /*be10*/  IMAD R222, R5, R3, R222 ;  /* 0x0000000305de7224 */ /* 0x000fc400078e02de */
[--C-:B------:R-:W-:Y:S01]  /*be20*/  @!P2 IMAD.IADD R174, R174, 0x1, -R5.reuse ;  /* 0x00000001aeaea824 */ /* 0x100fe200078e0a05 */
[C---:B------:R-:W-:Y:S01]  /*be30*/  ISETP.GT.U32.AND P2, PT, R5.reuse, R206, PT ;  /* 0x000000ce0500720c */ /* 0x040fe20003f44070 */
[--C-:B------:R-:W-:Y:S01]  /*be40*/  @!P0 IMAD.IADD R190, R190, 0x1, -R5.reuse ;  /* 0x00000001bebe8824 */ /* 0x100fe200078e0a05 */
[----:B------:R-:W-:Y:S01]  /*be50*/  IABS R238, R151 ;  /* 0x0000009700ee7213 */ /* 0x000fe20000000000 */
[----:B------:R-:W-:Y:S01]  /*be60*/  @!P5 IMAD.MOV R174, RZ, RZ, -R174 ;  /* 0x000000ffffaed224 */ /* 0x000fe200078e0aae */
[----:B------:R-:W-:Y:S01]  /*be70*/  ISETP.GT.U32.AND P5, PT, R5, R222, PT ;  /* 0x000000de0500720c */ /* 0x000fe20003fa4070 */
[----:B------:R-:W-:Y:S01]  /*be80*/  @!P4 IMAD.IADD R159, R159, 0x1, -R5 ;  /* 0x000000019f9fc824 */ /* 0x000fe200078e0a05 */
[----:B------:R-:W-:Y:S01]  /*be90*/  ISETP.GT.U32.AND P0, PT, R5, R190, PT ;  /* 0x000000be0500720c */ /* 0x000fe20003f04070 */
[----:B------:R-:W-:-:S03]  /*bea0*/  IMAD.HI.U32 R26, R2, R238, RZ ;  /* 0x000000ee021a7227 */ /* 0x000fc600078e00ff */
[----:B------:R-:W-:Y:S01]  /*beb0*/  ISETP.GT.U32.AND P4, PT, R5, R159, PT ;  /* 0x0000009f0500720c */ /* 0x000fe20003f84070 */
[----:B------:R-:W-:Y:S02]  /*bec0*/  IMAD.MOV R15, RZ, RZ, -R26 ;  /* 0x000000ffff0f7224 */ /* 0x000fe400078e0a1a */
[----:B------:R-:W-:Y:S01]  /*bed0*/  @!P1 IMAD.MOV R97, RZ, RZ, -R97 ;  /* 0x000000ffff619224 */ /* 0x000fe200078e0a61 */
[----:B------:R-:W-:Y:S01]  /*bee0*/  ISETP.GE.AND P1, PT, R89, RZ, PT ;  /* 0x000000ff5900720c */ /* 0x000fe20003f26270 */
[----:B------:R-:W-:Y:S02]  /*bef0*/  VIADD R89, R4, 0xa ;  /* 0x0000000a04597836 */ /* 0x000fe40000000000 */
[----:B------:R-:W-:Y:S02]  /*bf00*/  @!P2 IMAD.IADD R206, R206, 0x1, -R5 ;  /* 0x00000001cecea824 */ /* 0x000fe400078e0a05 */
[----:B------:R-:W-:Y:S01]  /*bf10*/  IMAD.HI.U32 R3, R2, R0, RZ ;  /* 0x0000000002037227 */ /* 0x000fe200078e00ff */
[----:B------:R-:W-:-:S02]  /*bf20*/  IABS R26, R89 ;  /* 0x00000059001a7213 */ /* 0x000fc40000000000 */
[C---:B------:R-:W-:Y:S01]  /*bf30*/  ISETP.GT.U32.AND P2, PT, R5.reuse, R206, PT ;  /* 0x000000ce0500720c */ /* 0x040fe20003f44070 */
[C---:B------:R-:W-:Y:S02]  /*bf40*/  IMAD R238, R5.reuse, R15, R238 ;  /* 0x0000000f05ee7224 */ /* 0x040fe400078e02ee */
[----:B------:R-:W-:Y:S02]  /*bf50*/  @!P5 IMAD.IADD R222, R222, 0x1, -R5 ;  /* 0x00000001deded824 */ /* 0x000fe400078e0a05 */
[----:B------:R-:W-:Y:S02]  /*bf60*/  IMAD.MOV R3, RZ, RZ, -R3 ;  /* 0x000000ffff037224 */ /* 0x000fe400078e0a03 */
[----:B------:R-:W-:Y:S01]  /*bf70*/  @!P0 IMAD.IADD R190, R190, 0x1, -R5 ;  /* 0x00000001bebe8824 */ /* 0x000fe200078e0a05 */
[C---:B------:R-:W-:Y:S01]  /*bf80*/  ISETP.GT.U32.AND P0, PT, R5.reuse, R238, PT ;  /* 0x000000ee0500720c */ /* 0x040fe20003f04070 */
[C---:B------:R-:W-:Y:S01]  /*bf90*/  IMAD R0, R5.reuse, R3, R0 ;  /* 0x0000000305007224 */ /* 0x040fe200078e0200 */
[----:B------:R-:W-:Y:S01]  /*bfa0*/  ISETP.GT.U32.AND P5, PT, R5, R222, PT ;  /* 0x000000de0500720c */ /* 0x000fe20003fa4070 */
[----:B------:R-:W-:-:S04]  /*bfb0*/  IMAD.HI.U32 R3, R2, R26, RZ ;  /* 0x0000001a02037227 */ /* 0x000fc800078e00ff */
[----:B------:R-:W-:Y:S01]  /*bfc0*/  @!P4 IMAD.IADD R159, R159, 0x1, -R5 ;  /* 0x000000019f9fc824 */ /* 0x000fe200078e0a05 */
[----:B------:R-:W-:Y:S01]  /*bfd0*/  ISETP.GE.AND P4, PT, R120, RZ, PT ;  /* 0x000000ff7800720c */ /* 0x000fe20003f86270 */
[----:B------:R-:W-:Y:S02]  /*bfe0*/  IMAD.MOV R3, RZ, RZ, -R3 ;  /* 0x000000ffff037224 */ /* 0x000fe400078e0a03 */
[----:B------:R-:W-:Y:S02]  /*bff0*/  VIADD R120, R4, 0x9 ;  /* 0x0000000904787836 */ /* 0x000fe40000000000 */
[--C-:B------:R-:W-:Y:S01]  /*c000*/  @!P2 IMAD.IADD R206, R206, 0x1, -R5.reuse ;  /* 0x00000001cecea824 */ /* 0x100fe200078e0a05 */
[C---:B------:R-:W-:Y:S01]  /*c010*/  ISETP.GT.U32.AND P2, PT, R5.reuse, R0, PT ;  /* 0x000000000500720c */ /* 0x040fe20003f44070 */
[----:B------:R-:W-:Y:S01]  /*c020*/  IMAD R26, R5, R3, R26 ;  /* 0x00000003051a7224 */ /* 0x000fe200078e021a */
[----:B------:R-:W-:Y:S01]  /*c030*/  IABS R57, R120 ;  /* 0x0000007800397213 */ /* 0x000fe20000000000 */
[----:B------:R-:W-:-:S02]  /*c040*/  @!P0 IMAD.IADD R238, R238, 0x1, -R5 ;  /* 0x00000001eeee8824 */ /* 0x000fc400078e0a05 */
[----:B------:R-:W-:Y:S01]  /*c050*/  @!P5 IMAD.IADD R222, R222, 0x1, -R5 ;  /* 0x00000001deded824 */ /* 0x000fe200078e0a05 */
[C---:B------:R-:W-:Y:S01]  /*c060*/  ISETP.GT.U32.AND P5, PT, R5.reuse, R26, PT ;  /* 0x0000001a0500720c */ /* 0x040fe20003fa4070 */
[----:B------:R-:W-:Y:S01]  /*c070*/  IMAD.HI.U32 R15, R2, R57, RZ ;  /* 0x00000039020f7227 */ /* 0x000fe200078e00ff */
[----:B------:R-:W-:-:S03]  /*c080*/  ISETP.GT.U32.AND P0, PT, R5, R238, PT ;  /* 0x000000ee0500720c */ /* 0x000fc60003f04070 */
[----:B------:R-:W-:Y:S01]  /*c090*/  @!P1 IMAD.MOV R159, RZ, RZ, -R159 ;  /* 0x000000ffff9f9224 */ /* 0x000fe200078e0a9f */
[----:B------:R-:W-:Y:S01]  /*c0a0*/  ISETP.GE.AND P1, PT, R151, RZ, PT ;  /* 0x000000ff9700720c */ /* 0x000fe20003f26270 */
[----:B------:R-:W-:Y:S02]  /*c0b0*/  VIADD R151, R4, 0x8 ;  /* 0x0000000804977836 */ /* 0x000fe40000000000 */
[----:B------:R-:W-:Y:S02]  /*c0c0*/  IMAD.MOV R15, RZ, RZ, -R15 ;  /* 0x000000ffff0f7224 */ /* 0x000fe400078e0a0f */
[----:B------:R-:W-:Y:S01]  /*c0d0*/  @!P2 IMAD.IADD R0, R0, 0x1, -R5 ;  /* 0x000000010000a824 */ /* 0x000fe200078e0a05 */
[----:B------:R-:W-:Y:S01]  /*c0e0*/  IABS R89, R151 ;  /* 0x0000009700597213 */ /* 0x000fe20000000000 */
[----:B------:R-:W-:Y:S01]  /*c0f0*/  IMAD R57, R5, R15, R57 ;  /* 0x0000000f05397224 */ /* 0x000fe200078e0239 */
[----:B------:R-:W-:Y:S01]  /*c100*/  ISETP.GE.AND P2, PT, R7, RZ, PT ;  /* 0x000000ff0700720c */ /* 0x000fe20003f46270 */
[--C-:B------:R-:W-:Y:S01]  /*c110*/  @!P5 IMAD.IADD R26, R26, 0x1, -R5.reuse ;  /* 0x000000011a1ad824 */ /* 0x100fe200078e0a05 */
[C---:B------:R-:W-:Y:S01]  /*c120*/  ISETP.GT.U32.AND P5, PT, R5.reuse, R0, PT ;  /* 0x000000000500720c */ /* 0x040fe20003fa4070 */
[----:B------:R-:W-:Y:S01]  /*c130*/  @!P0 IMAD.IADD R238, R238, 0x1, -R5 ;  /* 0x00000001eeee8824 */ /* 0x000fe200078e0a05 */
[----:B------:R-:W-:Y:S01]  /*c140*/  ISETP.GT.U32.AND P0, PT, R5, R57, PT ;  /* 0x000000390500720c */ /* 0x000fe20003f04070 */
[----:B------:R-:W-:-:S02]  /*c150*/  VIADD R151, R4, 0x7 ;  /* 0x0000000704977836 */ /* 0x000fc40000000000 */
[----:B------:R-:W-:-:S03]  /*c160*/  IMAD.HI.U32 R3, R2, R89, RZ ;  /* 0x0000005902037227 */ /* 0x000fc600078e00ff */
[----:B------:R-:W-:Y:S01]  /*c170*/  IABS R120, R151 ;  /* 0x0000009700787213 */ /* 0x000fe20000000000 */
[----:B------:R-:W-:Y:S02]  /*c180*/  IMAD.MOV R3, RZ, RZ, -R3 ;  /* 0x000000ffff037224 */ /* 0x000fe400078e0a03 */
[C---:B--2---:R-:W-:Y:S02]  /*c190*/  VIADD R29, R4.reuse, 0x6 ;  /* 0x00000006041d7836 */ /* 0x044fe40000000000 */
[----:B------:R-:W-:Y:S02]  /*c1a0*/  IMAD R89, R5, R3, R89 ;  /* 0x0000000305597224 */ /* 0x000fe400078e0259 */
[----:B------:R-:W-:Y:S01]  /*c1b0*/  VIADD R8, R4, 0x4 ;  /* 0x0000000404087836 */ /* 0x000fe20000000000 */
[----:B------:R-:W-:Y:S01]  /*c1c0*/  IABS R151, R29 ;  /* 0x0000001d00977213 */ /* 0x000fe20000000000 */
[----:B------:R-:W-:-:S03]  /*c1d0*/  IMAD.HI.U32 R15, R2, R120, RZ ;  /* 0x00000078020f7227 */ /* 0x000fc600078e00ff */
[----:B------:R-:W-:Y:S01]  /*c1e0*/  IABS R198, R8 ;  /* 0x0000000800c67213 */ /* 0x000fe20000000000 */
[--C-:B------:R-:W-:Y:S01]  /*c1f0*/  @!P5 IMAD.IADD R0, R0, 0x1, -R5.reuse ;  /* 0x000000010000d824 */ /* 0x100fe200078e0a05 */
[----:B------:R-:W-:Y:S01]  /*c200*/  ISETP.GT.U32.AND P5, PT, R5, R89, PT ;  /* 0x000000590500720c */ /* 0x000fe20003fa4070 */
[----:B------:R-:W-:Y:S02]  /*c210*/  @!P0 IMAD.IADD R57, R57, 0x1, -R5 ;  /* 0x0000000139398824 */ /* 0x000fe400078e0a05 */
[----:B------:R-:W-:Y:S02]  /*c220*/  IMAD.MOV R15, RZ, RZ, -R15 ;  /* 0x000000ffff0f7224 */ /* 0x000fe400078e0a0f */
[----:B------:R-:W-:Y:S01]  /*c230*/  IMAD.HI.U32 R3, R2, R182, RZ ;  /* 0x000000b602037227 */ /* 0x000fe200078e00ff */
[----:B------:R-:W-:-:S03]  /*c240*/  ISETP.GT.U32.AND P0, PT, R5, R57, PT ;  /* 0x000000390500720c */ /* 0x000fc60003f04070 */
[C---:B------:R-:W-:Y:S02]  /*c250*/  IMAD R120, R5.reuse, R15, R120 ;  /* 0x0000000f05787224 */ /* 0x040fe400078e0278 */
[----:B------:R-:W-:Y:S01]  /*c260*/  @!P3 IMAD.MOV R190, RZ, RZ, -R190 ;  /* 0x000000ffffbeb224 */ /* 0x000fe200078e0abe */
[----:B------:R-:W-:Y:S01]  /*c270*/  ISETP.GT.U32.AND P3, PT, R5, R26, PT ;  /* 0x0000001a0500720c */ /* 0x000fe20003f64070 */
[----:B------:R-:W-:Y:S02]  /*c280*/  VIADD R21, R4, 0x3 ;  /* 0x0000000304157836 */ /* 0x000fe40000000000 */
[----:B------:R-:W-:Y:S02]  /*c290*/  IMAD.MOV R3, RZ, RZ, -R3 ;  /* 0x000000ffff037224 */ /* 0x000fe400078e0a03 */
[----:B------:R-:W-:Y:S01]  /*c2a0*/  IMAD.HI.U32 R73, R2, R151, RZ ;  /* 0x0000009702497227 */ /* 0x000fe200078e00ff */
[----:B------:R-:W-:-:S03]  /*c2b0*/  IABS R214, R21 ;  /* 0x0000001500d67213 */ /* 0x000fc60000000000 */
[----:B------:R-:W-:-:S04]  /*c2c0*/  IMAD.HI.U32 R15, R2, R198, RZ ;  /* 0x000000c6020f7227 */ /* 0x000fc800078e00ff */
[----:B------:R-:W-:Y:S02]  /*c2d0*/  IMAD R182, R5, R3, R182 ;  /* 0x0000000305b67224 */ /* 0x000fe400078e02b6 */
[----:B------:R-:W-:Y:S02]  /*c2e0*/  IMAD.MOV R73, RZ, RZ, -R73 ;  /* 0x000000ffff497224 */ /* 0x000fe400078e0a49 */
[----:B------:R-:W-:Y:S02]  /*c2f0*/  IMAD.MOV R3, RZ, RZ, -R15 ;  /* 0x000000ffff037224 */ /* 0x000fe400078e0a0f */
[----:B------:R-:W-:Y:S01]  /*c300*/  @!P5 IMAD.IADD R89, R89, 0x1, -R5 ;  /* 0x000000015959d824 */ /* 0x000fe200078e0a05 */
[C---:B------:R-:W-:Y:S01]  /*c310*/  ISETP.GT.U32.AND P5, PT, R5.reuse, R182, PT ;  /* 0x000000b60500720c */ /* 0x040fe20003fa4070 */
[C---:B------:R-:W-:Y:S02]  /*c320*/  IMAD R151, R5.reuse, R73, R151 ;  /* 0x0000004905977224 */ /* 0x040fe400078e0297 */
[----:B------:R-:W-:-:S02]  /*c330*/  IMAD R198, R5, R3, R198 ;  /* 0x0000000305c67224 */ /* 0x000fc400078e02c6 */
[----:B------:R-:W-:-:S04]  /*c340*/  IMAD.HI.U32 R3, R2, R214, RZ ;  /* 0x000000d602037227 */ /* 0x000fc800078e00ff */
[--C-:B------:R-:W-:Y:S01]  /*c350*/  @!P0 IMAD.IADD R57, R57, 0x1, -R5.reuse ;  /* 0x0000000139398824 */ /* 0x100fe200078e0a05 */
[C---:B------:R-:W-:Y:S01]  /*c360*/  ISETP.GT.U32.AND P0, PT, R5.reuse, R151, PT ;  /* 0x000000970500720c */ /* 0x040fe20003f04070 */
[----:B------:R-:W-:Y:S01]  /*c370*/  @!P3 IMAD.IADD R26, R26, 0x1, -R5 ;  /* 0x000000011a1ab824 */ /* 0x000fe200078e0a05 */
[C---:B------:R-:W-:Y:S01]  /*c380*/  ISETP.GT.U32.AND P3, PT, R5.reuse, R120, PT ;  /* 0x000000780500720c */ /* 0x040fe20003f64070 */
[----:B------:R-:W-:Y:S02]  /*c390*/  IMAD.MOV R3, RZ, RZ, -R3 ;  /* 0x000000ffff037224 */ /* 0x000fe400078e0a03 */
[C---:B------:R-:W-:Y:S02]  /*c3a0*/  VIADD R23, R4.reuse, 0x1 ;  /* 0x0000000104177836 */ /* 0x040fe40000000000 */
[C---:B------:R-:W-:Y:S02]  /*c3b0*/  IMAD R214, R5.reuse, R3, R214 ;  /* 0x0000000305d67224 */ /* 0x040fe400078e02d6 */
[----:B------:R-:W-:Y:S01]  /*c3c0*/  VIADD R25, R4, 0x2 ;  /* 0x0000000204197836 */ /* 0x000fe20000000000 */
[----:B------:R-:W-:Y:S01]  /*c3d0*/  IABS R7, R23 ;  /* 0x0000001700077213 */ /* 0x000fe20000000000 */
[----:B------:R-:W-:Y:S01]  /*c3e0*/  @!P5 IMAD.IADD R182, R182, 0x1, -R5 ;  /* 0x00000001b6b6d824 */ /* 0x000fe200078e0a05 */
[----:B------:R-:W-:Y:S01]  /*c3f0*/  ISETP.GT.U32.AND P5, PT, R5, R214, PT ;  /* 0x000000d60500720c */ /* 0x000fe20003fa4070 */
[----:B------:R-:W-:Y:S01]  /*c400*/  VIADD R73, R4, 0xa ;  /* 0x0000000a04497836 */ /* 0x000fe20000000000 */
[----:B------:R-:W-:Y:S01]  /*c410*/  IABS R15, R25 ;  /* 0x00000019000f7213 */ /* 0x000fe20000000000 */
[----:B------:R-:W-:-:S04]  /*c420*/  IMAD.HI.U32 R3, R2, R246, RZ ;  /* 0x000000f602037227 */ /* 0x000fc800078e00ff */
[----:B------:R-:W-:Y:S01]  /*c430*/  @!P0 IMAD.IADD R151, R151, 0x1, -R5 ;  /* 0x0000000197978824 */ /* 0x000fe200078e0a05 */
[----:B------:R-:W-:Y:S01]  /*c440*/  ISETP.GE.AND P0, PT, R73, RZ, PT ;  /* 0x000000ff4900720c */ /* 0x000fe20003f06270 */
[----:B------:R-:W-:Y:S02]  /*c450*/  IMAD.MOV R3, RZ, RZ, -R3 ;  /* 0x000000ffff037224 */ /* 0x000fe400078e0a03 */
[----:B------:R-:W-:Y:S01]  /*c460*/  @!P3 IMAD.IADD R120, R120, 0x1, -R5 ;  /* 0x000000017878b824 */ /* 0x000fe200078e0a05 */
[C---:B------:R-:W-:Y:S01]  /*c470*/  ISETP.GT.U32.AND P3, PT, R5.reuse, R198, PT ;  /* 0x000000c60500720c */ /* 0x040fe20003f64070 */
[----:B------:R-:W-:Y:S02]  /*c480*/  IMAD.MOV.U32 R73, RZ, RZ, R7 ;  /* 0x000000ffff497224 */ /* 0x000fe400078e0007 */
[----:B------:R-:W-:Y:S01]  /*c490*/  IMAD R246, R5, R3, R246 ;  /* 0x0000000305f67224 */ /* 0x000fe200078e02f6 */
[----:B------:R-:W2:Y:S01]  /*c4a0*/  LDL.LU R7, [R1+0xf94] ;  /* 0x000f940001077983 */ /* 0x000ea20000300800 */
[----:B------:R-:W-:-:S04]  /*c4b0*/  IMAD.HI.U32 R3, R2, R15, RZ ;  /* 0x0000000f02037227 */ /* 0x000fc800078e00ff */
[----:B------:R-:W-:Y:S01]  /*c4c0*/  @!P1 IMAD.MOV R238, RZ, RZ, -R238 ;  /* 0x000000ffffee9224 */ /* 0x000fe200078e0aee */
[----:B------:R-:W-:Y:S01]  /*c4d0*/  ISETP.GT.U32.AND P1, PT, R5, R182, PT ;  /* 0x000000b60500720c */ /* 0x000fe20003f24070 */
[----:B------:R-:W-:-:S04]  /*c4e0*/  IMAD.HI.U32 R2, R2, R73, RZ ;  /* 0x0000004902027227 */ /* 0x000fc800078e00ff */
[----:B------:R-:W-:Y:S02]  /*c4f0*/  @!P5 IMAD.IADD R214, R214, 0x1, -R5 ;  /* 0x00000001d6d6d824 */ /* 0x000fe400078e0a05 */
[----:B------:R-:W-:Y:S02]  /*c500*/  IMAD.MOV R2, RZ, RZ, -R2 ;  /* 0x000000ffff027224 */ /* 0x000fe400078e0a02 */
[----:B------:R-:W-:Y:S01]  /*c510*/  @!P2 IMAD.MOV R0, RZ, RZ, -R0 ;  /* 0x000000ffff00a224 */ /* 0x000fe200078e0a00 */
[C---:B------:R-:W-:Y:S01]  /*c520*/  ISETP.GT.U32.AND P2, PT, R5.reuse, R214, PT ;  /* 0x000000d60500720c */ /* 0x040fe20003f44070 */
[C---:B------:R-:W-:Y:S02]  /*c530*/  IMAD R73, R5.reuse, R2, R73 ;  /* 0x0000000205497224 */ /* 0x040fe400078e0249 */
[----:B------:R-:W-:Y:S01]  /*c540*/  @!P3 IMAD.IADD R198, R198, 0x1, -R5 ;  /* 0x00000001c6c6b824 */ /* 0x000fe200078e0a05 */
[----:B------:R-:W-:Y:S01]  /*c550*/  ISETP.GT.U32.AND P3, PT, R5, R89, PT ;  /* 0x000000590500720c */ /* 0x000fe20003f64070 */
[----:B------:R-:W-:-:S02]  /*c560*/  VIADD R2, R4, 0x8 ;  /* 0x0000000804027836 */ /* 0x000fc40000000000 */
[--C-:B------:R-:W-:Y:S01]  /*c570*/  @!P1 IMAD.IADD R182, R182, 0x1, -R5.reuse ;  /* 0x00000001b6b69824 */ /* 0x100fe200078e0a05 */
[C---:B------:R-:W-:Y:S01]  /*c580*/  ISETP.GT.U32.AND P5, PT, R5.reuse, R198, PT ;  /* 0x000000c60500720c */ /* 0x040fe20003fa4070 */
[----:B------:R-:W-:Y:S01]  /*c590*/  @!P6 IMAD.MOV R206, RZ, RZ, -R206 ;  /* 0x000000ffffcee224 */ /* 0x000fe200078e0ace */
[----:B------:R-:W-:Y:S01]  /*c5a0*/  ISETP.GE.AND P1, PT, R2, RZ, PT ;  /* 0x000000ff0200720c */ /* 0x000fe20003f26270 */
[----:B------:R-:W-:Y:S01]  /*c5b0*/  @!P4 IMAD.MOV R222, RZ, RZ, -R222 ;  /* 0x000000ffffdec224 */ /* 0x000fe200078e0ade */
[C---:B------:R-:W-:Y:S01]  /*c5c0*/  ISETP.GT.U32.AND P6, PT, R5.reuse, R120, PT ;  /* 0x000000780500720c */ /* 0x040fe20003fc4070 */
[----:B------:R-:W-:Y:S01]  /*c5d0*/  @!P2 IMAD.IADD R214, R214, 0x1, -R5 ;  /* 0x00000001d6d6a824 */ /* 0x000fe200078e0a05 */
[C---:B------:R-:W-:Y:S01]  /*c5e0*/  ISETP.GT.U32.AND P2, PT, R5.reuse, R73, PT ;  /* 0x000000490500720c */ /* 0x040fe20003f44070 */
[----:B------:R-:W-:Y:S01]  /*c5f0*/  IMAD.MOV R3, RZ, RZ, -R3 ;  /* 0x000000ffff037224 */ /* 0x000fe200078e0a03 */
[----:B------:R-:W-:Y:S01]  /*c600*/  ISETP.GT.U32.AND P4, PT, R5, R151, PT ;  /* 0x000000970500720c */ /* 0x000fe20003f84070 */
[----:B------:R-:W-:Y:S01]  /*c610*/  @!P3 IMAD.IADD R89, R89, 0x1, -R5 ;  /* 0x000000015959b824 */ /* 0x000fe200078e0a05 */
[C---:B------:R-:W-:Y:S01]  /*c620*/  ISETP.GT.U32.AND P3, PT, R5.reuse, R246, PT ;  /* 0x000000f60500720c */ /* 0x040fe20003f64070 */
[----:B------:R-:W-:-:S02]  /*c630*/  IMAD R15, R5, R3, R15 ;  /* 0x00000003050f7224 */ /* 0x000fc400078e020f */
[----:B------:R-:W-:Y:S02]  /*c640*/  VIADD R3, R4, 0x9 ;  /* 0x0000000904037836 */ /* 0x000fe40000000000 */
[----:B------:R-:W-:Y:S01]  /*c650*/  @!P1 IMAD.MOV R89, RZ, RZ, -R89 ;  /* 0x000000ffff599224 */ /* 0x000fe200078e0a59 */
[----:B------:R-:W-:Y:S01]  /*c660*/  ISETP.GE.AND P1, PT, R8, RZ, PT ;  /* 0x000000ff0800720c */ /* 0x000fe20003f26270 */
[--C-:B------:R-:W-:Y:S01]  /*c670*/  @!P6 IMAD.IADD R120, R120, 0x1, -R5.reuse ;  /* 0x000000017878e824 */ /* 0x100fe200078e0a05 */
[----:B------:R-:W0:Y:S01]  /*c680*/  S2R R8, SR_TID.X ;  /* 0x0000000000087919 */ /* 0x000e220000002100 */
[--C-:B------:R-:W-:Y:S01]  /*c690*/  @!P2 IMAD.IADD R73, R73, 0x1, -R5.reuse ;  /* 0x000000014949a824 */ /* 0x100fe200078e0a05 */
[----:B------:R-:W-:Y:S01]  /*c6a0*/  ISETP.GE.AND P2, PT, R21, RZ, PT ;  /* 0x000000ff1500720c */ /* 0x000fe20003f46270 */
[--C-:B------:R-:W-:Y:S01]  /*c6b0*/  @!P4 IMAD.IADD R151, R151, 0x1, -R5.reuse ;  /* 0x000000019797c824 */ /* 0x100fe200078e0a05 */
[----:B------:R-:W1:Y:S01]  /*c6c0*/  LDC R21, c[0x0][0x230] ;  /* 0x00008c00ff157b82 */ /* 0x000e620000000800 */
[----:B------:R-:W-:Y:S01]  /*c6d0*/  ISETP.GT.U32.AND P6, PT, R5, R15, PT ;  /* 0x0000000f0500720c */ /* 0x000fe20003fc4070 */
[--C-:B------:R-:W-:Y:S01]  /*c6e0*/  @!P3 IMAD.IADD R246, R246, 0x1, -R5.reuse ;  /* 0x00000001f6f6b824 */ /* 0x100fe200078e0a05 */
[----:B------:R-:W-:Y:S01]  /*c6f0*/  ISETP.GE.AND P4, PT, R3, RZ, PT ;  /* 0x000000ff0300720c */ /* 0x000fe20003f86270 */
[----:B------:R-:W-:Y:S01]  /*c700*/  VIADD R3, R4, 0x7 ;  /* 0x0000000704037836 */ /* 0x000fe20000000000 */
[----:B------:R-:W-:Y:S01]  /*c710*/  ISETP.GE.AND P3, PT, R29, RZ, PT ;  /* 0x000000ff1d00720c */ /* 0x000fe20003f66270 */
[----:B------:R-:W-:-:S02]  /*c720*/  @!P5 IMAD.IADD R198, R198, 0x1, -R5 ;  /* 0x00000001c6c6d824 */ /* 0x000fc400078e0a05 */
[----:B------:R-:W-:Y:S01]  /*c730*/  @!P0 IMAD.MOV R26, RZ, RZ, -R26 ;  /* 0x000000ffff1a8224 */ /* 0x000fe200078e0a1a */
[----:B------:R-:W-:Y:S02]  /*c740*/  ISETP.GE.AND P5, PT, R3, RZ, PT ;  /* 0x000000ff0300720c */ /* 0x000fe40003fa6270 */
[----:B------:R-:W-:-:S03]  /*c750*/  ISETP.GT.U32.AND P0, PT, R5, R246, PT ;  /* 0x000000f60500720c */ /* 0x000fc60003f04070 */
[----:B------:R-:W-:Y:S01]  /*c760*/  @!P6 IMAD.IADD R15, R15, 0x1, -R5 ;  /* 0x000000010f0fe824 */ /* 0x000fe200078e0a05 */
[----:B------:R-:W-:Y:S01]  /*c770*/  ISETP.GE.AND P6, PT, R27, RZ, PT ;  /* 0x000000ff1b00720c */ /* 0x000fe20003fc6270 */
[----:B------:R-:W-:-:S03]  /*c780*/  @!P4 IMAD.MOV R57, RZ, RZ, -R57 ;  /* 0x000000ffff39c224 */ /* 0x000fc600078e0a39 */
[----:B------:R-:W-:-:S03]  /*c790*/  ISETP.GT.U32.AND P4, PT, R5, R15, PT ;  /* 0x0000000f0500720c */ /* 0x000fc60003f84070 */
[----:B------:R-:W-:Y:S01]  /*c7a0*/  @!P5 IMAD.MOV R120, RZ, RZ, -R120 ;  /* 0x000000ffff78d224 */ /* 0x000fe200078e0a78 */
[----:B------:R-:W-:Y:S01]  /*c7b0*/  ISETP.GT.U32.AND P5, PT, R5, R73, PT ;  /* 0x000000490500720c */ /* 0x000fe20003fa4070 */
[----:B-1----:R-:W-:Y:S02]  /*c7c0*/  VIADD R21, R21, 0x7f ;  /* 0x0000007f15157836 */ /* 0x002fe40000000000 */
[----:B------:R-:W-:Y:S01]  /*c7d0*/  @!P0 IMAD.IADD R246, R246, 0x1, -R5 ;  /* 0x00000001f6f68824 */ /* 0x000fe200078e0a05 */
[----:B------:R-:W-:Y:S01]  /*c7e0*/  ISETP.GE.AND P0, PT, R25, RZ, PT ;  /* 0x000000ff1900720c */ /* 0x000fe20003f06270 */
[C---:B0-----:R-:W-:Y:S01]  /*c7f0*/  IMAD.SHL.U32 R2, R8.reuse, 0x2, RZ ;  /* 0x0000000208027824 */ /* 0x041fe200078e00ff */
[----:B------:R-:W-:Y:S02]  /*c800*/  LOP3.LUT R8, R8, 0x40, RZ, 0xc0, !PT ;  /* 0x0000004008087812 */ /* 0x000fe400078ec0ff */
[----:B------:R-:W-:Y:S01]  /*c810*/  SHF.R.S32.HI R3, RZ, 0x1f, R21 ;  /* 0x0000001fff037819 */ /* 0x000fe20000011415 */
[----:B------:R-:W-:Y:S01]  /*c820*/  @!P4 IMAD.IADD R15, R15, 0x1, -R5 ;  /* 0x000000010f0fc824 */ /* 0x000fe200078e0a05 */
[----:B------:R-:W-:-:S02]  /*c830*/  LOP3.LUT R2, R2, 0x7e, RZ, 0xc0, !PT ;  /* 0x0000007e02027812 */ /* 0x000fc400078ec0ff */
[----:B------:R-:W-:Y:S02]  /*c840*/  LEA.HI R21, R3, R21, RZ, 0x7 ;  /* 0x0000001503157211 */ /* 0x000fe400078f38ff */
[----:B------:R-:W-:Y:S01]  /*c850*/  ISETP.GE.AND P4, PT, R23, RZ, PT ;  /* 0x000000ff1700720c */ /* 0x000fe20003f86270 */
[C-C-:B------:R-:W-:Y:S02]  /*c860*/  IMAD R3, R8.reuse, 0x100, R2.reuse ;  /* 0x0000010008037824 */ /* 0x140fe400078e0202 */
[----:B------:R-:W-:-:S03]  /*c870*/  IMAD R2, R8, 0x200, R2 ;  /* 0x0000020008027824 */ /* 0x000fc600078e0202 */
[----:B------:R0:W-:Y:S04]  /*c880*/  STL [R1+0xf50], R3 ;  /* 0x000f500301007387 */ /* 0x0001e80000100800 */
[----:B------:R-:W3:Y:S04]  /*c890*/  LDL.LU R29, [R1+0x24] ;  /* 0x00002400011d7983 */ /* 0x000ee80000300800 */
[----:B------:R-:W4:Y:S04]  /*c8a0*/  LDL.LU R27, [R1+0x20] ;  /* 0x00002000011b7983 */ /* 0x000f280000300800 */
[----:B------:R-:W4:Y:S04]  /*c8b0*/  LDL.LU R25, [R1+0x1c] ;  /* 0x00001c0001197983 */ /* 0x000f280000300800 */
[----:B------:R-:W4:Y:S04]  /*c8c0*/  LDL.LU R23, [R1+0x18] ;  /* 0x0000180001177983 */ /* 0x000f280000300800 */
[----:B------:R-:W4:Y:S04]  /*c8d0*/  LDL.LU R21, [R1+0x14] ;  /* 0x0000140001157983 */ /* 0x000f280000300800 */
[----:B------:R-:W4:Y:S01]  /*c8e0*/  LDL.LU R8, [R1+0x10] ;  /* 0x0000100001087983 */ /* 0x000f220000300800 */
[----:B0-----:R-:W0:Y:S01]  /*c8f0*/  S2R R3, SR_TID.X ;  /* 0x0000000000037919 */ /* 0x001e220000002100 */
[----:B------:R-:W-:-:S02]  /*c900*/  @!P5 IMAD.IADD R73, R73, 0x1, -R5 ;  /* 0x000000014949d824 */ /* 0x000fc400078e0a05 */
[----:B------:R-:W-:Y:S01]  /*c910*/  @!P6 IMAD.MOV R182, RZ, RZ, -R182 ;  /* 0x000000ffffb6e224 */ /* 0x000fe200078e0ab6 */
[----:B------:R1:W-:Y:S01]  /*c920*/  STL [R1+0xf54], R2 ;  /* 0x000f540201007387 */ /* 0x0003e20000100800 */
[----:B------:R-:W-:Y:S01]  /*c930*/  @!P3 IMAD.MOV R151, RZ, RZ, -R151 ;  /* 0x000000ffff97b224 */ /* 0x000fe200078e0a97 */
[----:B------:R-:W-:Y:S02]  /*c940*/  ISETP.GE.AND P3, PT, R4, RZ, PT ;  /* 0x000000ff0400720c */ /* 0x000fe40003f66270 */
[----:B-1----:R-:W4:Y:S04]  /*c950*/  LDL.LU R2, [R1+0x4] ;  /* 0x0000040001027983 */ /* 0x002f280000300800 */
[----:B------:R1:W-:Y:S04]  /*c960*/  STL [R1+0xf58], R4 ;  /* 0x000f580401007387 */ /* 0x0003e80000100800 */
[----:B-1----:R-:W4:Y:S01]  /*c970*/  LDL.LU R4, [R1+0x8] ;  /* 0x0000080001047983 */ /* 0x002f220000300800 */
[----:B0-----:R-:W-:-:S05]  /*c980*/  LOP3.LUT R3, R3, 0x7f, RZ, 0xc0, !PT ;  /* 0x0000007f03037812 */ /* 0x001fca00078ec0ff */
[----:B------:R-:W-:-:S05]  /*c990*/  IMAD R3, R3, UR60, RZ ;  /* 0x0000003c03037c24 */ /* 0x000fca000f8e02ff */
[----:B------:R-:W-:-:S05]  /*c9a0*/  LEA R5, P6, R3, UR8, 0x1 ;  /* 0x0000000803057c11 */ /* 0x000fca000f8c08ff */
[----:B------:R0:W-:Y:S04]  /*c9b0*/  STL [R1+0xf64], R5 ;  /* 0x000f640501007387 */ /* 0x0001e80000100800 */
[----:B0-----:R-:W4:Y:S01]  /*c9c0*/  LDL.LU R5, [R1+0xc] ;  /* 0x00000c0001057983 */ /* 0x001f220000300800 */
[----:B--2---:R-:W-:Y:S02]  /*c9d0*/  ISETP.NE.AND P5, PT, R7, RZ, PT ;  /* 0x000000ff0700720c */ /* 0x004fe40003fa5270 */
[----:B------:R-:W-:-:S04]  /*c9e0*/  LOP3.LUT R7, RZ, R7, RZ, 0x33, !PT ;  /* 0x00000007ff077212 */ /* 0x000fc800078e33ff */
[C---:B---3--:R-:W-:Y:S02]  /*c9f0*/  SEL R29, R7.reuse, R29, !P5 ;  /* 0x0000001d071d7207 */ /* 0x048fe40006800000 */
[----:B----4-:R-:W-:-:S03]  /*ca00*/  SEL R27, R7, R27, !P5 ;  /* 0x0000001b071b7207 */ /* 0x010fc60006800000 */
[----:B------:R0:W-:Y:S01]  /*ca10*/  STL [R1+0x114], R29 ;  /* 0x0001141d01007387 */ /* 0x0001e20000100800 */
[C---:B------:R-:W-:Y:S02]  /*ca20*/  SEL R25, R7.reuse, R25, !P5 ;  /* 0x0000001907197207 */ /* 0x040fe40006800000 */
[C---:B------:R-:W-:Y:S01]  /*ca30*/  SEL R23, R7.reuse, R23, !P5 ;  /* 0x0000001707177207 */ /* 0x040fe20006800000 */
[----:B0-----:R-:W2:Y:S01]  /*ca40*/  LDL.LU R29, [R1+0xf90] ;  /* 0x000f9000011d7983 */ /* 0x001ea20000300800 */
[----:B------:R-:W-:-:S03]  /*ca50*/  SEL R21, R7, R21, !P5 ;  /* 0x0000001507157207 */ /* 0x000fc60006800000 */
[----:B------:R0:W-:Y:S01]  /*ca60*/  STL [R1+0x110], R27 ;  /* 0x0001101b01007387 */ /* 0x0001e20000100800 */
[----:B------:R-:W-:-:S03]  /*ca70*/  SEL R8, R7, R8, !P5 ;  /* 0x0000000807087207 */ /* 0x000fc60006800000 */
[----:B0-----:R-:W3:Y:S04]  /*ca80*/  LDL.LU R27, [R1+0xf8c] ;  /* 0x000f8c00011b7983 */ /* 0x001ee80000300800 */
[----:B------:R0:W-:Y:S04]  /*ca90*/  STL [R1+0x10c], R25 ;  /* 0x00010c1901007387 */ /* 0x0001e80000100800 */
[----:B0-----:R-:W4:Y:S04]  /*caa0*/  LDL.LU R25, [R1+0xf88] ;  /* 0x000f880001197983 */ /* 0x001f280000300800 */
[----:B------:R0:W-:Y:S04]  /*cab0*/  STL [R1+0x108], R23 ;  /* 0x0001081701007387 */ /* 0x0001e80000100800 */
[----:B0-----:R-:W2:Y:S04]  /*cac0*/  LDL.LU R23, [R1+0xf84] ;  /* 0x000f840001177983 */ /* 0x001ea80000300800 */
[----:B------:R0:W-:Y:S04]  /*cad0*/  STL [R1+0x104], R21 ;  /* 0x0001041501007387 */ /* 0x0001e80000100800 */
[----:B0-----:R-:W3:Y:S04]  /*cae0*/  LDL.LU R21, [R1+0xf80] ;  /* 0x000f800001157983 */ /* 0x001ee80000300800 */
[----:B------:R0:W-:Y:S04]  /*caf0*/  STL [R1+0x100], R8 ;  /* 0x0001000801007387 */ /* 0x0001e80000100800 */
[----:B0-----:R-:W4:Y:S01]  /*cb00*/  LDL.LU R8, [R1+0xf7c] ;  /* 0x000f7c0001087983 */ /* 0x001f220000300800 */
[----:B------:R-:W-:-:S05]  /*cb10*/  SEL R5, R7, R5, !P5 ;  /* 0x0000000507057207 */ /* 0x000fca0006800000 */
[----:B------:R0:W-:Y:S02]  /*cb20*/  STL [R1+0xfc], R5 ;  /* 0x0000fc0501007387 */ /* 0x0001e40000100800 */
[C---:B0-----:R-:W-:Y:S02]  /*cb30*/  SEL R5, R7.reuse, R4, !P5 ;  /* 0x0000000407057207 */ /* 0x041fe40006800000 */
[----:B------:R-:W-:-:S03]  /*cb40*/  SEL R4, R7, R2, !P5 ;  /* 0x0000000207047207 */ /* 0x000fc60006800000 */
[----:B------:R3:W-:Y:S01]  /*cb50*/  STL [R1+0xf8], R5 ;  /* 0x0000f80501007387 */ /* 0x0007e20000100800 */
[----:B----4-:R-:W-:-:S03]  /*cb60*/  SEL R2, R7, R8, !P5 ;  /* 0x0000000807027207 */ /* 0x010fc60006800000 */
[----:B------:R-:W4:Y:S01]  /*cb70*/  LDL.LU R8, [R1+0xf78] ;  /* 0x000f780001087983 */ /* 0x000f220000300800 */
[----:B---3--:R-:W-:-:S03]  /*cb80*/  SEL R5, R7, R21, !P5 ;  /* 0x0000001507057207 */ /* 0x008fc60006800000 */
[----:B------:R2:W-:Y:S04]  /*cb90*/  STL [R1+0xf4], R4 ;  /* 0x0000f40401007387 */ /* 0x0005e80000100800 */
[----:B------:R0:W-:Y:S01]  /*cba0*/  STL [R1+0xf0], R2 ;  /* 0x0000f00201007387 */ /* 0x0001e20000100800 */
[----:B--2---:R-:W-:-:S03]  /*cbb0*/  SEL R4, R7, R23, !P5 ;  /* 0x0000001707047207 */ /* 0x004fc60006800000 */
[----:B------:R1:W-:Y:S01]  /*cbc0*/  STL [R1+0xec], R5 ;  /* 0x0000ec0501007387 */ /* 0x0003e20000100800 */
[----:B0-----:R-:W-:-:S03]  /*cbd0*/  SEL R2, R7, R25, !P5 ;  /* 0x0000001907027207 */ /* 0x001fc60006800000 */
[----:B------:R0:W-:Y:S04]  /*cbe0*/  STL [R1+0xe8], R4 ;  /* 0x0000e80401007387 */ /* 0x0001e80000100800 */
[----:B------:R2:W-:Y:S01]  /*cbf0*/  STL [R1+0xe4], R2 ;  /* 0x0000e40201007387 */ /* 0x0005e20000100800 */
[C---:B-1----:R-:W-:Y:S02]  /*cc00*/  SEL R5, R7.reuse, R27, !P5 ;  /* 0x0000001b07057207 */ /* 0x042fe40006800000 */
[----:B0-----:R-:W-:-:S03]  /*cc10*/  SEL R4, R7, R29, !P5 ;  /* 0x0000001d07047207 */ /* 0x001fc60006800000 */
[----:B------:R0:W-:Y:S01]  /*cc20*/  STL [R1+0xe0], R5 ;  /* 0x0000e00501007387 */ /* 0x0001e20000100800 */
[----:B--2---:R-:W-:-:S03]  /*cc30*/  SEL R2, R7, R31, !P5 ;  /* 0x0000001f07027207 */ /* 0x004fc60006800000 */
[----:B------:R1:W-:Y:S04]  /*cc40*/  STL [R1+0xdc], R4 ;  /* 0x0000dc0401007387 */ /* 0x0003e80000100800 */
[----:B------:R2:W-:Y:S01]  /*cc50*/  STL [R1+0xd8], R2 ;  /* 0x0000d80201007387 */ /* 0x0005e20000100800 */
[C---:B0-----:R-:W-:Y:S02]  /*cc60*/  SEL R5, R7.reuse, R33, !P5 ;  /* 0x0000002107057207 */ /* 0x041fe40006800000 */
[----:B-1----:R-:W-:-:S03]  /*cc70*/  SEL R4, R7, R35, !P5 ;  /* 0x0000002307047207 */ /* 0x002fc60006800000 */
        /* <DEDUP_REMOVED lines=30> */
[----:B------:R-:W-:Y:S01]  /*ce60*/  STL [R1+0x98], R5 ;  /* 0x0000980501007387 */ /* 0x000fe20000100800 */
[----:B--2---:R-:W-:-:S03]  /*ce70*/  SEL R2, R7, R66, !P5 ;  /* 0x0000004207027207 */ /* 0x004fc60006800000 */
[----:B------:R-:W-:Y:S04]  /*ce80*/  STL [R1+0x94], R4 ;  /* 0x0000940401007387 */ /* 0x000fe80000100800 */
[----:B------:R0:W-:Y:S02]  /*ce90*/  STL [R1+0x90], R2 ;  /* 0x0000900201007387 */ /* 0x0001e40000100800 */
[----:B0-----:R-:W-:-:S05]  /*cea0*/  SEL R2, R7, R72, !P5 ;  /* 0x0000004807027207 */ /* 0x001fca0006800000 */
[----:B------:R0:W-:Y:S02]  /*ceb0*/  STL [R1+0x8c], R2 ;  /* 0x00008c0201007387 */ /* 0x0001e40000100800 */
[----:B0-----:R-:W-:-:S05]  /*cec0*/  SEL R2, R7, R78, !P5 ;  /* 0x0000004e07027207 */ /* 0x001fca0006800000 */
[----:B------:R0:W-:Y:S02]  /*ced0*/  STL [R1+0x88], R2 ;  /* 0x0000880201007387 */ /* 0x0001e40000100800 */
[----:B0-----:R-:W-:-:S05]  /*cee0*/  SEL R2, R7, R84, !P5 ;  /* 0x0000005407027207 */ /* 0x001fca0006800000 */
[----:B------:R0:W-:Y:S02]  /*cef0*/  STL [R1+0x84], R2 ;  /* 0x0000840201007387 */ /* 0x0001e40000100800 */
[----:B0-----:R-:W-:-:S05]  /*cf00*/  SEL R2, R7, R90, !P5 ;  /* 0x0000005a07027207 */ /* 0x001fca0006800000 */
[----:B------:R0:W-:Y:S01]  /*cf10*/  STL [R1+0x80], R2 ;  /* 0x0000800201007387 */ /* 0x0001e20000100800 */
[C---:B------:R-:W-:Y:S02]  /*cf20*/  SEL R5, R7.reuse, R109, !P5 ;  /* 0x0000006d07057207 */ /* 0x040fe40006800000 */
[----:B0-----:R-:W-:-:S05]  /*cf30*/  SEL R2, R7, R96, !P5 ;  /* 0x0000006007027207 */ /* 0x001fca0006800000 */
[----:B------:R0:W-:Y:S01]  /*cf40*/  STL [R1+0x7c], R2 ;  /* 0x00007c0201007387 */ /* 0x0001e20000100800 */
[C---:B------:R-:W-:Y:S02]  /*cf50*/  SEL R4, R7.reuse, R111, !P5 ;  /* 0x0000006f07047207 */ /* 0x040fe40006800000 */
[----:B0-----:R-:W-:-:S05]  /*cf60*/  SEL R2, R7, R105, !P5 ;  /* 0x0000006907027207 */ /* 0x001fca0006800000 */
[----:B------:R0:W-:Y:S04]  /*cf70*/  STL [R1+0x78], R2 ;  /* 0x0000780201007387 */ /* 0x0001e80000100800 */
[----:B------:R1:W-:Y:S01]  /*cf80*/  STL [R1+0x74], R5 ;  /* 0x0000740501007387 */ /* 0x0003e20000100800 */
[----:B0-----:R-:W-:-:S03]  /*cf90*/  SEL R2, R7, R113, !P5 ;  /* 0x0000007107027207 */ /* 0x001fc60006800000 */
[----:B------:R0:W-:Y:S01]  /*cfa0*/  STL [R1+0x70], R4 ;  /* 0x0000700401007387 */ /* 0x0001e20000100800 */
[----:B-1----:R-:W-:-:S03]  /*cfb0*/  SEL R5, R7, R115, !P5 ;  /* 0x0000007307057207 */ /* 0x002fc60006800000 */
        /* <DEDUP_REMOVED lines=45> */
[----:B------:R-:W-:-:S03]  /*d290*/  SEL R39, R7, R104, !P5 ;  /* 0x0000006807277207 */ /* 0x000fc60006800000 */
[----:B------:R-:W2:Y:S01]  /*d2a0*/  LDL.LU R105, [R1+0x114] ;  /* 0x0001140001697983 */ /* 0x000ea20000300800 */
[----:B0-----:R-:W-:-:S03]  /*d2b0*/  SEL R2, R7, R160, !P5 ;  /* 0x000000a007027207 */ /* 0x001fc60006800000 */
[----:B------:R0:W-:Y:S01]  /*d2c0*/  STL [R1+0x18], R4 ;  /* 0x0000180401007387 */ /* 0x0001e20000100800 */
[----:B------:R-:W-:-:S03]  /*d2d0*/  SEL R41, R7, R102, !P5 ;  /* 0x0000006607297207 */ /* 0x000fc60006800000 */
[----:B------:R-:W3:Y:S01]  /*d2e0*/  LDL.LU R104, [R1+0x110] ;  /* 0x0001100001687983 */ /* 0x000ee20000300800 */
[----:B------:R-:W-:-:S03]  /*d2f0*/  SEL R42, R7, R100, !P5 ;  /* 0x00000064072a7207 */ /* 0x000fc60006800000 */
[----:B------:R4:W-:Y:S04]  /*d300*/  STL [R1+0x14], R2 ;  /* 0x0000140201007387 */ /* 0x0009e80000100800 */
[----:B------:R-:W3:Y:S04]  /*d310*/  LDL.LU R102, [R1+0x10c] ;  /* 0x00010c0001667983 */ /* 0x000ee80000300800 */
[----:B------:R-:W3:Y:S01]  /*d320*/  LDL.LU R100, [R1+0x108] ;  /* 0x0001080001647983 */ /* 0x000ee20000300800 */
[C---:B-1----:R-:W-:Y:S02]  /*d330*/  SEL R5, R7.reuse, R162, !P5 ;  /* 0x000000a207057207 */ /* 0x042fe40006800000 */
[C---:B------:R-:W-:Y:S01]  /*d340*/  SEL R62, R7.reuse, R70, !P5 ;  /* 0x00000046073e7207 */ /* 0x040fe20006800000 */
[----:B------:R-:W3:Y:S01]  /*d350*/  LDL.LU R72, [R1+0x104] ;  /* 0x0001040001487983 */ /* 0x000ee20000300800 */
[----:B0-----:R-:W-:-:S02]  /*d360*/  SEL R4, R7, R164, !P5 ;  /* 0x000000a407047207 */ /* 0x001fc40006800000 */
[C---:B------:R-:W-:Y:S01]  /*d370*/  SEL R64, R7.reuse, R68, !P5 ;  /* 0x0000004407407207 */ /* 0x040fe20006800000 */
[----:B------:R-:W3:Y:S01]  /*d380*/  LDL.LU R70, [R1+0x100] ;  /* 0x0001000001467983 */ /* 0x000ee20000300800 */
[C---:B----4-:R-:W-:Y:S02]  /*d390*/  SEL R2, R7.reuse, R166, !P5 ;  /* 0x000000a607027207 */ /* 0x050fe40006800000 */
[C---:B------:R-:W-:Y:S01]  /*d3a0*/  SEL R167, R7.reuse, R167, !P5 ;  /* 0x000000a707a77207 */ /* 0x040fe20006800000 */
[----:B------:R-:W4:Y:S01]  /*d3b0*/  LDL.LU R68, [R1+0xfc] ;  /* 0x0000fc0001447983 */ /* 0x000f220000300800 */
[----:B------:R-:W-:Y:S02]  /*d3c0*/  SEL R144, R7, R0, !P5 ;  /* 0x0000000007907207 */ /* 0x000fe40006800000 */
[----:B------:R-:W-:Y:S01]  /*d3d0*/  LEA.HI.X.SX32 R0, R3, UR9, 0x1, P6 ;  /* 0x0000000903007c11 */ /* 0x000fe2000b0f0eff */
[----:B------:R-:W4:Y:S01]  /*d3e0*/  LDL.LU R66, [R1+0xf8] ;  /* 0x0000f80001427983 */ /* 0x000f220000300800 */
[----:B------:R-:W-:Y:S01]  /*d3f0*/  IMAD R3, R8, UR5, RZ ;  /* 0x0000000508037c24 */ /* 0x000fe2000f8e02ff */
[----:B------:R-:W-:-:S02]  /*d400*/  SEL R37, R7, R107, !P5 ;  /* 0x0000006b07257207 */ /* 0x000fc40006800000 */
[C---:B------:R-:W-:Y:S01]  /*d410*/  SEL R158, R7.reuse, R151, !P5 ;  /* 0x00000097079e7207 */ /* 0x040fe20006800000 */
[----:B------:R-:W-:Y:S01]  /*d420*/  STL [R1+0xf68], R5 ;  /* 0x000f680501007387 */ /* 0x000fe20000100800 */
[C---:B------:R-:W-:Y:S02]  /*d430*/  SEL R60, R7.reuse, R74, !P5 ;  /* 0x0000004a073c7207 */ /* 0x040fe40006800000 */
[C---:B------:R-:W-:Y:S01]  /*d440*/  SEL R35, R7.reuse, R24, !P5 ;  /* 0x0000001807237207 */ /* 0x040fe20006800000 */
[----:B------:R0:W-:Y:S01]  /*d450*/  STL [R1+0xf6c], R4 ;  /* 0x000f6c0401007387 */ /* 0x0001e20000100800 */
[C---:B------:R-:W-:Y:S02]  /*d460*/  SEL R33, R7.reuse, R20, !P5 ;  /* 0x0000001407217207 */ /* 0x040fe40006800000 */
[C---:B------:R-:W-:Y:S01]  /*d470*/  SEL R31, R7.reuse, R18, !P5 ;  /* 0x00000012071f7207 */ /* 0x040fe20006800000 */
[----:B------:R-:W-:Y:S01]  /*d480*/  STL [R1+0xf70], R2 ;  /* 0x000f700201007387 */ /* 0x000fe20000100800 */
[----:B------:R-:W-:-:S02]  /*d490*/  SEL R29, R7, R16, !P5 ;  /* 0x00000010071d7207 */ /* 0x000fc40006800000 */
[C---:B------:R-:W-:Y:S01]  /*d4a0*/  SEL R27, R7.reuse, R14, !P5 ;  /* 0x0000000e071b7207 */ /* 0x040fe20006800000 */
[----:B------:R1:W-:Y:S01]  /*d4b0*/  STL [R1+0xf74], R167 ;  /* 0x000f74a701007387 */ /* 0x0003e20000100800 */
[C---:B------:R-:W-:Y:S02]  /*d4c0*/  SEL R25, R7.reuse, R12, !P5 ;  /* 0x0000000c07197207 */ /* 0x040fe40006800000 */
[C---:B------:R-:W-:Y:S01]  /*d4d0*/  SEL R23, R7.reuse, R10, !P5 ;  /* 0x0000000a07177207 */ /* 0x040fe20006800000 */
[----:B------:R-:W-:Y:S01]  /*d4e0*/  STL [R1+0xf60], R0 ;  /* 0x000f600001007387 */ /* 0x000fe20000100800 */
[C---:B------:R-:W-:Y:S02]  /*d4f0*/  SEL R21, R7.reuse, R6, !P5 ;  /* 0x0000000607157207 */ /* 0x040fe40006800000 */
[C---:B------:R-:W-:Y:S01]  /*d500*/  SEL R135, R7.reuse, R128, !P5 ;  /* 0x0000008007877207 */ /* 0x040fe20006800000 */
[----:B------:R1:W-:Y:S01]  /*d510*/  STL [R1+0xf5c], R3 ;  /* 0x000f5c0301007387 */ /* 0x0003e20000100800 */
[----:B------:R-:W-:-:S02]  /*d520*/  SEL R154, R7, R120, !P5 ;  /* 0x00000078079a7207 */ /* 0x000fc40006800000 */
[----:B------:R-:W-:Y:S01]  /*d530*/  SEL R133, R7, R112, !P5 ;  /* 0x0000007007857207 */ /* 0x000fe20006800000 */
[----:B0-----:R-:W4:Y:S01]  /*d540*/  LDL.LU R4, [R1+0xf4] ;  /* 0x0000f40001047983 */ /* 0x001f220000300800 */
[----:B--2---:R-:W-:-:S03]  /*d550*/  IMAD R160, R105, UR10, RZ ;  /* 0x0000000a69a07c24 */ /* 0x004fc6000f8e02ff */
[----:B------:R-:W2:Y:S01]  /*d560*/  LDL.LU R127, [R1+0xf0] ;  /* 0x0000f000017f7983 */ /* 0x000ea20000300800 */
[----:B---3--:R-:W-:-:S03]  /*d570*/  IMAD R156, R104, UR10, RZ ;  /* 0x0000000a689c7c24 */ /* 0x008fc6000f8e02ff */
[----:B------:R-:W3:Y:S01]  /*d580*/  LDL.LU R164, [R1+0xec] ;  /* 0x0000ec0001a47983 */ /* 0x000ee20000300800 */
[----:B------:R-:W-:-:S03]  /*d590*/  IMAD R146, R100, UR10, RZ ;  /* 0x0000000a64927c24 */ /* 0x000fc6000f8e02ff */
[----:B------:R-:W2:Y:S01]  /*d5a0*/  LDL.LU R117, [R1+0xe8] ;  /* 0x0000e80001757983 */ /* 0x000ea20000300800 */
[----:B------:R-:W-:-:S03]  /*d5b0*/  IMAD R142, R72, UR10, RZ ;  /* 0x0000000a488e7c24 */ /* 0x000fc6000f8e02ff */
[----:B------:R-:W2:Y:S01]  /*d5c0*/  LDL.LU R113, [R1+0xe4] ;  /* 0x0000e40001717983 */ /* 0x000ea20000300800 */
[----:B------:R-:W-:-:S03]  /*d5d0*/  IMAD R140, R70, UR10, RZ ;  /* 0x0000000a468c7c24 */ /* 0x000fc6000f8e02ff */
[----:B------:R-:W2:Y:S01]  /*d5e0*/  LDL.LU R5, [R1+0xe0] ;  /* 0x0000e00001057983 */ /* 0x000ea20000300800 */
[----:B----4-:R-:W-:-:S03]  /*d5f0*/  IMAD R138, R68, UR10, RZ ;  /* 0x0000000a448a7c24 */ /* 0x010fc6000f8e02ff */
[----:B------:R-:W4:Y:S01]  /*d600*/  LDL.LU R111, [R1+0xdc] ;  /* 0x0000dc00016f7983 */ /* 0x000f220000300800 */
[----:B------:R-:W-:Y:S01]  /*d610*/  IMAD R151, R102, UR10, RZ ;  /* 0x0000000a66977c24 */ /* 0x000fe2000f8e02ff */
[C---:B------:R-:W-:Y:S02]  /*d620*/  SEL R84, R7.reuse, R38, !P5 ;  /* 0x0000002607547207 */ /* 0x040fe40006800000 */
[C---:B------:R-:W-:Y:S01]  /*d630*/  SEL R54, R7.reuse, R82, !P5 ;  /* 0x0000005207367207 */ /* 0x040fe20006800000 */
[----:B------:R-:W4:Y:S01]  /*d640*/  LDL.LU R109, [R1+0xd8] ;  /* 0x0000d800016d7983 */ /* 0x000f220000300800 */
[C---:B------:R-:W-:Y:S02]  /*d650*/  SEL R121, R7.reuse, R34, !P5 ;  /* 0x0000002207797207 */ /* 0x040fe40006800000 */
[C---:B------:R-:W-:Y:S01]  /*d660*/  SEL R44, R7.reuse, R98, !P5 ;  /* 0x00000062072c7207 */ /* 0x040fe20006800000 */
[----:B------:R-:W4:Y:S01]  /*d670*/  LDL.LU R107, [R1+0xd4] ;  /* 0x0000d400016b7983 */ /* 0x000f220000300800 */
[----:B------:R-:W-:-:S02]  /*d680*/  SEL R74, R7, R9, !P5 ;  /* 0x00000009074a7207 */ /* 0x000fc40006800000 */
[C---:B------:R-:W-:Y:S01]  /*d690*/  SEL R148, R7.reuse, R26, !P5 ;  /* 0x0000001a07947207 */ /* 0x040fe20006800000 */
[----:B------:R-:W4:Y:S01]  /*d6a0*/  LDL.LU R105, [R1+0xd0] ;  /* 0x0000d00001697983 */ /* 0x000f220000300800 */
[C---:B------:R-:W-:Y:S01]  /*d6b0*/  SEL R56, R7.reuse, R80, !P5 ;  /* 0x0000005007387207 */ /* 0x040fe20006800000 */
[----:B------:R-:W-:Y:S01]  /*d6c0*/  @!P0 IMAD.MOV R15, RZ, RZ, -R15 ;  /* 0x000000ffff0f8224 */ /* 0x000fe200078e0a0f */
[C---:B------:R-:W-:Y:S01]  /*d6d0*/  SEL R152, R7.reuse, R89, !P5 ;  /* 0x0000005907987207 */ /* 0x040fe20006800000 */
[----:B------:R-:W4:Y:S01]  /*d6e0*/  LDL.LU R104, [R1+0xcc] ;  /* 0x0000cc0001687983 */ /* 0x000f220000300800 */
[C---:B------:R-:W-:Y:S01]  /*d6f0*/  SEL R96, R7.reuse, R85, !P5 ;  /* 0x0000005507607207 */ /* 0x040fe20006800000 */
[----:B------:R-:W-:Y:S01]  /*d700*/  @!P4 IMAD.MOV R73, RZ, RZ, -R73 ;  /* 0x000000ffff49c224 */ /* 0x000fe200078e0a49 */
[C---:B------:R-:W-:Y:S01]  /*d710*/  SEL R119, R7.reuse, R19, !P5 ;  /* 0x0000001307777207 */ /* 0x040fe20006800000 */
[----:B------:R-:W4:Y:S01]  /*d720*/  LDL.LU R102, [R1+0xc8] ;  /* 0x0000c80001667983 */ /* 0x000f220000300800 */
[----:B------:R-:W-:-:S02]  /*d730*/  SEL R78, R7, R17, !P5 ;  /* 0x00000011074e7207 */ /* 0x000fc40006800000 */
[C---:B------:R-:W-:Y:S01]  /*d740*/  SEL R129, R7.reuse, R81, !P5 ;  /* 0x0000005107817207 */ /* 0x040fe20006800000 */
[----:B------:R-:W4:Y:S01]  /*d750*/  LDL.LU R100, [R1+0xc4] ;  /* 0x0000c40001647983 */ /* 0x000f220000300800 */
[C---:B------:R-:W-:Y:S02]  /*d760*/  SEL R46, R7.reuse, R94, !P5 ;  /* 0x0000005e072e7207 */ /* 0x040fe40006800000 */
[C---:B------:R-:W-:Y:S01]  /*d770*/  SEL R58, R7.reuse, R76, !P5 ;  /* 0x0000004c073a7207 */ /* 0x040fe20006800000 */
[----:B------:R-:W4:Y:S01]  /*d780*/  LDL.LU R9, [R1+0xc0] ;  /* 0x0000c00001097983 */ /* 0x000f220000300800 */
[----:B------:R-:W-:Y:S01]  /*d790*/  @!P1 IMAD.MOV R198, RZ, RZ, -R198 ;  /* 0x000000ffffc69224 */ /* 0x000fe200078e0ac6 */
[C---:B------:R-:W-:Y:S01]  /*d7a0*/  SEL R48, R7.reuse, R92, !P5 ;  /* 0x0000005c07307207 */ /* 0x040fe20006800000 */
[----:B------:R-:W-:Y:S01]  /*d7b0*/  @!P2 IMAD.MOV R214, RZ, RZ, -R214 ;  /* 0x000000ffffd6a224 */ /* 0x000fe200078e0ad6 */
[----:B------:R-:W4:Y:S01]  /*d7c0*/  LDL.LU R24, [R1+0xbc] ;  /* 0x0000bc0001187983 */ /* 0x000f220000300800 */
[----:B------:R-:W-:Y:S01]  /*d7d0*/  @!P3 IMAD.MOV R246, RZ, RZ, -R246 ;  /* 0x000000fffff6b224 */ /* 0x000fe200078e0af6 */
[----:B------:R-:W-:-:S02]  /*d7e0*/  SEL R115, R7, R11, !P5 ;  /* 0x0000000b07737207 */ /* 0x000fc40006800000 */
[C---:B------:R-:W-:Y:S01]  /*d7f0*/  SEL R131, R7.reuse, R97, !P5 ;  /* 0x0000006107837207 */ /* 0x040fe20006800000 */
[----:B------:R-:W4:Y:S01]  /*d800*/  LDL.LU R20, [R1+0xb8] ;  /* 0x0000b80001147983 */ /* 0x000f220000300800 */
        /* <DEDUP_REMOVED lines=12> */
[----:B------:R-:W-:Y:S01]  /*d8d0*/  IMAD R136, R66, UR10, RZ ;  /* 0x0000000a42887c24 */ /* 0x000fe2000f8e02ff */
        /* <DEDUP_REMOVED lines=12> */
[----:B------:R-:W-:Y:S01]  /*d9a0*/  IMAD R128, R4, UR10, RZ ;  /* 0x0000000a04807c24 */ /* 0x000fe2000f8e02ff */
        /* <DEDUP_REMOVED lines=8> */
[----:B-1----:R-:W4:Y:S01]  /*da30*/  LDL.LU R167, [R1+0x8c] ;  /* 0x00008c0001a77983 */ /* 0x002f220000300800 */
[----:B------:R-:W-:-:S02]  /*da40*/  SEL R209, R7, R209, !P5 ;  /* 0x000000d107d17207 */ /* 0x000fc40006800000 */
[C---:B------:R-:W-:Y:S01]  /*da50*/  SEL R211, R7.reuse, R211, !P5 ;  /* 0x000000d307d37207 */ /* 0x040fe20006800000 */
[----:B------:R-:W4:Y:S01]  /*da60*/  LDL.LU R2, [R1+0x88] ;  /* 0x0000880001027983 */ /* 0x000f220000300800 */
[C---:B------:R-:W-:Y:S02]  /*da70*/  SEL R213, R7.reuse, R213, !P5 ;  /* 0x000000d507d57207 */ /* 0x040fe40006800000 */
[C---:B------:R-:W-:Y:S01]  /*da80*/  SEL R215, R7.reuse, R215, !P5 ;  /* 0x000000d707d77207 */ /* 0x040fe20006800000 */
[----:B------:R-:W4:Y:S01]  /*da90*/  LDL.LU R4, [R1+0x84] ;  /* 0x0000840001047983 */ /* 0x000f220000300800 */
[C---:B------:R-:W-:Y:S02]  /*daa0*/  SEL R217, R7.reuse, R217, !P5 ;  /* 0x000000d907d97207 */ /* 0x040fe40006800000 */
[C---:B------:R-:W-:Y:S02]  /*dab0*/  SEL R219, R7.reuse, R219, !P5 ;  /* 0x000000db07db7207 */ /* 0x040fe40006800000 */
[----:B------:R-:W-:-:S02]  /*dac0*/  SEL R221, R7, R221, !P5 ;  /* 0x000000dd07dd7207 */ /* 0x000fc40006800000 */
[C---:B------:R-:W-:Y:S02]  /*dad0*/  SEL R223, R7.reuse, R223, !P5 ;  /* 0x000000df07df7207 */ /* 0x040fe40006800000 */
[C---:B------:R-:W-:Y:S02]  /*dae0*/  SEL R225, R7.reuse, R225, !P5 ;  /* 0x000000e107e17207 */ /* 0x040fe40006800000 */
[C---:B------:R-:W-:Y:S02]  /*daf0*/  SEL R227, R7.reuse, R227, !P5 ;  /* 0x000000e307e37207 */ /* 0x040fe40006800000 */
        /* <DEDUP_REMOVED lines=85> */
[C---:B------:R-:W-:Y:S01]  /*e050*/  SEL R202, R7.reuse, R202, !P5 ;  /* 0x000000ca07ca7207 */ /* 0x040fe20006800000 */
[----:B---3--:R-:W-:Y:S01]  /*e060*/  IMAD R120, R164, UR10, RZ ;  /* 0x0000000aa4787c24 */ /* 0x008fe2000f8e02ff */
[C---:B------:R-:W-:Y:S01]  /*e070*/  SEL R210, R7.reuse, R210, !P5 ;  /* 0x000000d207d27207 */ /* 0x040fe20006800000 */
[----:B------:R-:W3:Y:S01]  /*e080*/  LDL.LU R164, [R1+0x80] ;  /* 0x0000800001a47983 */ /* 0x000ee20000300800 */
        /* <DEDUP_REMOVED lines=8> */
[----:B------:R-:W-:Y:S01]  /*e110*/  SEL R159, R7, R159, !P5 ;  /* 0x0000009f079f7207 */ /* 0x000fe20006800000 */
[----:B--2---:R-:W-:Y:S01]  /*e120*/  IMAD R112, R5, UR10, RZ ;  /* 0x0000000a05707c24 */ /* 0x004fe2000f8e02ff */
[C---:B------:R-:W-:Y:S01]  /*e130*/  SEL R174, R7.reuse, R174, !P5 ;  /* 0x000000ae07ae7207 */ /* 0x040fe20006800000 */
[----:B------:R-:W2:Y:S01]  /*e140*/  LDL.LU R5, [R1+0x7c] ;  /* 0x00007c0001057983 */ /* 0x000ea20000300800 */
[C---:B------:R-:W-:Y:S02]  /*e150*/  SEL R82, R7.reuse, R30, !P5 ;  /* 0x0000001e07527207 */ /* 0x040fe40006800000 */
[C---:B------:R-:W-:Y:S01]  /*e160*/  SEL R190, R7.reuse, R190, !P5 ;  /* 0x000000be07be7207 */ /* 0x040fe20006800000 */
[----:B------:R-:W2:Y:S01]  /*e170*/  LDL.LU R38, [R1+0x78] ;  /* 0x0000780001267983 */ /* 0x000ea20000300800 */
[----:B------:R-:W-:-:S02]  /*e180*/  SEL R98, R7, R93, !P5 ;  /* 0x0000005d07627207 */ /* 0x000fc40006800000 */
[C---:B------:R-:W-:Y:S01]  /*e190*/  SEL R206, R7.reuse, R206, !P5 ;  /* 0x000000ce07ce7207 */ /* 0x040fe20006800000 */
[----:B------:R-:W2:Y:S01]  /*e1a0*/  LDL.LU R34, [R1+0x74] ;  /* 0x0000740001227983 */ /* 0x000ea20000300800 */
[C---:B------:R-:W-:Y:S02]  /*e1b0*/  SEL R80, R7.reuse, R22, !P5 ;  /* 0x0000001607507207 */ /* 0x040fe40006800000 */
[C---:B------:R-:W-:Y:S01]  /*e1c0*/  SEL R222, R7.reuse, R222, !P5 ;  /* 0x000000de07de7207 */ /* 0x040fe20006800000 */
[----:B------:R-:W2:Y:S01]  /*e1d0*/  LDL.LU R30, [R1+0x70] ;  /* 0x00007000011e7983 */ /* 0x000ea20000300800 */
[C---:B------:R-:W-:Y:S02]  /*e1e0*/  SEL R238, R7.reuse, R238, !P5 ;  /* 0x000000ee07ee7207 */ /* 0x040fe40006800000 */
[C---:B------:R-:W-:Y:S01]  /*e1f0*/  SEL R150, R7.reuse, R57, !P5 ;  /* 0x0000003907967207 */ /* 0x040fe20006800000 */
[----:B------:R-:W2:Y:S01]  /*e200*/  LDL.LU R26, [R1+0x6c] ;  /* 0x00006c00011a7983 */ /* 0x000ea20000300800 */
[----:B------:R-:W-:-:S02]  /*e210*/  SEL R94, R7, R77, !P5 ;  /* 0x0000004d075e7207 */ /* 0x000fc40006800000 */
[C---:B------:R-:W-:Y:S01]  /*e220*/  SEL R182, R7.reuse, R182, !P5 ;  /* 0x000000b607b67207 */ /* 0x040fe20006800000 */
[----:B------:R-:W-:Y:S01]  /*e230*/  IMAD R64, R64, UR10, RZ ;  /* 0x0000000a40407c24 */ /* 0x000fe2000f8e02ff */
[C---:B------:R-:W-:Y:S01]  /*e240*/  SEL R162, R7.reuse, R15, !P5 ;  /* 0x0000000f07a27207 */ /* 0x040fe20006800000 */
[----:B------:R-:W-:Y:S01]  /*e250*/  IMAD R62, R62, UR10, RZ ;  /* 0x0000000a3e3e7c24 */ /* 0x000fe2000f8e02ff */
[C---:B------:R-:W-:Y:S01]  /*e260*/  SEL R76, R7.reuse, R13, !P5 ;  /* 0x0000000d074c7207 */ /* 0x040fe20006800000 */
[----:B------:R-:W-:Y:S01]  /*e270*/  IMAD R42, R42, UR10, RZ ;  /* 0x0000000a2a2a7c24 */ /* 0x000fe2000f8e02ff */
[----:B------:R-:W-:Y:S01]  /*e280*/  SEL R166, R7, R73, !P5 ;  /* 0x0000004907a67207 */ /* 0x000fe20006800000 */
[----:B------:R-:W-:Y:S01]  /*e290*/  IMAD R41, R41, UR10, RZ ;  /* 0x0000000a29297c24 */ /* 0x000fe2000f8e02ff */
[----:B------:R-:W-:Y:S01]  /*e2a0*/  ULDC.64 UR8, c[0x0][0x210] ;  /* 0x0000840000087ab9 */ /* 0x000fe20000000a00 */
[----:B----4-:R-:W-:Y:S02]  /*e2b0*/  IMAD R93, R24, UR10, RZ ;  /* 0x0000000a185d7c24 */ /* 0x010fe4000f8e02ff */
[----:B------:R-:W4:Y:S01]  /*e2c0*/  LDL.LU R24, [R1+0x68] ;  /* 0x0000680001187983 */ /* 0x000f220000300800 */
[----:B------:R-:W-:-:S03]  /*e2d0*/  IMAD R89, R20, UR10, RZ ;  /* 0x0000000a14597c24 */ /* 0x000fc6000f8e02ff */
[----:B------:R-:W4:Y:S01]  /*e2e0*/  LDL.LU R22, [R1+0x64] ;  /* 0x0000640001167983 */ /* 0x000f220000300800 */
[----:B------:R-:W-:-:S03]  /*e2f0*/  IMAD R85, R18, UR10, RZ ;  /* 0x0000000a12557c24 */ /* 0x000fc6000f8e02ff */
[----:B------:R-:W4:Y:S04]  /*e300*/  LDL.LU R20, [R1+0x60] ;  /* 0x0000600001147983 */ /* 0x000f280000300800 */
[----:B------:R-:W4:Y:S01]  /*e310*/  LDL.LU R19, [R1+0x5c] ;  /* 0x00005c0001137983 */ /* 0x000f220000300800 */
[----:B------:R-:W-:-:S03]  /*e320*/  IMAD R81, R16, UR10, RZ ;  /* 0x0000000a10517c24 */ /* 0x000fc6000f8e02ff */
[----:B------:R-:W4:Y:S01]  /*e330*/  LDL.LU R18, [R1+0x58] ;  /* 0x0000580001127983 */ /* 0x000f220000300800 */
[----:B------:R-:W-:-:S03]  /*e340*/  IMAD R77, R14, UR10, RZ ;  /* 0x0000000a0e4d7c24 */ /* 0x000fc6000f8e02ff */
[----:B------:R-:W4:Y:S01]  /*e350*/  LDL.LU R17, [R1+0x54] ;  /* 0x0000540001117983 */ /* 0x000f220000300800 */
[----:B------:R-:W-:-:S03]  /*e360*/  IMAD R73, R12, UR10, RZ ;  /* 0x0000000a0c497c24 */ /* 0x000fc6000f8e02ff */
[----:B------:R-:W4:Y:S01]  /*e370*/  LDL.LU R16, [R1+0x50] ;  /* 0x0000500001107983 */ /* 0x000f220000300800 */
[----:B------:R-:W-:-:S03]  /*e380*/  SEL R92, R7, R69, !P5 ;  /* 0x00000045075c7207 */ /* 0x000fc60006800000 */
[----:B------:R-:W4:Y:S04]  /*e390*/  LDL.LU R15, [R1+0x4c] ;  /* 0x00004c00010f7983 */ /* 0x000f280000300800 */
[----:B------:R-:W4:Y:S01]  /*e3a0*/  LDL.LU R14, [R1+0x48] ;  /* 0x00004800010e7983 */ /* 0x000f220000300800 */
[----:B------:R-:W-:-:S03]  /*e3b0*/  IMAD R69, R10, UR10, RZ ;  /* 0x0000000a0a457c24 */ /* 0x000fc6000f8e02ff */
[----:B------:R-:W4:Y:S01]  /*e3c0*/  LDL.LU R13, [R1+0x44] ;  /* 0x00004400010d7983 */ /* 0x000f220000300800 */
[----:B------:R-:W-:-:S03]  /*e3d0*/  IMAD R97, R9, UR10, RZ ;  /* 0x0000000a09617c24 */ /* 0x000fc6000f8e02ff */
[----:B------:R-:W4:Y:S01]  /*e3e0*/  LDL.LU R12, [R1+0x40] ;  /* 0x00004000010c7983 */ /* 0x000f220000300800 */
[----:B------:R-:W-:-:S03]  /*e3f0*/  SEL R86, R7, R45, !P5 ;  /* 0x0000002d07567207 */ /* 0x000fc60006800000 */
[----:B------:R-:W4:Y:S01]  /*e400*/  LDL.LU R11, [R1+0x3c] ;  /* 0x00003c00010b7983 */ /* 0x000f220000300800 */
[----:B------:R-:W-:-:S03]  /*e410*/  SEL R88, R7, R53, !P5 ;  /* 0x0000003507587207 */ /* 0x000fc60006800000 */
[----:B------:R-:W4:Y:S01]  /*e420*/  LDL.LU R10, [R1+0x38] ;  /* 0x00003800010a7983 */ /* 0x000f220000300800 */
[C---:B------:R-:W-:Y:S01]  /*e430*/  SEL R198, R7.reuse, R198, !P5 ;  /* 0x000000c607c67207 */ /* 0x040fe20006800000 */
[----:B------:R-:W-:Y:S01]  /*e440*/  IMAD R65, R6, UR10, RZ ;  /* 0x0000000a06417c24 */ /* 0x000fe2000f8e02ff */
[C---:B------:R-:W-:Y:S01]  /*e450*/  SEL R214, R7.reuse, R214, !P5 ;  /* 0x000000d607d67207 */ /* 0x040fe20006800000 */
[----:B------:R-:W4:Y:S01]  /*e460*/  LDL.LU R9, [R1+0x34] ;  /* 0x0000340001097983 */ /* 0x000f220000300800 */
[----:B------:R-:W-:-:S03]  /*e470*/  SEL R246, R7, R246, !P5 ;  /* 0x000000f607f67207 */ /* 0x000fc60006800000 */
[----:B------:R-:W4:Y:S01]  /*e480*/  LDL.LU R8, [R1+0x30] ;  /* 0x0000300001087983 */ /* 0x000f220000300800 */
[----:B------:R-:W-:-:S03]  /*e490*/  IMAD R61, R167, UR10, RZ ;  /* 0x0000000aa73d7c24 */ /* 0x000fc6000f8e02ff */
[----:B------:R-:W4:Y:S01]  /*e4a0*/  LDL.LU R7, [R1+0x2c] ;  /* 0x00002c0001077983 */ /* 0x000f220000300800 */
[----:B------:R-:W-:-:S03]  /*e4b0*/  IMAD R57, R2, UR10, RZ ;  /* 0x0000000a02397c24 */ /* 0x000fc6000f8e02ff */
[----:B------:R-:W4:Y:S01]  /*e4c0*/  LDL.LU R6, [R1+0x28] ;  /* 0x0000280001067983 */ /* 0x000f220000300800 */
[----:B------:R-:W-:Y:S02]  /*e4d0*/  IMAD R53, R4, UR10, RZ ;  /* 0x0000000a04357c24 */ /* 0x000fe4000f8e02ff */
[----:B---3--:R-:W-:Y:S02]  /*e4e0*/  IMAD R49, R164, UR10, RZ ;  /* 0x0000000aa4317c24 */ /* 0x008fe4000f8e02ff */
[----:B------:R-:W3:Y:S04]  /*e4f0*/  LDL.LU R164, [R1+0x24] ;  /* 0x0000240001a47983 */ /* 0x000ee80000300800 */
[----:B------:R-:W4:Y:S04]  /*e500*/  LDL.LU R167, [R1+0x4] ;  /* 0x0000040001a77983 */ /* 0x000f280000300800 */
[----:B------:R-:W3:Y:S04]  /*e510*/  LDL.LU R2, [R1+0x10] ;  /* 0x0000100001027983 */ /* 0x000ee80000300800 */
[----:B------:R-:W3:Y:S01]  /*e520*/  LDL.LU R4, [R1+0x1c] ;  /* 0x00001c0001047983 */ /* 0x000ee20000300800 */
[----:B--2---:R-:W-:-:S03]  /*e530*/  IMAD R45, R5, UR10, RZ ;  /* 0x0000000a052d7c24 */ /* 0x004fc6000f8e02ff */
[----:B------:R-:W2:Y:S04]  /*e540*/  LDL.LU R5, [R1+0x20] ;  /* 0x0000200001057983 */ /* 0x000ea80000300800 */
[----:B------:R-:W2:Y:S04]  /*e550*/  LDL.LU R3, [R1+0x18] ;  /* 0x0000180001037983 */ /* 0x000ea80000300800 */
[----:B------:R-:W2:Y:S01]  /*e560*/  LDL.LU R0, [R1+0x14] ;  /* 0x0000140001007983 */ /* 0x000ea20000300800 */
[----:B----4-:R-:W-:Y:S02]  /*e570*/  IMAD R167, R167, UR10, RZ ;  /* 0x0000000aa7a77c24 */ /* 0x010fe4000f8e02ff */
[----:B---3--:R-:W-:-:S03]  /*e580*/  IMAD R2, R2, UR10, RZ ;  /* 0x0000000a02027c24 */ /* 0x008fc6000f8e02ff */
[----:B------:R0:W-:Y:S01]  /*e590*/  STL [R1+0x4], R167 ;  /* 0x000004a701007387 */ /* 0x0001e20000100800 */
[----:B------:R-:W-:-:S03]  /*e5a0*/  IMAD R4, R4, UR10, RZ ;  /* 0x0000000a04047c24 */ /* 0x000fc6000f8e02ff */
[----:B0-----:R-:W3:Y:S01]  /*e5b0*/  LDL.LU R167, [R1+0xf74] ;  /* 0x000f740001a77983 */ /* 0x001ee20000300800 */
[----:B--2---:R-:W-:-:S03]  /*e5c0*/  IMAD R5, R5, UR10, RZ ;  /* 0x0000000a05057c24 */ /* 0x004fc6000f8e02ff */
[----:B------:R0:W-:Y:S04]  /*e5d0*/  STL [R1+0x10], R2 ;  /* 0x0000100201007387 */ /* 0x0001e80000100800 */
[----:B0-----:R-:W2:Y:S04]  /*e5e0*/  LDL.LU R2, [R1+0xf70] ;  /* 0x000f700001027983 */ /* 0x001ea80000300800 */
[----:B------:R0:W-:Y:S04]  /*e5f0*/  STL [R1+0x1c], R4 ;  /* 0x00001c0401007387 */ /* 0x0001e80000100800 */
[----:B0-----:R-:W4:Y:S04]  /*e600*/  LDL.LU R4, [R1+0xf6c] ;  /* 0x000f6c0001047983 */ /* 0x001f280000300800 */
[----:B------:R0:W-:Y:S04]  /*e610*/  STL [R1+0x20], R5 ;  /* 0x0000200501007387 */ /* 0x0001e80000100800 */
[----:B0-----:R-:W3:Y:S01]  /*e620*/  LDL.LU R5, [R1+0xf68] ;  /* 0x000f680001057983 */ /* 0x001ee20000300800 */
[----:B------:R-:W-:-:S05]  /*e630*/  IMAD R3, R3, UR10, RZ ;  /* 0x0000000a03037c24 */ /* 0x000fca000f8e02ff */
[----:B------:R3:W-:Y:S02]  /*e640*/  STL [R1+0x18], R3 ;  /* 0x0000180301007387 */ /* 0x0007e40000100800 */
[----:B---3--:R-:W-:Y:S02]  /*e650*/  IMAD R3, R5, UR10, RZ ;  /* 0x0000000a05037c24 */ /* 0x008fe4000f8e02ff */
[----:B------:R-:W3:Y:S01]  /*e660*/  LDL.LU R5, [R1+0xf64] ;  /* 0x000f640001057983 */ /* 0x000ee20000300800 */
[----:B------:R-:W-:-:S05]  /*e670*/  IMAD R0, R0, UR10, RZ ;  /* 0x0000000a00007c24 */ /* 0x000fca000f8e02ff */
[----:B------:R3:W-:Y:S02]  /*e680*/  STL [R1+0x14], R0 ;  /* 0x0000140001007387 */ /* 0x0007e40000100800 */
[----:B---3--:R-:W-:-:S05]  /*e690*/  LEA R0, P5, R160, R5, 0x1 ;  /* 0x00000005a0007211 */ /* 0x008fca00078a08ff */
[----:B------:R0:W-:Y:S02]  /*e6a0*/  STL [R1+0x2fc], R0 ;  /* 0x0002fc0001007387 */ /* 0x0001e40000100800 */
[----:B0-----:R-:W-:-:S05]  /*e6b0*/  LEA R0, P3, R156, R5, 0x1 ;  /* 0x000000059c007211 */ /* 0x001fca00078608ff */
        /* <DEDUP_REMOVED lines=10> */
[----:B------:R0:W-:Y:S04]  /*e760*/  STL [R1+0x32c], R0 ;  /* 0x00032c0001007387 */ /* 0x0001e80000100800 */
[----:B0-----:R-:W3:Y:S01]  /*e770*/  LDL.LU R0, [R1+0xf60] ;  /* 0x000f600001007983 */ /* 0x001ee20000300800 */
[----:B------:R-:W-:Y:S02]  /*e780*/  IMAD R127, R127, UR10, RZ ;  /* 0x0000000a7f7f7c24 */ /* 0x000fe4000f8e02ff */
[----:B------:R-:W-:Y:S02]  /*e790*/  IMAD R117, R117, UR10, RZ ;  /* 0x0000000a75757c24 */ /* 0x000fe4000f8e02ff */
[----:B------:R-:W-:Y:S02]  /*e7a0*/  IMAD R113, R113, UR10, RZ ;  /* 0x0000000a71717c24 */ /* 0x000fe4000f8e02ff */
[----:B------:R-:W-:-:S02]  /*e7b0*/  IMAD R111, R111, UR10, RZ ;  /* 0x0000000a6f6f7c24 */ /* 0x000fc4000f8e02ff */
[----:B------:R-:W-:Y:S02]  /*e7c0*/  IMAD R109, R109, UR10, RZ ;  /* 0x0000000a6d6d7c24 */ /* 0x000fe4000f8e02ff */
[----:B------:R-:W-:Y:S02]  /*e7d0*/  IMAD R107, R107, UR10, RZ ;  /* 0x0000000a6b6b7c24 */ /* 0x000fe4000f8e02ff */
        /* <DEDUP_REMOVED lines=30> */
[----:B------:R-:W-:Y:S01]  /*e9c0*/  IMAD R15, R15, UR10, RZ ;  /* 0x0000000a0f0f7c24 */ /* 0x000fe2000f8e02ff */
[-C--:B---3--:R-:W-:Y:S02]  /*e9d0*/  LEA.HI.X.SX32 R160, R160, R0.reuse, 0x1, P5 ;  /* 0x00000000a0a07211 */ /* 0x088fe400028f0eff */
[----:B------:R-:W-:-:S03]  /*e9e0*/  LEA.HI.X.SX32 R156, R156, R0, 0x1, P3 ;  /* 0x000000009c9c7211 */ /* 0x000fc600018f0eff */
[----:B------:R0:W-:Y:S01]  /*e9f0*/  STL [R1+0x2f8], R160 ;  /* 0x0002f8a001007387 */ /* 0x0001e20000100800 */
[----:B------:R-:W-:Y:S02]  /*ea00*/  LEA.HI.X.SX32 R146, R146, R0, 0x1, P1 ;  /* 0x0000000092927211 */ /* 0x000fe400008f0eff */
[----:B0-----:R-:W-:-:S05]  /*ea10*/  LEA R160, P5, R136, R5, 0x1 ;  /* 0x0000000588a07211 */ /* 0x001fca00078a08ff */
[----:B------:R0:W-:Y:S04]  /*ea20*/  STL [R1+0x334], R160 ;  /* 0x000334a001007387 */ /* 0x0001e80000100800 */
[----:B------:R1:W-:Y:S01]  /*ea30*/  STL [R1+0x300], R156 ;  /* 0x0003009c01007387 */ /* 0x0003e20000100800 */
[-C--:B0-----:R-:W-:Y:S02]  /*ea40*/  LEA R160, P3, R128, R5.reuse, 0x1 ;  /* 0x0000000580a07211 */ /* 0x081fe400078608ff */
[----:B-1----:R-:W-:Y:S02]  /*ea50*/  LEA.HI.X.SX32 R156, R151, R0, 0x1, P2 ;  /* 0x00000000979c7211 */ /* 0x002fe400010f0eff */
[-C--:B------:R-:W-:Y:S01]  /*ea60*/  LEA R151, P2, R127, R5.reuse, 0x1 ;  /* 0x000000057f977211 */ /* 0x080fe200078408ff */
[----:B------:R-:W-:Y:S04]  /*ea70*/  STL [R1+0x33c], R160 ;  /* 0x00033ca001007387 */ /* 0x000fe80000100800 */
[----:B------:R0:W-:Y:S04]  /*ea80*/  STL [R1+0x308], R156 ;  /* 0x0003089c01007387 */ /* 0x0001e80000100800 */
[----:B------:R1:W-:Y:S04]  /*ea90*/  STL [R1+0x344], R151 ;  /* 0x0003449701007387 */ /* 0x0003e80000100800 */
[----:B------:R3:W-:Y:S01]  /*eaa0*/  STL [R1+0x310], R146 ;  /* 0x0003109201007387 */ /* 0x0007e20000100800 */
[----:B0-----:R-:W-:-:S02]  /*eab0*/  LEA R156, P1, R120, R5, 0x1 ;  /* 0x00000005789c7211 */ /* 0x001fc400078208ff */
[-C--:B-1----:R-:W-:Y:S02]  /*eac0*/  LEA.HI.X.SX32 R151, R142, R0.reuse, 0x1, P0 ;  /* 0x000000008e977211 */ /* 0x082fe400000f0eff */
[-C--:B------:R-:W-:Y:S02]  /*ead0*/  LEA.HI.X.SX32 R142, R140, R0.reuse, 0x1, P4 ;  /* 0x000000008c8e7211 */ /* 0x080fe400020f0eff */
[-C--:B---3--:R-:W-:Y:S01]  /*eae0*/  LEA R146, P0, R117, R5.reuse, 0x1 ;  /* 0x0000000575927211 */ /* 0x088fe200078008ff */
[----:B------:R-:W-:Y:S01]  /*eaf0*/  STL [R1+0x34c], R156 ;  /* 0x00034c9c01007387 */ /* 0x000fe20000100800 */
[-C--:B------:R-:W-:Y:S02]  /*eb00*/  LEA R140, P4, R113, R5.reuse, 0x1 ;  /* 0x00000005718c7211 */ /* 0x080fe400078808ff */
[----:B------:R-:W-:Y:S01]  /*eb10*/  LEA.HI.X.SX32 R138, R138, R0, 0x1, P6 ;  /* 0x000000008a8a7211 */ /* 0x000fe200030f0eff */
[----:B------:R-:W-:Y:S04]  /*eb20*/  STL [R1+0x318], R151 ;  /* 0x0003189701007387 */ /* 0x000fe80000100800 */
        /* <DEDUP_REMOVED lines=197> */
[----:B-1----:R-:W-:-:S03]  /*f780*/  LEA.HI.X.SX32 R38, R34, R0, 0x1, P6 ;  /* 0x0000000022267211 */ /* 0x002fc600030f0eff */
[----:B------:R-:W-:Y:S01]  /*f790*/  STL [R1+0x4e8], R39 ;  /* 0x0004e82701007387 */ /* 0x000fe20000100800 */
[-C--:B------:R-:W-:Y:S02]  /*f7a0*/  LEA.HI.X.SX32 R34, R30, R0.reuse, 0x1, P5 ;  /* 0x000000001e227211 */ /* 0x080fe400028f0eff */
[-C--:B---3--:R-:W-:Y:S01]  /*f7b0*/  LEA R37, P6, R18, R5.reuse, 0x1 ;  /* 0x0000000512257211 */ /* 0x088fe200078c08ff */
[----:B------:R-:W-:Y:S01]  /*f7c0*/  STL [R1+0x4b4], R38 ;  /* 0x0004b42601007387 */ /* 0x000fe20000100800 */
[-C--:B------:R-:W-:Y:S02]  /*f7d0*/  LEA R30, P5, R17, R5.reuse, 0x1 ;  /* 0x00000005111e7211 */ /* 0x080fe400078a08ff */
[----:B------:R-:W-:Y:S01]  /*f7e0*/  LEA.HI.X.SX32 R26, R26, R0, 0x1, P3 ;  /* 0x000000001a1a7211 */ /* 0x000fe200018f0eff */
[----:B------:R-:W-:Y:S04]  /*f7f0*/  STL [R1+0x4f0], R37 ;  /* 0x0004f02501007387 */ /* 0x000fe80000100800 */
[----:B------:R-:W3:Y:S04]  /*f800*/  LDL.LU R140, [R1+0x4] ;  /* 0x00000400018c7983 */ /* 0x000ee80000300800 */
[----:B------:R-:W-:Y:S04]  /*f810*/  STL [R1+0x4bc], R34 ;  /* 0x0004bc2201007387 */ /* 0x000fe80000100800 */
[----:B------:R0:W-:Y:S04]  /*f820*/  STL [R1+0x4f8], R30 ;  /* 0x0004f81e01007387 */ /* 0x0001e80000100800 */
[----:B------:R-:W3:Y:S04]  /*f830*/  LDL.LU R142, [R1+0x10] ;  /* 0x00001000018e7983 */ /* 0x000ee80000300800 */
[----:B------:R1:W-:Y:S01]  /*f840*/  STL [R1+0x4c4], R26 ;  /* 0x0004c41a01007387 */ /* 0x0003e20000100800 */
[----:B0-----:R-:W-:-:S03]  /*f850*/  LEA R30, P3, R16, R5, 0x1 ;  /* 0x00000005101e7211 */ /* 0x001fc600078608ff */
[----:B------:R-:W3:Y:S01]  /*f860*/  LDL.LU R146, [R1+0x1c] ;  /* 0x00001c0001927983 */ /* 0x000ee20000300800 */
[----:B-1----:R-:W-:-:S03]  /*f870*/  LEA.HI.X.SX32 R26, R24, R0, 0x1, P2 ;  /* 0x00000000181a7211 */ /* 0x002fc600010f0eff */
[----:B------:R-:W-:Y:S01]  /*f880*/  STL [R1+0x500], R30 ;  /* 0x0005001e01007387 */ /* 0x000fe20000100800 */
[----:B------:R-:W-:-:S03]  /*f890*/  LEA R24, P2, R15, R5, 0x1 ;  /* 0x000000050f187211 */ /* 0x000fc600078408ff */
[----:B------:R-:W3:Y:S04]  /*f8a0*/  LDL.LU R151, [R1+0x20] ;  /* 0x0000200001977983 */ /* 0x000ee80000300800 */
[----:B------:R0:W-:Y:S04]  /*f8b0*/  STL [R1+0x4cc], R26 ;  /* 0x0004cc1a01007387 */ /* 0x0001e80000100800 */
[----:B------:R-:W3:Y:S04]  /*f8c0*/  LDL.LU R156, [R1+0x18] ;  /* 0x00001800019c7983 */ /* 0x000ee80000300800 */
[----:B------:R1:W-:Y:S04]  /*f8d0*/  STL [R1+0x508], R24 ;  /* 0x0005081801007387 */ /* 0x0003e80000100800 */
[----:B------:R-:W3:Y:S01]  /*f8e0*/  LDL.LU R160, [R1+0x14] ;  /* 0x0000140001a07983 */ /* 0x000ee20000300800 */
[----:B------:R-:W-:Y:S01]  /*f8f0*/  IMAD R14, R14, UR10, RZ ;  /* 0x0000000a0e0e7c24 */ /* 0x000fe2000f8e02ff */
[----:B------:R-:W-:Y:S01]  /*f900*/  LEA.HI.X.SX32 R22, R22, R0, 0x1, P1 ;  /* 0x0000000016167211 */ /* 0x000fe200008f0eff */
[----:B------:R-:W-:-:S02]  /*f910*/  IMAD R13, R13, UR10, RZ ;  /* 0x0000000a0d0d7c24 */ /* 0x000fc4000f8e02ff */
[----:B------:R-:W-:Y:S01]  /*f920*/  IMAD R12, R12, UR10, RZ ;  /* 0x0000000a0c0c7c24 */ /* 0x000fe2000f8e02ff */
[-C--:B0-----:R-:W-:Y:S01]  /*f930*/  LEA R26, P1, R14, R5.reuse, 0x1 ;  /* 0x000000050e1a7211 */ /* 0x081fe200078208ff */
[----:B------:R0:W-:Y:S01]  /*f940*/  STL [R1+0x4d4], R22 ;  /* 0x0004d41601007387 */ /* 0x0001e20000100800 */
[-C--:B-1----:R-:W-:Y:S01]  /*f950*/  LEA.HI.X.SX32 R24, R20, R0.reuse, 0x1, P0 ;  /* 0x0000000014187211 */ /* 0x082fe200000f0eff */
[----:B------:R-:W-:Y:S01]  /*f960*/  IMAD R11, R11, UR10, RZ ;  /* 0x0000000a0b0b7c24 */ /* 0x000fe2000f8e02ff */
[-C--:B------:R-:W-:Y:S01]  /*f970*/  LEA.HI.X.SX32 R20, R19, R0.reuse, 0x1, P4 ;  /* 0x0000000013147211 */ /* 0x080fe200020f0eff */
[----:B------:R-:W-:Y:S01]  /*f980*/  STL [R1+0x510], R26 ;  /* 0x0005101a01007387 */ /* 0x000fe20000100800 */
[-C--:B------:R-:W-:Y:S01]  /*f990*/  LEA R19, P4, R12, R5.reuse, 0x1 ;  /* 0x000000050c137211 */ /* 0x080fe200078808ff */
[----:B------:R-:W-:Y:S01]  /*f9a0*/  IMAD R10, R10, UR10, RZ ;  /* 0x0000000a0a0a7c24 */ /* 0x000fe2000f8e02ff */
[----:B------:R-:W-:Y:S02]  /*f9b0*/  LEA.HI.X.SX32 R18, R18, R0, 0x1, P6 ;  /* 0x0000000012127211 */ /* 0x000fe400030f0eff */
[----:B0-----:R-:W-:Y:S01]  /*f9c0*/  LEA R22, P0, R13, R5, 0x1 ;  /* 0x000000050d167211 */ /* 0x001fe200078008ff */
[----:B------:R-:W-:Y:S01]  /*f9d0*/  STL [R1+0x4dc], R24 ;  /* 0x0004dc1801007387 */ /* 0x000fe20000100800 */
[----:B------:R-:W-:-:S03]  /*f9e0*/  IMAD R9, R9, UR10, RZ ;  /* 0x0000000a09097c24 */ /* 0x000fc6000f8e02ff */
[----:B------:R-:W-:Y:S04]  /*f9f0*/  STL [R1+0x518], R22 ;  /* 0x0005181601007387 */ /* 0x000fe80000100800 */
[----:B------:R0:W-:Y:S04]  /*fa00*/  STL [R1+0x4e4], R20 ;  /* 0x0004e41401007387 */ /* 0x0001e80000100800 */
[----:B------:R1:W-:Y:S01]  /*fa10*/  STL [R1+0x520], R19 ;  /* 0x0005201301007387 */ /* 0x0003e20000100800 */
[----:B------:R-:W-:-:S03]  /*fa20*/  IMAD R8, R8, UR10, RZ ;  /* 0x0000000a08087c24 */ /* 0x000fc6000f8e02ff */
[----:B------:R2:W-:Y:S01]  /*fa30*/  STL [R1+0x4ec], R18 ;  /* 0x0004ec1201007387 */ /* 0x0005e20000100800 */
[-C--:B0-----:R-:W-:Y:S02]  /*fa40*/  LEA R20, P6, R11, R5.reuse, 0x1 ;  /* 0x000000050b147211 */ /* 0x081fe400078c08ff */
[-C--:B-1----:R-:W-:Y:S02]  /*fa50*/  LEA.HI.X.SX32 R19, R17, R0.reuse, 0x1, P5 ;  /* 0x0000000011137211 */ /* 0x082fe400028f0eff */
[-C--:B------:R-:W-:Y:S02]  /*fa60*/  LEA.HI.X.SX32 R17, R16, R0.reuse, 0x1, P3 ;  /* 0x0000000010117211 */ /* 0x080fe400018f0eff */
[-C--:B--2---:R-:W-:Y:S01]  /*fa70*/  LEA R18, P5, R10, R5.reuse, 0x1 ;  /* 0x000000050a127211 */ /* 0x084fe200078a08ff */
[----:B------:R-:W-:Y:S01]  /*fa80*/  STL [R1+0x528], R20 ;  /* 0x0005281401007387 */ /* 0x000fe20000100800 */
[----:B------:R-:W-:Y:S01]  /*fa90*/  LEA R16, P3, R9, R5, 0x1 ;  /* 0x0000000509107211 */ /* 0x000fe200078608ff */
[----:B------:R-:W-:Y:S01]  /*faa0*/  IMAD R7, R7, UR10, RZ ;  /* 0x0000000a07077c24 */ /* 0x000fe2000f8e02ff */
[----:B------:R-:W-:Y:S01]  /*fab0*/  LEA.HI.X.SX32 R15, R15, R0, 0x1, P2 ;  /* 0x000000000f0f7211 */ /* 0x000fe200010f0eff */
        /* <DEDUP_REMOVED lines=21> */
[-C--:B------:R-:W-:Y:S01]  /*fc10*/  LEA.HI.X.SX32 R11, R10, R0.reuse, 0x1, P5 ;  /* 0x000000000a0b7211 */ /* 0x080fe200028f0eff */
[----:B------:R-:W-:Y:S01]  /*fc20*/  STL [R1+0x558], R14 ;  /* 0x0005580e01007387 */ /* 0x000fe20000100800 */
[----:B------:R-:W-:-:S03]  /*fc30*/  LEA.HI.X.SX32 R9, R9, R0, 0x1, P3 ;  /* 0x0000000009097211 */ /* 0x000fc600018f0eff */
[----:B------:R-:W-:Y:S01]  /*fc40*/  STL [R1+0x524], R13 ;  /* 0x0005240d01007387 */ /* 0x000fe20000100800 */
[----:B------:R-:W-:Y:S01]  /*fc50*/  LEA.HI.X.SX32 R6, R6, R0, 0x1, P0 ;  /* 0x0000000006067211 */ /* 0x000fe200000f0eff */
[----:B----4-:R-:W-:Y:S02]  /*fc60*/  IMAD R4, R4, UR10, RZ ;  /* 0x0000000a04047c24 */ /* 0x010fe4000f8e02ff */
        /* <DEDUP_REMOVED lines=19> */
[----:B---3--:R-:W-:-:S05]  /*fda0*/  LEA R12, P6, R140, R5, 0x1 ;  /* 0x000000058c0c7211 */ /* 0x008fca00078c08ff */
[----:B------:R-:W-:Y:S01]  /*fdb0*/  STL [R1+0x560], R12 ;  /* 0x0005600c01007387 */ /* 0x000fe20000100800 */
[----:B------:R-:W-:-:S03]  /*fdc0*/  LEA R10, P5, R142, R5, 0x1 ;  /* 0x000000058e0a7211 */ /* 0x000fc600078a08ff */
[----:B------:R0:W-:Y:S04]  /*fdd0*/  STL [R1+0x52c], R11 ;  /* 0x00052c0b01007387 */ /* 0x0001e80000100800 */
[----:B------:R1:W-:Y:S04]  /*fde0*/  STL [R1+0x568], R10 ;  /* 0x0005680a01007387 */ /* 0x0003e80000100800 */
[----:B------:R2:W-:Y:S01]  /*fdf0*/  STL [R1+0x534], R9 ;  /* 0x0005340901007387 */ /* 0x0005e20000100800 */
[----:B0-----:R-:W-:Y:S02]  /*fe00*/  LEA R11, P3, R146, R5, 0x1 ;  /* 0x00000005920b7211 */ /* 0x001fe400078608ff */
[----:B-1----:R-:W-:-:S02]  /*fe10*/  LEA.HI.X.SX32 R10, R8, R0, 0x1, P2 ;  /* 0x00000000080a7211 */ /* 0x002fc400010f0eff */
[----:B------:R-:W-:Y:S02]  /*fe20*/  LEA.HI.X.SX32 R8, R7, R0, 0x1, P1 ;  /* 0x0000000007087211 */ /* 0x000fe400008f0eff */
[-C--:B--2---:R-:W-:Y:S01]  /*fe30*/  LEA R9, P2, R151, R5.reuse, 0x1 ;  /* 0x0000000597097211 */ /* 0x084fe200078408ff */
[----:B------:R-:W-:Y:S04]  /*fe40*/  STL [R1+0x570], R11 ;  /* 0x0005700b01007387 */ /* 0x000fe80000100800 */
[----:B------:R-:W-:Y:S01]  /*fe50*/  STL [R1+0x53c], R10 ;  /* 0x00053c0a01007387 */ /* 0x000fe20000100800 */
[----:B------:R-:W-:-:S03]  /*fe60*/  LEA R7, P1, R156, R5, 0x1 ;  /* 0x000000059c077211 */ /* 0x000fc600078208ff */
[----:B------:R-:W-:Y:S04]  /*fe70*/  STL [R1+0x578], R9 ;  /* 0x0005780901007387 */ /* 0x000fe80000100800 */
[----:B------:R0:W-:Y:S04]  /*fe80*/  STL [R1+0x544], R8 ;  /* 0x0005440801007387 */ /* 0x0001e80000100800 */
[----:B------:R1:W-:Y:S04]  /*fe90*/  STL [R1+0x580], R7 ;  /* 0x0005800701007387 */ /* 0x0003e80000100800 */
[----:B------:R2:W-:Y:S01]  /*fea0*/  STL [R1+0x54c], R6 ;  /* 0x00054c0601007387 */ /* 0x0005e20000100800 */
[----:B0-----:R-:W-:-:S02]  /*feb0*/  LEA R8, P0, R160, R5, 0x1 ;  /* 0x00000005a0087211 */ /* 0x001fc400078008ff */
[----:B-1----:R-:W-:-:S03]  /*fec0*/  LEA.HI.X.SX32 R7, R164, R0, 0x1, P4 ;  /* 0x00000000a4077211 */ /* 0x002fc600020f0eff */
[----:B------:R0:W-:Y:S01]  /*fed0*/  STL [R1+0x588], R8 ;  /* 0x0005880801007387 */ /* 0x0001e20000100800 */
[----:B--2---:R-:W-:-:S03]  /*fee0*/  LEA R6, P4, R3, R5, 0x1 ;  /* 0x0000000503067211 */ /* 0x004fc600078808ff */
[----:B------:R1:W-:Y:S04]  /*fef0*/  STL [R1+0x554], R7 ;  /* 0x0005540701007387 */ /* 0x0003e80000100800 */
[----:B------:R2:W-:Y:S01]  /*ff00*/  STL [R1+0x590], R6 ;  /* 0x0005900601007387 */ /* 0x0005e20000100800 */
[----:B0-----:R-:W-:Y:S02]  /*ff10*/  LEA.HI.X.SX32 R8, R140, R0, 0x1, P6 ;  /* 0x000000008c087211 */ /* 0x001fe400030f0eff */
[----:B-1----:R-:W-:-:S03]  /*ff20*/  LEA R7, P6, R4, R5, 0x1 ;  /* 0x0000000504077211 */ /* 0x002fc600078c08ff */
[----:B------:R0:W-:Y:S01]  /*ff30*/  STL [R1+0x55c], R8 ;  /* 0x00055c0801007387 */ /* 0x0001e20000100800 */
[----:B--2---:R-:W-:-:S03]  /*ff40*/  LEA.HI.X.SX32 R6, R142, R0, 0x1, P5 ;  /* 0x000000008e067211 */ /* 0x004fc600028f0eff */
[----:B------:R1:W-:Y:S04]  /*ff50*/  STL [R1+0x598], R7 ;  /* 0x0005980701007387 */ /* 0x0003e80000100800 */
[----:B------:R2:W-:Y:S01]  /*ff60*/  STL [R1+0x564], R6 ;  /* 0x0005640601007387 */ /* 0x0005e20000100800 */
[----:B0-----:R-:W-:Y:S02]  /*ff70*/  LEA R8, P5, R2, R5, 0x1 ;  /* 0x0000000502087211 */ /* 0x001fe400078a08ff */
        /* <DEDUP_REMOVED lines=15> */
[----:B------:R1:W-:Y:S01]  /*10070*/  STL [R1+0x584], R7 ;  /* 0x0005840701007387 */ /* 0x0003e20000100800 */
[----:B0-----:R-:W-:-:S03]  /*10080*/  LEA.HI.X.SX32 R8, R3, R0, 0x1, P4 ;  /* 0x0000000003087211 */ /* 0x001fc600020f0eff */
[----:B------:R-:W2:Y:S04]  /*10090*/  LDL.LU R3, [R1+0xf5c] ;  /* 0x000f5c0001037983 */ /* 0x000ea80000300800 */
[----:B------:R0:W-:Y:S01]  /*100a0*/  STL [R1+0x5c0], R6 ;  /* 0x0005c00601007387 */ /* 0x0001e20000100800 */
[----:B-1----:R-:W-:-:S03]  /*100b0*/  LEA.HI.X.SX32 R7, R4, R0, 0x1, P6 ;  /* 0x0000000004077211 */ /* 0x002fc600030f0eff */
[----:B------:R1:W-:Y:S04]  /*100c0*/  STL [R1+0x58c], R8 ;  /* 0x00058c0801007387 */ /* 0x0003e80000100800 */
[----:B------:R3:W5:Y:S01]  /*100d0*/  LDL.LU R4, [R1+0xf58] ;  /* 0x000f580001047983 */ /* 0x0007620000300800 */
[----:B0-----:R-:W-:-:S05]  /*100e0*/  LEA R6, P4, R175, R5, 0x1 ;  /* 0x00000005af067211 */ /* 0x001fca00078808ff */
[----:B------:R0:W-:Y:S01]  /*100f0*/  STL [R1+0x5c8], R6 ;  /* 0x0005c80601007387 */ /* 0x0001e20000100800 */
[----:B-1----:R-:W-:-:S03]  /*10100*/  LEA.HI.X.SX32 R8, R2, R0, 0x1, P5 ;  /* 0x0000000002087211 */ /* 0x002fc600028f0eff */
[----:B------:R1:W-:Y:S04]  /*10110*/  STL [R1+0x594], R7 ;  /* 0x0005940701007387 */ /* 0x0003e80000100800 */
[----:B------:R-:W4:Y:S01]  /*10120*/  LDL.LU R2, [R1+0xf54] ;  /* 0x000f540001027983 */ /* 0x000f220000300800 */
[-C--:B0-----:R-:W-:Y:S02]  /*10130*/  LEA R6, P6, R177, R5.reuse, 0x1 ;  /* 0x00000005b1067211 */ /* 0x081fe400078c08ff */
[----:B-1----:R-:W-:-:S03]  /*10140*/  LEA R7, P5, R179, R5, 0x1 ;  /* 0x00000005b3077211 */ /* 0x002fc600078a08ff */
[----:B------:R0:W-:Y:S04]  /*10150*/  STL [R1+0x5d0], R6 ;  /* 0x0005d00601007387 */ /* 0x0001e80000100800 */
[----:B------:R1:W-:Y:S01]  /*10160*/  STL [R1+0x59c], R8 ;  /* 0x00059c0801007387 */ /* 0x0003e20000100800 */
[----:B0-----:R-:W-:-:S03]  /*10170*/  LEA.HI.X.SX32 R6, R167, R0, 0x1, P3 ;  /* 0x00000000a7067211 */ /* 0x001fc600018f0eff */
[----:B------:R0:W-:Y:S01]  /*10180*/  STL [R1+0x5d8], R7 ;  /* 0x0005d80701007387 */ /* 0x0001e20000100800 */
[----:B-1----:R-:W-:-:S03]  /*10190*/  LEA R8, P3, R181, R5, 0x1 ;  /* 0x00000005b5087211 */ /* 0x002fc600078608ff */
[----:B------:R1:W-:Y:S01]  /*101a0*/  STL [R1+0x5a4], R6 ;  /* 0x0005a40601007387 */ /* 0x0003e20000100800 */
[----:B0-----:R-:W-:-:S03]  /*101b0*/  LEA.HI.X.SX32 R7, R169, R0, 0x1, P2 ;  /* 0x00000000a9077211 */ /* 0x001fc600010f0eff */
[----:B------:R0:W-:Y:S01]  /*101c0*/  STL [R1+0x5e0], R8 ;  /* 0x0005e00801007387 */ /* 0x0001e20000100800 */
[----:B-1----:R-:W-:-:S03]  /*101d0*/  LEA R6, P2, R183, R5, 0x1 ;  /* 0x00000005b7067211 */ /* 0x002fc600078408ff */
[----:B------:R1:W-:Y:S04]  /*101e0*/  STL [R1+0x5ac], R7 ;  /* 0x0005ac0701007387 */ /* 0x0003e80000100800 */
[----:B------:R3:W-:Y:S01]  /*101f0*/  STL [R1+0x5e8], R6 ;  /* 0x0005e80601007387 */ /* 0x0007e20000100800 */
[----:B0-----:R-:W-:Y:S02]  /*10200*/  LEA.HI.X.SX32 R8, R171, R0, 0x1, P1 ;  /* 0x00000000ab087211 */ /* 0x001fe400008f0eff */
[----:B-1----:R-:W-:-:S03]  /*10210*/  LEA R7, P1, R185, R5, 0x1 ;  /* 0x00000005b9077211 */ /* 0x002fc600078208ff */
[----:B------:R0:W-:Y:S01]  /*10220*/  STL [R1+0x5b4], R8 ;  /* 0x0005b40801007387 */ /* 0x0001e20000100800 */
[----:B---3--:R-:W-:-:S03]  /*10230*/  LEA.HI.X.SX32 R6, R173, R0, 0x1, P0 ;  /* 0x00000000ad067211 */ /* 0x008fc600000f0eff */
[----:B------:R1:W-:Y:S04]  /*10240*/  STL [R1+0x5f0], R7 ;  /* 0x0005f00701007387 */ /* 0x0003e80000100800 */
[----:B------:R3:W-:Y:S01]  /*10250*/  STL [R1+0x5bc], R6 ;  /* 0x0005bc0601007387 */ /* 0x0007e20000100800 */
[----:B0-----:R-:W-:Y:S02]  /*10260*/  LEA R8, P0, R187, R5, 0x1 ;  /* 0x00000005bb087211 */ /* 0x001fe400078008ff */
[----:B-1----:R-:W-:-:S03]  /*10270*/  LEA.HI.X.SX32 R7, R175, R0, 0x1, P4 ;  /* 0x00000000af077211 */ /* 0x002fc600020f0eff */
[----:B------:R0:W-:Y:S01]  /*10280*/  STL [R1+0x5f8], R8 ;  /* 0x0005f80801007387 */ /* 0x0001e20000100800 */
[----:B---3--:R-:W-:-:S03]  /*10290*/  LEA R6, P4, R189, R5, 0x1 ;  /* 0x00000005bd067211 */ /* 0x008fc600078808ff */
        /* <DEDUP_REMOVED lines=18> */
[----:B------:R1:W-:Y:S01]  /*103c0*/  STL [R1+0x620], R7 ;  /* 0x0006200701007387 */ /* 0x0003e20000100800 */
[----:B------:R-:W-:-:S03]  /*103d0*/  IMAD R203, R203, UR10, RZ ;  /* 0x0000000acbcb7c24 */ /* 0x000fc6000f8e02ff */
[----:B------:R3:W-:Y:S01]  /*103e0*/  STL [R1+0x5ec], R6 ;  /* 0x0005ec0601007387 */ /* 0x0007e20000100800 */
[----:B0-----:R-:W-:Y:S02]  /*103f0*/  LEA R8, P1, R199, R5, 0x1 ;  /* 0x00000005c7087211 */ /* 0x001fe400078208ff */
[----:B-1----:R-:W-:-:S03]  /*10400*/  LEA.HI.X.SX32 R7, R187, R0, 0x1, P0 ;  /* 0x00000000bb077211 */ /* 0x002fc600000f0eff */
[----:B------:R0:W-:Y:S01]  /*10410*/  STL [R1+0x628], R8 ;  /* 0x0006280801007387 */ /* 0x0001e20000100800 */
[----:B---3--:R-:W-:-:S03]  /*10420*/  LEA R6, P0, R201, R5, 0x1 ;  /* 0x00000005c9067211 */ /* 0x008fc600078008ff */
[----:B------:R1:W-:Y:S01]  /*10430*/  STL [R1+0x5f4], R7 ;  /* 0x0005f40701007387 */ /* 0x0003e20000100800 */
[----:B------:R-:W-:-:S03]  /*10440*/  IMAD R205, R205, UR10, RZ ;  /* 0x0000000acdcd7c24 */ /* 0x000fc6000f8e02ff */
[----:B------:R3:W-:Y:S01]  /*10450*/  STL [R1+0x630], R6 ;  /* 0x0006300601007387 */ /* 0x0007e20000100800 */
[----:B0-----:R-:W-:Y:S01]  /*10460*/  LEA.HI.X.SX32 R8, R189, R0, 0x1, P4 ;  /* 0x00000000bd087211 */ /* 0x001fe200020f0eff */
[----:B------:R-:W-:Y:S01]  /*10470*/  IMAD R207, R207, UR10, RZ ;  /* 0x0000000acfcf7c24 */ /* 0x000fe2000f8e02ff */
        /* <DEDUP_REMOVED lines=753> */
[----:B------:R1:W-:Y:S04]  /*13390*/  STL [R1+0xee8], R7 ;  /* 0x000ee80701007387 */ /* 0x0003e80000100800 */
[----:B------:R3:W-:Y:S01]  /*133a0*/  STL [R1+0xecc], R6 ;  /* 0x000ecc0601007387 */ /* 0x0007e20000100800 */
[----:B0-----:R-:W-:Y:S02]  /*133b0*/  LEA R8, P2, R162, R5, 0x1 ;  /* 0x00000005a2087211 */ /* 0x001fe400078408ff */
[----:B-1----:R-:W-:-:S03]  /*133c0*/  LEA.HI.X.SX32 R7, R154, R0, 0x1, P1 ;  /* 0x000000009a077211 */ /* 0x002fc600008f0eff */
[----:B------:R-:W-:Y:S01]  /*133d0*/  STL [R1+0xeec], R8 ;  /* 0x000eec0801007387 */ /* 0x000fe20000100800 */
[----:B---3--:R-:W-:Y:S02]  /*133e0*/  LEA R6, P1, R166, R5, 0x1 ;  /* 0x00000005a6067211 */ /* 0x008fe400078208ff */
[-C--:B------:R-:W-:Y:S01]  /*133f0*/  LEA.HI.X.SX32 R5, R158, R0.reuse, 0x1, P0 ;  /* 0x000000009e057211 */ /* 0x080fe200000f0eff */
[----:B------:R-:W-:Y:S04]  /*13400*/  STL [R1+0xed4], R7 ;  /* 0x000ed40701007387 */ /* 0x000fe80000100800 */
[----:B------:R0:W-:Y:S04]  /*13410*/  STL [R1+0xae8], R6 ;  /* 0x000ae80601007387 */ /* 0x0001e80000100800 */
[----:B------:R1:W-:Y:S01]  /*13420*/  STL [R1+0xad4], R5 ;  /* 0x000ad40501007387 */ /* 0x0003e20000100800 */
[----:B0-----:R-:W-:-:S02]  /*13430*/  LEA.HI.X.SX32 R6, R182, R0, 0x1, P4 ;  /* 0x00000000b6067211 */ /* 0x001fc400020f0eff */
[----:B-1----:R-:W-:-:S03]  /*13440*/  LEA.HI.X.SX32 R5, R198, R0, 0x1, P6 ;  /* 0x00000000c6057211 */ /* 0x002fc600030f0eff */
[----:B------:R0:W-:Y:S01]  /*13450*/  STL [R1+0xad8], R6 ;  /* 0x000ad80601007387 */ /* 0x0001e20000100800 */
[----:B------:R-:W-:-:S03]  /*13460*/  LEA.HI.X.SX32 R7, R246, R0, 0x1, P5 ;  /* 0x00000000f6077211 */ /* 0x000fc600028f0eff */
[----:B------:R1:W-:Y:S01]  /*13470*/  STL [R1+0xadc], R5 ;  /* 0x000adc0501007387 */ /* 0x0003e20000100800 */
[C---:B--2---:R-:W-:Y:S02]  /*13480*/  LEA R16, P0, R3.reuse, UR8, 0x1 ;  /* 0x0000000803107c11 */ /* 0x044fe4000f8008ff */
[-C--:B0-----:R-:W-:Y:S01]  /*13490*/  LEA.HI.X.SX32 R6, R214, R0.reuse, 0x1, P3 ;  /* 0x00000000d6067211 */ /* 0x081fe200018f0eff */
[----:B------:R-:W-:Y:S01]  /*134a0*/  STL [R1+0xaec], R7 ;  /* 0x000aec0701007387 */ /* 0x000fe20000100800 */
[-C--:B-1----:R-:W-:Y:S02]  /*134b0*/  LEA.HI.X.SX32 R5, R162, R0.reuse, 0x1, P2 ;  /* 0x00000000a2057211 */ /* 0x082fe400010f0eff */
[----:B------:R-:W-:Y:S01]  /*134c0*/  LEA.HI.X.SX32 R0, R166, R0, 0x1, P1 ;  /* 0x00000000a6007211 */ /* 0x000fe200008f0eff */
[----:B------:R-:W-:Y:S01]  /*134d0*/  STL [R1+0xae0], R6 ;  /* 0x000ae00601007387 */ /* 0x000fe20000100800 */
[----:B------:R-:W-:-:S03]  /*134e0*/  LEA.HI.X.SX32 R15, R3, UR9, 0x1, P0 ;  /* 0x00000009030f7c11 */ /* 0x000fc600080f0eff */
[----:B------:R0:W-:Y:S04]  /*134f0*/  STL [R1+0xae4], R5 ;  /* 0x000ae40501007387 */ /* 0x0001e80000100800 */
[----:B------:R1:W-:Y:S04]  /*13500*/  STL [R1+0x6d8], R0 ;  /* 0x0006d80001007387 */ /* 0x0003e80000100800 */
[----:B------:R-:W2:Y:S01]  /*13510*/  LDL.LU R3, [R1+0xf50] ;  /* 0x000f500001037983 */ /* 0x000ea20000300800 */
[----:B0-----:R-:W0:Y:S03]  /*13520*/  LDC R5, c[0x0][0x238] ;  /* 0x00008e00ff057b82 */ /* 0x001e260000000800 */
[----:B------:R-:W-:Y:S04]  /*13530*/  STL [R1+0x2f4], RZ ;  /* 0x0002f4ff01007387 */ /* 0x000fe80000100800 */
[----:B------:R-:W-:Y:S04]  /*13540*/  STL [R1], RZ ;  /* 0x000000ff01007387 */ /* 0x000fe80000100800 */
[----:B------:R-:W-:Y:S04]  /*13550*/  STL [R1+0x4], RZ ;  /* 0x000004ff01007387 */ /* 0x000fe80000100800 */
        /* <DEDUP_REMOVED lines=125> */
[----:B------:R-:W-:Y:S01]  /*13d30*/  STL [R1+0x1fc], RZ ;  /* 0x0001fcff01007387 */ /* 0x000fe20000100800 */
[----:B------:R-:W-:Y:S01]  /*13d40*/  UIADD3 UR5, UR4, 0x10000, URZ ;  /* 0x0001000004057890 */ /* 0x000fe2000fffe03f */
        /* <DEDUP_REMOVED lines=41> */
[----:B------:R-:W-:Y:S01]  /*13fe0*/  USHF.R.U32.HI UR38, URZ, 0x4, UR4 ;  /* 0x000000043f267899 */ /* 0x000fe20008011604 */
[----:B------:R-:W-:Y:S01]  /*13ff0*/  UMOV UR8, URZ ;  /* 0x0000003f00087c82 */ /* 0x000fe20008000000 */
[----:B------:R-:W-:Y:S01]  /*14000*/  UMOV UR9, URZ ;  /* 0x0000003f00097c82 */ /* 0x000fe20008000000 */
[----:B------:R-:W-:-:S02]  /*14010*/  USHF.L.U32 UR60, UR60, 0x7, URZ ;  /* 0x000000073c3c7899 */ /* 0x000fc4000800063f */
[----:B------:R-:W-:Y:S01]  /*14020*/  USHF.R.U32.HI UR5, URZ, 0x4, UR5 ;  /* 0x000000043f057899 */ /* 0x000fe20008011605 */
[----:B-1----:R-:W1:Y:S01]  /*14030*/  LDC R0, c[0x0][0x230] ;  /* 0x00008c00ff007b82 */ /* 0x002e620000000800 */
[C---:B0-----:R-:W-:Y:S01]  /*14040*/  IMAD R151, R5.reuse, 0xfe, RZ ;  /* 0x000000fe05977824 */ /* 0x041fe200078e02ff */
[----:B------:R-:W-:Y:S01]  /*14050*/  USGXT.U32 UR38, UR38, 0xe ;  /* 0x0000000e2626789a */ /* 0x000fe20008000000 */
[C---:B------:R-:W-:Y:S01]  /*14060*/  IMAD R152, R5.reuse, 0xfa, RZ ;  /* 0x000000fa05987824 */ /* 0x040fe200078e02ff */
[----:B------:R-:W-:Y:S01]  /*14070*/  USGXT.U32 UR36, UR5, 0xe ;  /* 0x0000000e0524789a */ /* 0x000fe20008000000 */
[C---:B------:R-:W-:Y:S01]  /*14080*/  IMAD R153, R5.reuse, 0xf6, RZ ;  /* 0x000000f605997824 */ /* 0x040fe200078e02ff */
[----:B------:R-:W-:Y:S01]  /*14090*/  UIADD3 UR13, UP0, UR38, 0x2, URZ ;  /* 0x00000002260d7890 */ /* 0x000fe2000ff1e03f */
[C---:B------:R-:W-:Y:S01]  /*140a0*/  IMAD R154, R5.reuse, 0xf2, RZ ;  /* 0x000000f2059a7824 */ /* 0x040fe200078e02ff */
[----:B------:R-:W-:Y:S01]  /*140b0*/  USHF.R.S32.HI UR10, URZ, 0x1f, UR60 ;  /* 0x0000001f3f0a7899 */ /* 0x000fe2000801143c */
[C---:B------:R-:W-:Y:S01]  /*140c0*/  IMAD R155, R5.reuse, 0xee, RZ ;  /* 0x000000ee059b7824 */ /* 0x040fe200078e02ff */
[----:B------:R-:W-:Y:S01]  /*140d0*/  UIADD3.X UR11, UR9, 0x40000040, URZ, UP0, !UPT ;  /* 0x40000040090b7890 */ /* 0x000fe200087fe43f */
[C---:B------:R-:W-:Y:S01]  /*140e0*/  IMAD R156, R5.reuse, 0xea, RZ ;  /* 0x000000ea059c7824 */ /* 0x040fe200078e02ff */
[----:B------:R-:W-:Y:S01]  /*140f0*/  UIADD3 UR12, UP0, UR36, 0x80, URZ ;  /* 0x00000080240c7890 */ /* 0x000fe2000ff1e03f */
[C---:B------:R-:W-:Y:S01]  /*14100*/  IMAD R157, R5.reuse, 0xe6, RZ ;  /* 0x000000e6059d7824 */ /* 0x040fe200078e02ff */
[----:B------:R-:W-:Y:S01]  /*14110*/  USHF.L.U32 UR5, UR60, 0x1, URZ ;  /* 0x000000013c057899 */ /* 0x000fe2000800063f */
[C---:B------:R-:W-:Y:S01]  /*14120*/  IMAD R158, R5.reuse, 0x7f, RZ ;  /* 0x0000007f059e7824 */ /* 0x040fe200078e02ff */
[----:B------:R-:W-:Y:S01]  /*14130*/  UIADD3.X UR9, UR8, 0x40000040, URZ, UP0, !UPT ;  /* 0x4000004008097890 */ /* 0x000fe200087fe43f */
[C---:B------:R-:W-:Y:S01]  /*14140*/  IMAD R159, R5.reuse, 0xe2, RZ ;  /* 0x000000e2059f7824 */ /* 0x040fe200078e02ff */
[----:B------:R-:W-:Y:S01]  /*14150*/  USHF.L.U64.HI UR60, UR60, 0x1, UR10 ;  /* 0x000000013c3c7899 */ /* 0x000fe2000801020a */
[C---:B------:R-:W-:Y:S01]  /*14160*/  IMAD R160, R5.reuse, 0x7d, RZ ;  /* 0x0000007d05a07824 */ /* 0x040fe200078e02ff */
[----:B------:R-:W-:Y:S01]  /*14170*/  UMOV UR8, UR12 ;  /* 0x0000000c00087c82 */ /* 0x000fe20008000000 */
[C---:B------:R-:W-:Y:S01]  /*14180*/  IMAD R161, R5.reuse, 0xde, RZ ;  /* 0x000000de05a17824 */ /* 0x040fe200078e02ff */
[----:B------:R-:W-:Y:S01]  /*14190*/  UMOV UR10, UR13 ;  /* 0x0000000d000a7c82 */ /* 0x000fe20008000000 */
[C---:B------:R-:W-:Y:S01]  /*141a0*/  IMAD R162, R5.reuse, 0x7b, RZ ;  /* 0x0000007b05a27824 */ /* 0x040fe200078e02ff */
[----:B------:R-:W-:Y:S01]  /*141b0*/  UIADD3.64 UR42, UR8, 0x380, URZ ;  /* 0x00000380082a7897 */ /* 0x000fe2000fffe03f */
[----:B-1----:R-:W-:Y:S01]  /*141c0*/  VIADD R0, R0, 0x7f ;  /* 0x0000007f00007836 */ /* 0x002fe20000000000 */
[----:B------:R-:W-:Y:S01]  /*141d0*/  UIADD3.64 UR40, UR8, 0x400, URZ ;  /* 0x0000040008287897 */ /* 0x000fe2000fffe03f */
[C---:B------:R-:W-:Y:S01]  /*141e0*/  IMAD R163, R5.reuse, 0xda, RZ ;  /* 0x000000da05a37824 */ /* 0x040fe200078e02ff */
[----:B------:R-:W-:Y:S01]  /*141f0*/  UIADD3.64 UR14, UR10, 0x2, URZ ;  /* 0x000000020a0e7897 */ /* 0x000fe2000fffe03f */
[C---:B------:R-:W-:Y:S01]  /*14200*/  IMAD R164, R5.reuse, 0x79, RZ ;  /* 0x0000007905a47824 */ /* 0x040fe200078e02ff */
[----:B------:R-:W-:Y:S01]  /*14210*/  SHF.R.S32.HI R7, RZ, 0x1f, R0 ;  /* 0x0000001fff077819 */ /* 0x000fe20000011400 */
[C---:B------:R-:W-:Y:S01]  /*14220*/  IMAD R165, R5.reuse, 0xd6, RZ ;  /* 0x000000d605a57824 */ /* 0x040fe200078e02ff */
[----:B------:R-:W-:Y:S01]  /*14230*/  UIADD3.64 UR18, UR10, 0x4, URZ ;  /* 0x000000040a127897 */ /* 0x000fe2000fffe03f */
[----:B------:R-:W-:Y:S01]  /*14240*/  IMAD R166, R5, 0x77, RZ ;  /* 0x0000007705a67824 */ /* 0x000fe200078e02ff */
[----:B------:R-:W-:Y:S01]  /*14250*/  LEA.HI R7, R7, R0, RZ, 0x7 ;  /* 0x0000000007077211 */ /* 0x000fe200078f38ff */
[C---:B------:R-:W-:Y:S01]  /*14260*/  IMAD R167, R5.reuse, 0xd2, RZ ;  /* 0x000000d205a77824 */ /* 0x040fe200078e02ff */
[----:B------:R-:W-:Y:S01]  /*14270*/  UIADD3.64 UR22, UR10, 0x7fe, URZ ;  /* 0x000007fe0a167897 */ /* 0x000fe2000fffe03f */
[C---:B------:R-:W-:Y:S01]  /*14280*/  IMAD R168, R5.reuse, 0x75, RZ ;  /* 0x0000007505a87824 */ /* 0x040fe200078e02ff */
[----:B------:R-:W-:Y:S01]  /*14290*/  SHF.R.S32.HI R6, RZ, 0x7, R7 ;  /* 0x00000007ff067819 */ /* 0x000fe20000011407 */
[----:B------:R-:W-:Y:S01]  /*142a0*/  IMAD R169, R5, 0xce, RZ ;  /* 0x000000ce05a97824 */ /* 0x000fe200078e02ff */
[-C--:B------:R-:W-:Y:S01]  /*142b0*/  IADD3 R6, P2, R151, R16.reuse, RZ ;  /* 0x0000001097067210 */ /* 0x080fe20007f5e0ff */
[C---:B------:R-:W-:Y:S01]  /*142c0*/  IMAD R170, R5.reuse, 0x73, RZ ;  /* 0x0000007305aa7824 */ /* 0x040fe200078e02ff */
[-C--:B------:R-:W-:Y:S01]  /*142d0*/  IADD3 R7, P4, R152, R16.reuse, RZ ;  /* 0x0000001098077210 */ /* 0x080fe20007f9e0ff */
[----:B------:R-:W-:Y:S01]  /*142e0*/  IMAD R171, R5, 0xca, RZ ;  /* 0x000000ca05ab7824 */ /* 0x000fe200078e02ff */
[-C--:B------:R-:W-:Y:S01]  /*142f0*/  IADD3 R151, P5, R153, R16.reuse, RZ ;  /* 0x0000001099977210 */ /* 0x080fe20007fbe0ff */
[----:B------:R0:W-:Y:S01]  /*14300*/  STL [R1+0x6e0], R6 ;  /* 0x0006e00601007387 */ /* 0x0001e20000100800 */
[C---:B------:R-:W-:Y:S01]  /*14310*/  IMAD R172, R5.reuse, 0x71, RZ ;  /* 0x0000007105ac7824 */ /* 0x040fe200078e02ff */
[----:B------:R-:W-:Y:S01]  /*14320*/  UIADD3.64 UR26, UR10, 0x800, URZ ;  /* 0x000008000a1a7897 */ /* 0x000fe2000fffe03f */
[C---:B------:R-:W-:Y:S01]  /*14330*/  IMAD R173, R5.reuse, 0xc6, RZ ;  /* 0x000000c605ad7824 */ /* 0x040fe200078e02ff */
[----:B------:R1:W-:Y:S01]  /*14340*/  STL [R1+0x6f0], R7 ;  /* 0x0006f00701007387 */ /* 0x0003e20000100800 */
[C---:B------:R-:W-:Y:S01]  /*14350*/  IMAD R174, R5.reuse, 0x6f, RZ ;  /* 0x0000006f05ae7824 */ /* 0x040fe200078e02ff */
[----:B------:R-:W-:Y:S01]  /*14360*/  UIADD3.64 UR30, UR10, 0x802, URZ ;  /* 0x000008020a1e7897 */ /* 0x000fe2000fffe03f */
[C---:B------:R-:W-:Y:S01]  /*14370*/  IMAD R175, R5.reuse, 0xc2, RZ ;  /* 0x000000c205af7824 */ /* 0x040fe200078e02ff */
[----:B------:R3:W-:Y:S01]  /*14380*/  STL [R1+0x700], R151 ;  /* 0x0007009701007387 */ /* 0x0007e20000100800 */
[C---:B------:R-:W-:Y:S01]  /*14390*/  IMAD R176, R5.reuse, 0x6d, RZ ;  /* 0x0000006d05b07824 */ /* 0x040fe200078e02ff */
[-C--:B0-----:R-:W-:Y:S01]  /*143a0*/  IADD3 R6, P6, R154, R16.reuse, RZ ;  /* 0x000000109a067210 */ /* 0x081fe20007fde0ff */
[C---:B------:R-:W-:Y:S01]  /*143b0*/  IMAD R177, R5.reuse, 0xbe, RZ ;  /* 0x000000be05b17824 */ /* 0x040fe200078e02ff */
[----:B------:R-:W-:Y:S01]  /*143c0*/  UIADD3.64 UR34, UR10, 0x804, URZ ;  /* 0x000008040a227897 */ /* 0x000fe2000fffe03f */
[----:B------:R-:W-:Y:S01]  /*143d0*/  IMAD R178, R5, 0x6b, RZ ;  /* 0x0000006b05b27824 */ /* 0x000fe200078e02ff */
[-C--:B-1----:R-:W-:Y:S01]  /*143e0*/  IADD3 R7, P0, R155, R16.reuse, RZ ;  /* 0x000000109b077210 */ /* 0x082fe20007f1e0ff */
[----:B------:R0:W-:Y:S01]  /*143f0*/  STL [R1+0x710], R6 ;  /* 0x0007100601007387 */ /* 0x0001e20000100800 */
[C---:B------:R-:W-:Y:S01]  /*14400*/  IMAD R179, R5.reuse, 0xba, RZ ;  /* 0x000000ba05b37824 */ /* 0x040fe200078e02ff */
[----:B------:R-:W-:Y:S01]  /*14410*/  UIADD3.64 UR12, UR8, 0x80, URZ ;  /* 0x00000080080c7897 */ /* 0x000fe2000fffe03f */
[-C--:B---3--:R-:W-:Y:S01]  /*14420*/  IADD3 R151, P3, R156, R16.reuse, RZ ;  /* 0x000000109c977210 */ /* 0x088fe20007f7e0ff */
[----:B------:R1:W-:Y:S01]  /*14430*/  STL [R1+0x720], R7 ;  /* 0x0007200701007387 */ /* 0x0003e20000100800 */
[C---:B------:R-:W-:Y:S01]  /*14440*/  IMAD R180, R5.reuse, 0x69, RZ ;  /* 0x0000006905b47824 */ /* 0x040fe200078e02ff */
[----:B------:R-:W-:Y:S01]  /*14450*/  UIADD3.64 UR16, UR8, 0x100, URZ ;  /* 0x0000010008107897 */ /* 0x000fe2000fffe03f */
[C---:B------:R-:W-:Y:S01]  /*14460*/  IMAD R181, R5.reuse, 0xb6, RZ ;  /* 0x000000b605b57824 */ /* 0x040fe200078e02ff */
[----:B------:R3:W-:Y:S01]  /*14470*/  STL [R1+0x730], R151 ;  /* 0x0007309701007387 */ /* 0x0007e20000100800 */
[----:B------:R-:W-:Y:S01]  /*14480*/  IMAD R182, R5, 0x67, RZ ;  /* 0x0000006705b67824 */ /* 0x000fe200078e02ff */
[-C--:B0-----:R-:W-:Y:S01]  /*14490*/  IADD3 R6, P1, R157, R16.reuse, RZ ;  /* 0x000000109d067210 */ /* 0x081fe20007f3e0ff */
[C---:B------:R-:W-:Y:S01]  /*144a0*/  IMAD R183, R5.reuse, 0xb2, RZ ;  /* 0x000000b205b77824 */ /* 0x040fe200078e02ff */
[----:B------:R-:W-:Y:S01]  /*144b0*/  UIADD3.64 UR20, UR8, 0x180, URZ ;  /* 0x0000018008147897 */ /* 0x000fe2000fffe03f */
[C---:B------:R-:W-:Y:S01]  /*144c0*/  IMAD R184, R5.reuse, 0x65, RZ ;  /* 0x0000006505b87824 */ /* 0x040fe200078e02ff */
[-C--:B-1----:R-:W-:Y:S01]  /*144d0*/  LEA.HI.X.SX32 R7, R158, R15.reuse, 0x1, P2 ;  /* 0x0000000f9e077211 */ /* 0x082fe200010f0eff */
[----:B------:R0:W-:Y:S01]  /*144e0*/  STL [R1+0x740], R6 ;  /* 0x0007400601007387 */ /* 0x0001e20000100800 */
[----:B------:R-:W-:Y:S01]  /*144f0*/  IMAD R185, R5, 0xae, RZ ;  /* 0x000000ae05b97824 */ /* 0x000fe200078e02ff */
[----:B------:R-:W-:Y:S01]  /*14500*/  UIADD3.64 UR24, UR8, 0x200, URZ ;  /* 0x0000020008187897 */ /* 0x000fe2000fffe03f */
[-C--:B---3--:R-:W-:Y:S01]  /*14510*/  IADD3 R151, P2, R159, R16.reuse, RZ ;  /* 0x000000109f977210 */ /* 0x088fe20007f5e0ff */
[----:B------:R1:W-:Y:S01]  /*14520*/  STL [R1+0x6dc], R7 ;  /* 0x0006dc0701007387 */ /* 0x0003e20000100800 */
[C---:B------:R-:W-:Y:S01]  /*14530*/  IMAD R186, R5.reuse, 0x63, RZ ;  /* 0x0000006305ba7824 */ /* 0x040fe200078e02ff */
[----:B------:R-:W-:Y:S01]  /*14540*/  UIADD3.64 UR28, UR8, 0x280, URZ ;  /* 0x00000280081c7897 */ /* 0x000fe2000fffe03f */
[C---:B------:R-:W-:Y:S01]  /*14550*/  IMAD R187, R5.reuse, 0xaa, RZ ;  /* 0x000000aa05bb7824 */ /* 0x040fe200078e02ff */
[----:B------:R3:W-:Y:S01]  /*14560*/  STL [R1+0x750], R151 ;  /* 0x0007509701007387 */ /* 0x0007e20000100800 */
[C---:B------:R-:W-:Y:S01]  /*14570*/  IMAD R188, R5.reuse, 0x61, RZ ;  /* 0x0000006105bc7824 */ /* 0x040fe200078e02ff */
[-C--:B0-----:R-:W-:Y:S01]  /*14580*/  LEA.HI.X.SX32 R6, R160, R15.reuse, 0x1, P4 ;  /* 0x0000000fa0067211 */ /* 0x081fe200020f0eff */
[C---:B------:R-:W-:Y:S01]  /*14590*/  IMAD R189, R5.reuse, 0xa6, RZ ;  /* 0x000000a605bd7824 */ /* 0x040fe200078e02ff */
[----:B------:R-:W-:Y:S01]  /*145a0*/  UIADD3.64 UR32, UR8, 0x300, URZ ;  /* 0x0000030008207897 */ /* 0x000fe2000fffe03f */
[----:B------:R-:W-:Y:S01]  /*145b0*/  IMAD R190, R5, 0x5f, RZ ;  /* 0x0000005f05be7824 */ /* 0x000fe200078e02ff */
[-C--:B-1----:R-:W-:Y:S01]  /*145c0*/  IADD3 R7, P4, R161, R16.reuse, RZ ;  /* 0x00000010a1077210 */ /* 0x082fe20007f9e0ff */
[----:B------:R0:W-:Y:S01]  /*145d0*/  STL [R1+0x6ec], R6 ;  /* 0x0006ec0601007387 */ /* 0x0001e20000100800 */
[C---:B------:R-:W-:Y:S01]  /*145e0*/  IMAD R191, R5.reuse, 0xa2, RZ ;  /* 0x000000a205bf7824 */ /* 0x040fe200078e02ff */
[----:B------:R-:W-:Y:S01]  /*145f0*/  UIADD3.64 UR42, UR8, 0x480, URZ ;  /* 0x00000480082a7897 */ /* 0x000fe2000fffe03f */
[-C--:B---3--:R-:W-:Y:S01]  /*14600*/  LEA.HI.X.SX32 R151, R162, R15.reuse, 0x1, P5 ;  /* 0x0000000fa2977211 */ /* 0x088fe200028f0eff */
        /* <DEDUP_REMOVED lines=25> */
[----:B-1----:R-:W-:Y:S01]  /*147a0*/  IADD3 R7, P0, R167, R16, RZ ;  /* 0x00000010a7077210 */ /* 0x002fe20007f1e0ff */
[----:B------:R0:W-:Y:S01]  /*147b0*/  STL [R1+0x71c], R6 ;  /* 0x00071c0601007387 */ /* 0x0001e20000100800 */
[C---:B------:R-:W-:Y:S01]  /*147c0*/  IMAD R203, R5.reuse, 0x8a, RZ ;  /* 0x0000008a05cb7824 */ /* 0x040fe200078e02ff */
[----:B------:R-:W-:Y:S01]  /*147d0*/  UMOV UR39, 0x40000040 ;  /* 0x4000004000277882 */ /* 0x000fe20000000000 */
[----:B---3--:R-:W-:Y:S01]  /*147e0*/  LEA.HI.X.SX32 R151, R168, R15, 0x1, P3 ;  /* 0x0000000fa8977211 */ /* 0x008fe200018f0eff */
[----:B------:R1:W-:Y:S01]  /*147f0*/  STL [R1+0x790], R7 ;  /* 0x0007900701007387 */ /* 0x0003e20000100800 */
[----:B------:R-:W-:-:S02]  /*14800*/  IMAD R204, R5, 0x51, RZ ;  /* 0x0000005105cc7824 */ /* 0x000fc400078e02ff */
[C---:B------:R-:W-:Y:S01]  /*14810*/  IMAD R205, R5.reuse, 0x86, RZ ;  /* 0x0000008605cd7824 */ /* 0x040fe200078e02ff */
[----:B------:R3:W-:Y:S01]  /*14820*/  STL [R1+0x72c], R151 ;  /* 0x00072c9701007387 */ /* 0x0007e20000100800 */
[----:B------:R-:W-:Y:S01]  /*14830*/  IMAD R206, R5, 0x4f, RZ ;  /* 0x0000004f05ce7824 */ /* 0x000fe200078e02ff */
[-C--:B0-----:R-:W-:Y:S01]  /*14840*/  IADD3 R6, P3, R169, R16.reuse, RZ ;  /* 0x00000010a9067210 */ /* 0x081fe20007f7e0ff */
[C---:B------:R-:W-:Y:S02]  /*14850*/  IMAD R207, R5.reuse, 0x82, RZ ;  /* 0x0000008205cf7824 */ /* 0x040fe400078e02ff */
[C---:B------:R-:W-:Y:S01]  /*14860*/  IMAD R208, R5.reuse, 0x4d, RZ ;  /* 0x0000004d05d07824 */ /* 0x040fe200078e02ff */
[----:B-1----:R-:W-:Y:S01]  /*14870*/  LEA.HI.X.SX32 R7, R170, R15, 0x1, P1 ;  /* 0x0000000faa077211 */ /* 0x002fe200008f0eff */
[----:B------:R0:W-:Y:S01]  /*14880*/  STL [R1+0x7a0], R6 ;  /* 0x0007a00601007387 */ /* 0x0001e20000100800 */
[----:B------:R-:W-:Y:S01]  /*14890*/  IMAD R209, R5, 0xfc, RZ ;  /* 0x000000fc05d17824 */ /* 0x000fe200078e02ff */
[----:B---3--:R-:W-:-:S02]  /*148a0*/  IADD3 R151, P1, R171, R16, RZ ;  /* 0x00000010ab977210 */ /* 0x008fc40007f3e0ff */
[----:B------:R1:W-:Y:S01]  /*148b0*/  STL [R1+0x73c], R7 ;  /* 0x00073c0701007387 */ /* 0x0003e20000100800 */
[C---:B------:R-:W-:Y:S02]  /*148c0*/  IMAD R210, R5.reuse, 0x4b, RZ ;  /* 0x0000004b05d27824 */ /* 0x040fe400078e02ff */
[C---:B------:R-:W-:Y:S01]  /*148d0*/  IMAD R211, R5.reuse, 0xf4, RZ ;  /* 0x000000f405d37824 */ /* 0x040fe200078e02ff */
[----:B------:R3:W-:Y:S01]  /*148e0*/  STL [R1+0x7b0], R151 ;  /* 0x0007b09701007387 */ /* 0x0007e20000100800 */
[C---:B------:R-:W-:Y:S01]  /*148f0*/  IMAD R212, R5.reuse, 0x49, RZ ;  /* 0x0000004905d47824 */ /* 0x040fe200078e02ff */
[-C--:B0-----:R-:W-:Y:S01]  /*14900*/  LEA.HI.X.SX32 R6, R172, R15.reuse, 0x1, P2 ;  /* 0x0000000fac067211 */ /* 0x081fe200010f0eff */
[C---:B------:R-:W-:Y:S02]  /*14910*/  IMAD R213, R5.reuse, 0xec, RZ ;  /* 0x000000ec05d57824 */ /* 0x040fe400078e02ff */
[----:B------:R-:W-:Y:S01]  /*14920*/  IMAD R214, R5, 0x47, RZ ;  /* 0x0000004705d67824 */ /* 0x000fe200078e02ff */
[----:B-1----:R-:W-:Y:S01]  /*14930*/  IADD3 R7, P2, R173, R16, RZ ;  /* 0x00000010ad077210 */ /* 0x002fe20007f5e0ff */
[----:B------:R0:W-:Y:S01]  /*14940*/  STL [R1+0x74c], R6 ;  /* 0x00074c0601007387 */ /* 0x0001e20000100800 */
[----:B------:R-:W-:Y:S01]  /*14950*/  IMAD R215, R5, 0xe4, RZ ;  /* 0x000000e405d77824 */ /* 0x000fe200078e02ff */
[----:B---3--:R-:W-:-:S02]  /*14960*/  LEA.HI.X.SX32 R151, R174, R15, 0x1, P4 ;  /* 0x0000000fae977211 */ /* 0x008fc400020f0eff */
[----:B------:R1:W-:Y:S01]  /*14970*/  STL [R1+0x7c0], R7 ;  /* 0x0007c00701007387 */ /* 0x0003e20000100800 */
[C---:B------:R-:W-:Y:S02]  /*14980*/  IMAD R216, R5.reuse, 0x45, RZ ;  /* 0x0000004505d87824 */ /* 0x040fe400078e02ff */
        /* <DEDUP_REMOVED lines=179> */
[-C--:B------:R-:W-:Y:S01]  /*154c0*/  LEA.HI.X.SX32 R9, R9, R15.reuse, 0x1, P0 ;  /* 0x0000000f09097211 */ /* 0x080fe200000f0eff */
[C---:B------:R-:W-:Y:S02]  /*154d0*/  IMAD R146, R5.reuse, 0x30, RZ ;  /* 0x0000003005927824 */ /* 0x040fe400078e02ff */
[----:B------:R3:W-:Y:S01]  /*154e0*/  STL [R1+0x8e0], R151 ;  /* 0x0008e09701007387 */ /* 0x0007e20000100800 */
[----:B------:R-:W-:Y:S01]  /*154f0*/  IMAD R147, R5, 0x18, RZ ;  /* 0x0000001805937824 */ /* 0x000fe200078e02ff */
[----:B0-----:R-:W-:Y:S01]  /*15500*/  LEA.HI.X.SX32 R6, R219, R15, 0x1, P6 ;  /* 0x0000000fdb067211 */ /* 0x001fe200030f0eff */
[C---:B------:R-:W-:Y:S02]  /*15510*/  IMAD R148, R5.reuse, 0xc, RZ ;  /* 0x0000000c05947824 */ /* 0x040fe400078e02ff */
[C---:B------:R-:W-:Y:S01]  /*15520*/  IMAD R149, R5.reuse, 0x6, RZ ;  /* 0x0000000605957824 */ /* 0x040fe200078e02ff */
[----:B-1----:R-:W-:Y:S01]  /*15530*/  IADD3 R7, P6, R220, R16, RZ ;  /* 0x00000010dc077210 */ /* 0x002fe20007fde0ff */
[----:B------:R0:W-:Y:S01]  /*15540*/  STL [R1+0x8cc], R6 ;  /* 0x0008cc0601007387 */ /* 0x0001e20000100800 */
[----:B------:R-:W-:-:S02]  /*15550*/  IMAD.SHL.U32 R150, R5, 0x2, RZ ;  /* 0x0000000205967824 */ /* 0x000fc400078e00ff */
[C---:B------:R-:W-:Y:S01]  /*15560*/  IMAD.SHL.U32 R152, R5.reuse, 0x20, RZ ;  /* 0x0000002005987824 */ /* 0x040fe200078e00ff */
[----:B------:R1:W-:Y:S01]  /*15570*/  STL [R1+0x788], R7 ;  /* 0x0007880701007387 */ /* 0x0003e20000100800 */
[C---:B---3--:R-:W-:Y:S02]  /*15580*/  IMAD.SHL.U32 R151, R5.reuse, 0x10, RZ ;  /* 0x0000001005977824 */ /* 0x048fe400078e00ff */
[----:B------:R-:W-:Y:S01]  /*15590*/  IMAD.SHL.U32 R8, R5, 0x80, RZ ;  /* 0x0000008005087824 */ /* 0x000fe200078e00ff */
[----:B------:R3:W-:Y:S01]  /*155a0*/  STL [R1+0x6e4], R9 ;  /* 0x0006e40901007387 */ /* 0x0007e20000100800 */
[----:B0-----:R-:W-:-:S03]  /*155b0*/  IADD3 R6, P0, R10, R16, RZ ;  /* 0x000000100a067210 */ /* 0x001fc60007f1e0ff */
[----:B------:R-:W-:Y:S02]  /*155c0*/  SHF.R.S32.HI R0, RZ, 0x1f, R8 ;  /* 0x0000001fff007819 */ /* 0x000fe40000011408 */
[-C--:B-1----:R-:W-:Y:S01]  /*155d0*/  LEA.HI.X.SX32 R7, R221, R15.reuse, 0x1, P5 ;  /* 0x0000000fdd077211 */ /* 0x082fe200028f0eff */
[----:B------:R0:W-:Y:S01]  /*155e0*/  STL [R1+0x8f0], R6 ;  /* 0x0008f00601007387 */ /* 0x0001e20000100800 */
[C---:B------:R-:W-:Y:S01]  /*155f0*/  SHF.L.U64.HI R0, R8.reuse, 0x1, R0 ;  /* 0x0000000108007819 */ /* 0x040fe20000010200 */
[----:B------:R-:W-:Y:S01]  /*15600*/  IMAD.SHL.U32 R8, R8, 0x2, RZ ;  /* 0x0000000208087824 */ /* 0x000fe200078e00ff */
[----:B---3--:R-:W-:Y:S01]  /*15610*/  IADD3 R9, P5, R222, R16, RZ ;  /* 0x00000010de097210 */ /* 0x008fe20007fbe0ff */
[----:B------:R1:W-:Y:S04]  /*15620*/  STL [R1+0x8dc], R7 ;  /* 0x0008dc0701007387 */ /* 0x0003e80000100800 */
[----:B------:R3:W-:Y:S01]  /*15630*/  STL [R1+0x7a8], R9 ;  /* 0x0007a80901007387 */ /* 0x0007e20000100800 */
[----:B0-----:R-:W-:-:S02]  /*15640*/  LEA.HI.X.SX32 R6, R10, R15, 0x1, P3 ;  /* 0x0000000f0a067211 */ /* 0x001fc400018f0eff */
[----:B-1----:R-:W-:-:S03]  /*15650*/  IADD3 R7, P3, R11, R16, RZ ;  /* 0x000000100b077210 */ /* 0x002fc60007f7e0ff */
[----:B------:R0:W-:Y:S01]  /*15660*/  STL [R1+0x704], R6 ;  /* 0x0007040601007387 */ /* 0x0001e20000100800 */
[----:B---3--:R-:W-:-:S03]  /*15670*/  LEA.HI.X.SX32 R9, R223, R15, 0x1, P0 ;  /* 0x0000000fdf097211 */ /* 0x008fc600000f0eff */
[----:B------:R1:W-:Y:S04]  /*15680*/  STL [R1+0x900], R7 ;  /* 0x0009000701007387 */ /* 0x0003e80000100800 */
[----:B------:R3:W-:Y:S01]  /*15690*/  STL [R1+0x8ec], R9 ;  /* 0x0008ec0901007387 */ /* 0x0007e20000100800 */
[----:B0-----:R-:W-:Y:S02]  /*156a0*/  IADD3 R6, P0, R224, R16, RZ ;  /* 0x00000010e0067210 */ /* 0x001fe40007f1e0ff */
[----:B-1----:R-:W-:-:S03]  /*156b0*/  LEA.HI.X.SX32 R7, R11, R15, 0x1, P1 ;  /* 0x0000000f0b077211 */ /* 0x002fc600008f0eff */
[----:B------:R0:W-:Y:S01]  /*156c0*/  STL [R1+0x7c8], R6 ;  /* 0x0007c80601007387 */ /* 0x0001e20000100800 */
[----:B---3--:R-:W-:-:S03]  /*156d0*/  IADD3 R9, P1, R12, R16, RZ ;  /* 0x000000100c097210 */ /* 0x008fc60007f3e0ff */
[----:B------:R1:W-:Y:S04]  /*156e0*/  STL [R1+0x724], R7 ;  /* 0x0007240701007387 */ /* 0x0003e80000100800 */
[----:B------:R3:W-:Y:S01]  /*156f0*/  STL [R1+0x910], R9 ;  /* 0x0009100901007387 */ /* 0x0007e20000100800 */
[----:B0-----:R-:W-:Y:S02]  /*15700*/  LEA.HI.X.SX32 R6, R225, R15, 0x1, P3 ;  /* 0x0000000fe1067211 */ /* 0x001fe400018f0eff */
        /* <DEDUP_REMOVED lines=92> */
[----:B------:R-:W-:Y:S02]  /*15cd0*/  CS2R R106, SRZ ;  /* 0x00000000006a7805 */ /* 0x000fe4000001ff00 */
[-C--:B---3--:R-:W-:Y:S01]  /*15ce0*/  IADD3 R9, P0, R108, R16.reuse, RZ ;  /* 0x000000106c097210 */ /* 0x088fe20007f1e0ff */
        /* <DEDUP_REMOVED lines=13> */
[----:B------:R-:W-:Y:S01]  /*15dc0*/  STL [R1+0x9e0], R9 ;  /* 0x0009e00901007387 */ /* 0x000fe20000100800 */
[-C--:B0-----:R-:W-:Y:S02]  /*15dd0*/  LEA.HI.X.SX32 R6, R109, R15.reuse, 0x1, P1 ;  /* 0x0000000f6d067211 */ /* 0x081fe400008f0eff */
[----:B------:R-:W-:Y:S02]  /*15de0*/  CS2R R108, SRZ ;  /* 0x00000000006c7805 */ /* 0x000fe4000001ff00 */
[----:B------:R-:W-:Y:S01]  /*15df0*/  IADD3 R10, P1, R252, R16, RZ ;  /* 0x00000010fc0a7210 */ /* 0x000fe20007f3e0ff */
[----:B-1----:R-:W-:Y:S01]  /*15e00*/  IMAD R7, R5, 0x1f, RZ ;  /* 0x0000001f05077824 */ /* 0x002fe200078e02ff */
[----:B------:R0:W-:Y:S04]  /*15e10*/  STL [R1+0x6f4], R6 ;  /* 0x0006f40601007387 */ /* 0x0001e80000100800 */
[----:B------:R1:W-:Y:S01]  /*15e20*/  STL [R1+0x838], R10 ;  /* 0x0008380a01007387 */ /* 0x0003e20000100800 */
[----:B------:R-:W-:-:S02]  /*15e30*/  LEA.HI.X.SX32 R7, R7, R15, 0x1, P0 ;  /* 0x0000000f07077211 */ /* 0x000fc400000f0eff */
[----:B0-----:R-:W-:Y:S02]  /*15e40*/  LEA.HI.X.SX32 R6, R110, R15, 0x1, P3 ;  /* 0x0000000f6e067211 */ /* 0x001fe400018f0eff */
[-C--:B------:R-:W-:Y:S02]  /*15e50*/  IADD3 R9, P3, R111, R16.reuse, RZ ;  /* 0x000000106f097210 */ /* 0x080fe40007f7e0ff */
[----:B-1----:R-:W-:Y:S01]  /*15e60*/  IADD3 R10, P0, R112, R16, RZ ;  /* 0x00000010700a7210 */ /* 0x002fe20007f1e0ff */
[----:B------:R0:W-:Y:S04]  /*15e70*/  STL [R1+0x8e4], R6 ;  /* 0x0008e40601007387 */ /* 0x0001e80000100800 */
[----:B------:R1:W-:Y:S04]  /*15e80*/  STL [R1+0x908], R9 ;  /* 0x0009080901007387 */ /* 0x0003e80000100800 */
[----:B------:R3:W-:Y:S01]  /*15e90*/  STL [R1+0x9dc], R7 ;  /* 0x0009dc0701007387 */ /* 0x0007e20000100800 */
[----:B0-----:R-:W-:-:S03]  /*15ea0*/  IMAD R6, R5, 0x98, RZ ;  /* 0x0000009805067824 */ /* 0x001fc600078e02ff */
[----:B------:R0:W-:Y:S01]  /*15eb0*/  STL [R1+0x9f0], R10 ;  /* 0x0009f00a01007387 */ /* 0x0001e20000100800 */
[-C--:B-1----:R-:W-:Y:S02]  /*15ec0*/  LEA.HI.X.SX32 R9, R111, R15.reuse, 0x1, P2 ;  /* 0x0000000f6f097211 */ /* 0x082fe400010f0eff */
[----:B------:R-:W-:Y:S01]  /*15ed0*/  CS2R R110, SRZ ;  /* 0x00000000006e7805 */ /* 0x000fe2000001ff00 */
[----:B---3--:R-:W-:Y:S02]  /*15ee0*/  IMAD R7, R5, 0x1d, RZ ;  /* 0x0000001d05077824 */ /* 0x008fe400078e02ff */
[----:B------:R1:W-:Y:S01]  /*15ef0*/  STL [R1+0x734], R9 ;  /* 0x0007340901007387 */ /* 0x0003e20000100800 */
[-C--:B0-----:R-:W-:Y:S02]  /*15f00*/  IADD3 R10, P2, R6, R16.reuse, RZ ;  /* 0x00000010060a7210 */ /* 0x081fe40007f5e0ff */
[-C--:B------:R-:W-:Y:S02]  /*15f10*/  LEA.HI.X.SX32 R6, R112, R15.reuse, 0x1, P3 ;  /* 0x0000000f70067211 */ /* 0x080fe400018f0eff */
[----:B------:R-:W-:Y:S01]  /*15f20*/  LEA.HI.X.SX32 R7, R7, R15, 0x1, P0 ;  /* 0x0000000f07077211 */ /* 0x000fe200000f0eff */
[----:B------:R0:W-:Y:S01]  /*15f30*/  STL [R1+0x878], R10 ;  /* 0x0008780a01007387 */ /* 0x0001e20000100800 */
[----:B-1----:R-:W-:-:S03]  /*15f40*/  IADD3 R9, P3, R113, R16, RZ ;  /* 0x0000001071097210 */ /* 0x002fc60007f7e0ff */
[----:B------:R1:W-:Y:S04]  /*15f50*/  STL [R1+0x904], R6 ;  /* 0x0009040601007387 */ /* 0x0003e80000100800 */
[----:B------:R3:W-:Y:S01]  /*15f60*/  STL [R1+0x928], R9 ;  /* 0x0009280901007387 */ /* 0x0007e20000100800 */
[----:B0-----:R-:W-:-:S03]  /*15f70*/  IADD3 R10, P0, R114, R16, RZ ;  /* 0x00000010720a7210 */ /* 0x001fc60007f1e0ff */
[----:B------:R0:W-:Y:S01]  /*15f80*/  STL [R1+0x9ec], R7 ;  /* 0x0009ec0701007387 */ /* 0x0001e20000100800 */
[----:B-1----:R-:W-:-:S03]  /*15f90*/  IMAD R6, R5, 0x88, RZ ;  /* 0x0000008805067824 */ /* 0x002fc600078e02ff */
[----:B------:R1:W-:Y:S01]  /*15fa0*/  STL [R1+0xa00], R10 ;  /* 0x000a000a01007387 */ /* 0x0003e20000100800 */
[-C--:B---3--:R-:W-:Y:S02]  /*15fb0*/  LEA.HI.X.SX32 R9, R113, R15.reuse, 0x1, P4 ;  /* 0x0000000f71097211 */ /* 0x088fe400020f0eff */
[----:B------:R-:W-:Y:S01]  /*15fc0*/  CS2R R112, SRZ ;  /* 0x0000000000707805 */ /* 0x000fe2000001ff00 */
[----:B0-----:R-:W-:Y:S02]  /*15fd0*/  IMAD R7, R5, 0x1b, RZ ;  /* 0x0000001b05077824 */ /* 0x001fe400078e02ff */
[----:B------:R0:W-:Y:S01]  /*15fe0*/  STL [R1+0x774], R9 ;  /* 0x0007740901007387 */ /* 0x0001e20000100800 */
[-C--:B-1----:R-:W-:Y:S02]  /*15ff0*/  IADD3 R10, P4, R6, R16.reuse, RZ ;  /* 0x00000010060a7210 */ /* 0x082fe40007f9e0ff */
[-C--:B------:R-:W-:Y:S02]  /*16000*/  LEA.HI.X.SX32 R6, R114, R15.reuse, 0x1, P3 ;  /* 0x0000000f72067211 */ /* 0x080fe400018f0eff */
[----:B------:R-:W-:Y:S01]  /*16010*/  LEA.HI.X.SX32 R7, R7, R15, 0x1, P0 ;  /* 0x0000000f07077211 */ /* 0x000fe200000f0eff */
[----:B------:R1:W-:Y:S01]  /*16020*/  STL [R1+0x8b8], R10 ;  /* 0x0008b80a01007387 */ /* 0x0003e20000100800 */
[----:B0-----:R-:W-:-:S03]  /*16030*/  IADD3 R9, P3, R115, R16, RZ ;  /* 0x0000001073097210 */ /* 0x001fc60007f7e0ff */
[----:B------:R0:W-:Y:S04]  /*16040*/  STL [R1+0x924], R6 ;  /* 0x0009240601007387 */ /* 0x0001e80000100800 */
[----:B------:R3:W-:Y:S01]  /*16050*/  STL [R1+0x948], R9 ;  /* 0x0009480901007387 */ /* 0x0007e20000100800 */
[----:B-1----:R-:W-:-:S03]  /*16060*/  IADD3 R10, P0, R116, R16, RZ ;  /* 0x00000010740a7210 */ /* 0x002fc60007f1e0ff */
[----:B------:R1:W-:Y:S01]  /*16070*/  STL [R1+0x9fc], R7 ;  /* 0x0009fc0701007387 */ /* 0x0003e20000100800 */
[----:B0-----:R-:W-:-:S03]  /*16080*/  IMAD R6, R5, 0xf0, RZ ;  /* 0x000000f005067824 */ /* 0x001fc600078e02ff */
[----:B------:R0:W-:Y:S01]  /*16090*/  STL [R1+0xa10], R10 ;  /* 0x000a100a01007387 */ /* 0x0001e20000100800 */
[-C--:B---3--:R-:W-:Y:S02]  /*160a0*/  LEA.HI.X.SX32 R9, R115, R15.reuse, 0x1, P6 ;  /* 0x0000000f73097211 */ /* 0x088fe400030f0eff */
[----:B------:R-:W-:Y:S01]  /*160b0*/  CS2R R114, SRZ ;  /* 0x0000000000727805 */ /* 0x000fe2000001ff00 */
[----:B-1----:R-:W-:Y:S02]  /*160c0*/  IMAD R7, R5, 0x19, RZ ;  /* 0x0000001905077824 */ /* 0x002fe400078e02ff */
        /* <DEDUP_REMOVED lines=56> */
[----:B------:R-:W-:Y:S01]  /*16450*/  STL [R1+0xa50], R10 ;  /* 0x000a500a01007387 */ /* 0x000fe20000100800 */
[-C--:B---3--:R-:W-:Y:S02]  /*16460*/  LEA.HI.X.SX32 R9, R123, R15.reuse, 0x1, P4 ;  /* 0x0000000f7b097211 */ /* 0x088fe400020f0eff */
[----:B------:R-:W-:Y:S02]  /*16470*/  CS2R R122, SRZ ;  /* 0x00000000007a7805 */ /* 0x000fe4000001ff00 */
[----:B------:R-:W-:Y:S01]  /*16480*/  IADD3 R6, P4, R6, R16, RZ ;  /* 0x0000001006067210 */ /* 0x000fe20007f9e0ff */
[----:B-1----:R-:W-:Y:S01]  /*16490*/  IMAD R7, R5, 0x11, RZ ;  /* 0x0000001105077824 */ /* 0x002fe200078e02ff */
[----:B------:R0:W-:Y:S04]  /*164a0*/  STL [R1+0x8b4], R9 ;  /* 0x0008b40901007387 */ /* 0x0001e80000100800 */
[----:B------:R1:W-:Y:S01]  /*164b0*/  STL [R1+0x758], R6 ;  /* 0x0007580601007387 */ /* 0x0003e20000100800 */
[----:B0-----:R-:W-:-:S02]  /*164c0*/  LEA.HI.X.SX32 R9, R124, R15, 0x1, P3 ;  /* 0x0000000f7c097211 */ /* 0x001fc400018f0eff */
[-C--:B------:R-:W-:Y:S02]  /*164d0*/  IADD3 R10, P3, R125, R16.reuse, RZ ;  /* 0x000000107d0a7210 */ /* 0x080fe40007f7e0ff */
[-C--:B-1----:R-:W-:Y:S01]  /*164e0*/  LEA.HI.X.SX32 R6, R7, R15.reuse, 0x1, P0 ;  /* 0x0000000f07067211 */ /* 0x082fe200000f0eff */
[----:B------:R0:W-:Y:S01]  /*164f0*/  STL [R1+0x9c4], R9 ;  /* 0x0009c40901007387 */ /* 0x0001e20000100800 */
[----:B------:R-:W-:Y:S02]  /*16500*/  LEA.HI.X.SX32 R7, R125, R15, 0x1, P6 ;  /* 0x0000000f7d077211 */ /* 0x000fe400030f0eff */
[----:B------:R-:W-:Y:S01]  /*16510*/  CS2R R124, SRZ ;  /* 0x00000000007c7805 */ /* 0x000fe2000001ff00 */
[----:B------:R1:W-:Y:S04]  /*16520*/  STL [R1+0x8f8], R10 ;  /* 0x0008f80a01007387 */ /* 0x0003e80000100800 */
[----:B------:R3:W-:Y:S01]  /*16530*/  STL [R1+0xa4c], R6 ;  /* 0x000a4c0601007387 */ /* 0x0007e20000100800 */
[----:B0-----:R-:W-:-:S02]  /*16540*/  IADD3 R9, P0, R126, R16, RZ ;  /* 0x000000107e097210 */ /* 0x001fc40007f1e0ff */
[----:B-1----:R-:W-:-:S03]  /*16550*/  IADD3 R10, P6, R127, R16, RZ ;  /* 0x000000107f0a7210 */ /* 0x002fc60007fde0ff */
[----:B------:R0:W-:Y:S01]  /*16560*/  STL [R1+0x9e8], R9 ;  /* 0x0009e80901007387 */ /* 0x0001e20000100800 */
[----:B---3--:R-:W-:-:S03]  /*16570*/  IMAD R6, R5, 0xa0, RZ ;  /* 0x000000a005067824 */ /* 0x008fc600078e02ff */
[----:B------:R1:W-:Y:S04]  /*16580*/  STL [R1+0x714], R7 ;  /* 0x0007140701007387 */ /* 0x0003e80000100800 */
[----:B------:R-:W-:Y:S01]  /*16590*/  STL [R1+0xa60], R10 ;  /* 0x000a600a01007387 */ /* 0x000fe20000100800 */
[-C--:B0-----:R-:W-:Y:S02]  /*165a0*/  LEA.HI.X.SX32 R9, R126, R15.reuse, 0x1, P3 ;  /* 0x0000000f7e097211 */ /* 0x081fe400018f0eff */
[----:B------:R-:W-:Y:S01]  /*165b0*/  IADD3 R6, P3, R6, R16, RZ ;  /* 0x0000001006067210 */ /* 0x000fe20007f7e0ff */
[----:B-1----:R-:W-:Y:S02]  /*165c0*/  IMAD R7, R5, 0xf, RZ ;  /* 0x0000000f05077824 */ /* 0x002fe400078e02ff */
[----:B------:R0:W-:Y:S04]  /*165d0*/  STL [R1+0x8f4], R9 ;  /* 0x0008f40901007387 */ /* 0x0001e80000100800 */
[----:B------:R1:W-:Y:S01]  /*165e0*/  STL [R1+0x858], R6 ;  /* 0x0008580601007387 */ /* 0x0003e20000100800 */
[----:B0-----:R-:W-:-:S02]  /*165f0*/  LEA.HI.X.SX32 R9, R127, R15, 0x1, P0 ;  /* 0x0000000f7f097211 */ /* 0x001fc400000f0eff */
[----:B------:R-:W-:Y:S02]  /*16600*/  CS2R R126, SRZ ;  /* 0x00000000007e7805 */ /* 0x000fe4000001ff00 */
[C---:B------:R-:W-:Y:S02]  /*16610*/  IADD3 R10, P0, R128.reuse, R16, RZ ;  /* 0x00000010800a7210 */ /* 0x040fe40007f1e0ff */
[-C--:B-1----:R-:W-:Y:S01]  /*16620*/  LEA.HI.X.SX32 R6, R7, R15.reuse, 0x1, P6 ;  /* 0x0000000f07067211 */ /* 0x082fe200030f0eff */
[----:B------:R0:W-:Y:S01]  /*16630*/  STL [R1+0x9e4], R9 ;  /* 0x0009e40901007387 */ /* 0x0001e20000100800 */
[----:B------:R-:W-:-:S03]  /*16640*/  LEA.HI.X.SX32 R7, R128, R15, 0x1, P5 ;  /* 0x0000000f80077211 */ /* 0x000fc600028f0eff */
[----:B------:R1:W-:Y:S04]  /*16650*/  STL [R1+0x938], R10 ;  /* 0x0009380a01007387 */ /* 0x0003e80000100800 */
[----:B------:R3:W-:Y:S01]  /*16660*/  STL [R1+0xa5c], R6 ;  /* 0x000a5c0601007387 */ /* 0x0007e20000100800 */
[C---:B0-----:R-:W-:Y:S02]  /*16670*/  IADD3 R9, P6, R129.reuse, R16, RZ ;  /* 0x0000001081097210 */ /* 0x041fe40007fde0ff */
[----:B-1----:R-:W-:-:S03]  /*16680*/  LEA.HI.X.SX32 R10, R129, R15, 0x1, P0 ;  /* 0x0000000f810a7211 */ /* 0x002fc600000f0eff */
[----:B------:R0:W-:Y:S01]  /*16690*/  STL [R1+0xa08], R9 ;  /* 0x000a080901007387 */ /* 0x0001e20000100800 */
[----:B------:R-:W-:Y:S01]  /*166a0*/  CS2R R128, SRZ ;  /* 0x0000000000807805 */ /* 0x000fe2000001ff00 */
[C---:B---3--:R-:W-:Y:S02]  /*166b0*/  IMAD R6, R5.reuse, 0xc0, RZ ;  /* 0x000000c005067824 */ /* 0x048fe400078e02ff */
[----:B------:R1:W-:Y:S01]  /*166c0*/  STL [R1+0x794], R7 ;  /* 0x0007940701007387 */ /* 0x0003e20000100800 */
[----:B0-----:R-:W-:Y:S01]  /*166d0*/  IADD3 R9, P5, R130, R16, RZ ;  /* 0x0000001082097210 */ /* 0x001fe20007fbe0ff */
[----:B-1----:R-:W-:-:S04]  /*166e0*/  IMAD R7, R5, 0xd, RZ ;  /* 0x0000000d05077824 */ /* 0x002fc800078e02ff */
[----:B------:R0:W-:Y:S04]  /*166f0*/  STL [R1+0xa70], R9 ;  /* 0x000a700901007387 */ /* 0x0001e80000100800 */
[----:B------:R1:W-:Y:S01]  /*16700*/  STL [R1+0x934], R10 ;  /* 0x0009340a01007387 */ /* 0x0003e20000100800 */
[-C--:B0-----:R-:W-:Y:S02]  /*16710*/  IADD3 R9, P0, R6, R16.reuse, RZ ;  /* 0x0000001006097210 */ /* 0x081fe40007f1e0ff */
[-C--:B------:R-:W-:Y:S02]  /*16720*/  LEA.HI.X.SX32 R6, R130, R15.reuse, 0x1, P6 ;  /* 0x0000000f82067211 */ /* 0x080fe400030f0eff */
[----:B-1----:R-:W-:Y:S01]  /*16730*/  IADD3 R10, P6, R131, R16, RZ ;  /* 0x00000010830a7210 */ /* 0x002fe20007fde0ff */
[----:B------:R0:W-:Y:S04]  /*16740*/  STL [R1+0x7d8], R9 ;  /* 0x0007d80901007387 */ /* 0x0001e80000100800 */
[----:B------:R1:W-:Y:S04]  /*16750*/  STL [R1+0xa04], R6 ;  /* 0x000a040601007387 */ /* 0x0003e80000100800 */
[----:B------:R-:W-:Y:S01]  /*16760*/  STL [R1+0x978], R10 ;  /* 0x0009780a01007387 */ /* 0x000fe20000100800 */
[----:B0-----:R-:W-:-:S02]  /*16770*/  LEA.HI.X.SX32 R9, R7, R15, 0x1, P5 ;  /* 0x0000000f07097211 */ /* 0x001fc400028f0eff */
[----:B------:R-:W-:Y:S02]  /*16780*/  LEA.HI.X.SX32 R7, R131, R15, 0x1, P1 ;  /* 0x0000000f83077211 */ /* 0x000fe400008f0eff */
[----:B------:R-:W-:Y:S02]  /*16790*/  CS2R R130, SRZ ;  /* 0x0000000000827805 */ /* 0x000fe4000001ff00 */
[-C--:B-1----:R-:W-:Y:S01]  /*167a0*/  IADD3 R6, P5, R132, R16.reuse, RZ ;  /* 0x0000001084067210 */ /* 0x082fe20007fbe0ff */
[----:B------:R0:W-:Y:S04]  /*167b0*/  STL [R1+0xa6c], R9 ;  /* 0x000a6c0901007387 */ /* 0x0001e80000100800 */
[----:B------:R1:W-:Y:S04]  /*167c0*/  STL [R1+0xa28], R6 ;  /* 0x000a280601007387 */ /* 0x0003e80000100800 */
[----:B------:R3:W-:Y:S01]  /*167d0*/  STL [R1+0x814], R7 ;  /* 0x0008140701007387 */ /* 0x0007e20000100800 */
[----:B0-----:R-:W-:-:S02]  /*167e0*/  IADD3 R9, P1, R133, R16, RZ ;  /* 0x0000001085097210 */ /* 0x001fc40007f3e0ff */
[----:B-1----:R-:W-:-:S03]  /*167f0*/  LEA.HI.X.SX32 R6, R132, R15, 0x1, P6 ;  /* 0x0000000f84067211 */ /* 0x002fc600030f0eff */
[----:B------:R0:W-:Y:S01]  /*16800*/  STL [R1+0xa80], R9 ;  /* 0x000a800901007387 */ /* 0x0001e20000100800 */
[----:B---3--:R-:W-:-:S03]  /*16810*/  IMAD R7, R5, 0xb, RZ ;  /* 0x0000000b05077824 */ /* 0x008fc600078e02ff */
[----:B------:R1:W-:Y:S01]  /*16820*/  STL [R1+0x974], R6 ;  /* 0x0009740601007387 */ /* 0x0003e20000100800 */
[----:B0-----:R-:W-:Y:S02]  /*16830*/  IADD3 R9, P6, R134, R16, RZ ;  /* 0x0000001086097210 */ /* 0x001fe40007fde0ff */
[----:B-1----:R-:W-:-:S03]  /*16840*/  LEA.HI.X.SX32 R6, R133, R15, 0x1, P5 ;  /* 0x0000000f85067211 */ /* 0x002fc600028f0eff */
[----:B------:R0:W-:Y:S01]  /*16850*/  STL [R1+0x9b8], R9 ;  /* 0x0009b80901007387 */ /* 0x0001e20000100800 */
[----:B------:R-:W-:Y:S02]  /*16860*/  IADD3 R10, P5, R135, R16, RZ ;  /* 0x00000010870a7210 */ /* 0x000fe40007fbe0ff */
[----:B------:R-:W-:Y:S01]  /*16870*/  CS2R R132, SRZ ;  /* 0x0000000000847805 */ /* 0x000fe2000001ff00 */
[----:B------:R1:W-:Y:S04]  /*16880*/  STL [R1+0xa24], R6 ;  /* 0x000a240601007387 */ /* 0x0003e80000100800 */
[----:B------:R3:W-:Y:S01]  /*16890*/  STL [R1+0xa48], R10 ;  /* 0x000a480a01007387 */ /* 0x0007e20000100800 */
[-C--:B0-----:R-:W-:Y:S02]  /*168a0*/  LEA.HI.X.SX32 R9, R7, R15.reuse, 0x1, P1 ;  /* 0x0000000f07097211 */ /* 0x081fe400008f0eff */
[----:B------:R-:W-:-:S02]  /*168b0*/  LEA.HI.X.SX32 R7, R134, R15, 0x1, P2 ;  /* 0x0000000f86077211 */ /* 0x000fc400010f0eff */
[C---:B-1----:R-:W-:Y:S01]  /*168c0*/  IADD3 R6, P1, R136.reuse, R16, RZ ;  /* 0x0000001088067210 */ /* 0x042fe20007f3e0ff */
[----:B------:R0:W-:Y:S01]  /*168d0*/  STL [R1+0xa7c], R9 ;  /* 0x000a7c0901007387 */ /* 0x0001e20000100800 */
[----:B---3--:R-:W-:-:S03]  /*168e0*/  LEA.HI.X.SX32 R10, R136, R15, 0x1, P5 ;  /* 0x0000000f880a7211 */ /* 0x008fc600028f0eff */
[----:B------:R1:W-:Y:S04]  /*168f0*/  STL [R1+0xa90], R6 ;  /* 0x000a900601007387 */ /* 0x0003e80000100800 */
[----:B------:R3:W-:Y:S01]  /*16900*/  STL [R1+0x894], R7 ;  /* 0x0008940701007387 */ /* 0x0007e20000100800 */
[----:B0-----:R-:W-:Y:S02]  /*16910*/  IADD3 R9, P2, R137, R16, RZ ;  /* 0x0000001089097210 */ /* 0x001fe40007f5e0ff */
[----:B-1----:R-:W-:-:S03]  /*16920*/  LEA.HI.X.SX32 R6, R135, R15, 0x1, P6 ;  /* 0x0000000f87067211 */ /* 0x002fc600030f0eff */
[----:B------:R0:W-:Y:S01]  /*16930*/  STL [R1+0x918], R9 ;  /* 0x0009180901007387 */ /* 0x0001e20000100800 */
[----:B------:R-:W-:Y:S01]  /*16940*/  CS2R R134, SRZ ;  /* 0x0000000000867805 */ /* 0x000fe2000001ff00 */
[----:B---3--:R-:W-:Y:S02]  /*16950*/  IMAD R7, R5, 0x9, RZ ;  /* 0x0000000905077824 */ /* 0x008fe400078e02ff */
[----:B------:R1:W-:Y:S01]  /*16960*/  STL [R1+0x9b4], R6 ;  /* 0x0009b40601007387 */ /* 0x0003e20000100800 */
[-C--:B0-----:R-:W-:Y:S02]  /*16970*/  IADD3 R9, P6, R138, R16.reuse, RZ ;  /* 0x000000108a097210 */ /* 0x081fe40007fde0ff */
[----:B-1----:R-:W-:-:S03]  /*16980*/  IADD3 R6, P5, R139, R16, RZ ;  /* 0x000000108b067210 */ /* 0x002fc60007fbe0ff */
[----:B------:R0:W-:Y:S04]  /*16990*/  STL [R1+0x9f8], R9 ;  /* 0x0009f80901007387 */ /* 0x0001e80000100800 */
[----:B------:R1:W-:Y:S04]  /*169a0*/  STL [R1+0xa44], R10 ;  /* 0x000a440a01007387 */ /* 0x0003e80000100800 */
[----:B------:R3:W-:Y:S01]  /*169b0*/  STL [R1+0xa68], R6 ;  /* 0x000a680601007387 */ /* 0x0007e20000100800 */
[----:B0-----:R-:W-:Y:S02]  /*169c0*/  LEA.HI.X.SX32 R9, R7, R15, 0x1, P1 ;  /* 0x0000000f07097211 */ /* 0x001fe400008f0eff */
[----:B------:R-:W-:-:S02]  /*169d0*/  IADD3 R7, P1, R140, R16, RZ ;  /* 0x000000108c077210 */ /* 0x000fc40007f3e0ff */
[-C--:B-1----:R-:W-:Y:S01]  /*169e0*/  LEA.HI.X.SX32 R10, R140, R15.reuse, 0x1, P5 ;  /* 0x0000000f8c0a7211 */ /* 0x082fe200028f0eff */
[----:B------:R0:W-:Y:S01]  /*169f0*/  STL [R1+0xa8c], R9 ;  /* 0x000a8c0901007387 */ /* 0x0001e20000100800 */
[----:B---3--:R-:W-:-:S03]  /*16a00*/  LEA.HI.X.SX32 R6, R137, R15, 0x1, P4 ;  /* 0x0000000f89067211 */ /* 0x008fc600020f0eff */
[----:B------:R1:W-:Y:S01]  /*16a10*/  STL [R1+0xaa0], R7 ;  /* 0x000aa00701007387 */ /* 0x0003e20000100800 */
[----:B------:R-:W-:-:S03]  /*16a20*/  CS2R R136, SRZ ;  /* 0x0000000000887805 */ /* 0x000fc6000001ff00 */
        /* <DEDUP_REMOVED lines=8> */
[----:B------:R-:W-:Y:S01]  /*16ab0*/  CS2R R138, SRZ ;  /* 0x00000000008a7805 */ /* 0x000fe2000001ff00 */
[----:B-1----:R-:W-:Y:S02]  /*16ac0*/  IMAD R7, R5, 0x7, RZ ;  /* 0x0000000705077824 */ /* 0x002fe400078e02ff */
[----:B------:R0:W-:Y:S01]  /*16ad0*/  STL [R1+0x9f4], R9 ;  /* 0x0009f40901007387 */ /* 0x0001e20000100800 */
[----:B---3--:R-:W-:-:S05]  /*16ae0*/  IADD3 R6, P6, R143, R16, RZ ;  /* 0x000000108f067210 */ /* 0x008fca0007fde0ff */
[----:B------:R1:W-:Y:S01]  /*16af0*/  STL [R1+0xa88], R6 ;  /* 0x000a880601007387 */ /* 0x0003e20000100800 */
[----:B0-----:R-:W-:-:S03]  /*16b00*/  IADD3 R9, P5, R144, R16, RZ ;  /* 0x0000001090097210 */ /* 0x001fc60007fbe0ff */
[----:B------:R-:W-:Y:S04]  /*16b10*/  STL [R1+0xa64], R10 ;  /* 0x000a640a01007387 */ /* 0x000fe80000100800 */
[----:B------:R0:W-:Y:S01]  /*16b20*/  STL [R1+0xab0], R9 ;  /* 0x000ab00901007387 */ /* 0x0001e20000100800 */
[----:B-1----:R-:W-:Y:S02]  /*16b30*/  LEA.HI.X.SX32 R6, R7, R15, 0x1, P1 ;  /* 0x0000000f07067211 */ /* 0x002fe400008f0eff */
[----:B------:R-:W-:-:S03]  /*16b40*/  IADD3 R7, P1, R145, R16, RZ ;  /* 0x0000001091077210 */ /* 0x000fc60007f3e0ff */
[----:B------:R1:W-:Y:S01]  /*16b50*/  STL [R1+0xa9c], R6 ;  /* 0x000a9c0601007387 */ /* 0x0003e20000100800 */
[----:B0-----:R-:W-:-:S03]  /*16b60*/  LEA.HI.X.SX32 R9, R141, R15, 0x1, P3 ;  /* 0x0000000f8d097211 */ /* 0x001fc600018f0eff */
[----:B------:R0:W-:Y:S01]  /*16b70*/  STL [R1+0x958], R7 ;  /* 0x0009580701007387 */ /* 0x0001e20000100800 */
[----:B------:R-:W-:-:S03]  /*16b80*/  CS2R R140, SRZ ;  /* 0x00000000008c7805 */ /* 0x000fc6000001ff00 */
[----:B------:R3:W-:Y:S01]  /*16b90*/  STL [R1+0x854], R9 ;  /* 0x0008540901007387 */ /* 0x0007e20000100800 */
[----:B-1----:R-:W-:Y:S02]  /*16ba0*/  IADD3 R6, P3, R146, R16, RZ ;  /* 0x0000001092067210 */ /* 0x002fe40007f7e0ff */
[----:B0-----:R-:W-:-:S03]  /*16bb0*/  LEA.HI.X.SX32 R7, R142, R15, 0x1, P4 ;  /* 0x0000000f8e077211 */ /* 0x001fc600020f0eff */
        /* <DEDUP_REMOVED lines=9> */
[-C--:B------:R-:W-:Y:S01]  /*16c50*/  LEA.HI.X.SX32 R7, R7, R15.reuse, 0x1, P5 ;  /* 0x0000000f07077211 */ /* 0x080fe200028f0eff */
[----:B------:R-:W-:Y:S01]  /*16c60*/  STL [R1+0xaa8], R10 ;  /* 0x000aa80a01007387 */ /* 0x000fe20000100800 */
[----:B0-----:R-:W-:-:S02]  /*16c70*/  LEA.HI.X.SX32 R6, R144, R15, 0x1, P6 ;  /* 0x0000000f90067211 */ /* 0x001fc400030f0eff */
[----:B------:R-:W-:-:S03]  /*16c80*/  IADD3 R9, P6, R149, R16, RZ ;  /* 0x0000001095097210 */ /* 0x000fc60007fde0ff */
[----:B------:R0:W-:Y:S04]  /*16c90*/  STL [R1+0xa84], R6 ;  /* 0x000a840601007387 */ /* 0x0001e80000100800 */
[----:B------:R1:W-:Y:S04]  /*16ca0*/  STL [R1+0xac0], R9 ;  /* 0x000ac00901007387 */ /* 0x0003e80000100800 */
[----:B------:R3:W-:Y:S01]  /*16cb0*/  STL [R1+0xaac], R7 ;  /* 0x000aac0701007387 */ /* 0x0007e20000100800 */
[----:B0-----:R-:W-:Y:S02]  /*16cc0*/  LEA R6, P5, R5, R16, 0x7 ;  /* 0x0000001005067211 */ /* 0x001fe400078a38ff */
[----:B-1----:R-:W-:-:S03]  /*16cd0*/  LEA.HI.X.SX32 R9, R145, R15, 0x1, P0 ;  /* 0x0000000f91097211 */ /* 0x002fc600000f0eff */
[----:B------:R0:W-:Y:S01]  /*16ce0*/  STL [R1+0x8d8], R6 ;  /* 0x0008d80601007387 */ /* 0x0001e20000100800 */
[----:B------:R-:W-:Y:S02]  /*16cf0*/  CS2R R144, SRZ ;  /* 0x0000000000907805 */ /* 0x000fe4000001ff00 */
[CC--:B---3--:R-:W-:Y:S01]  /*16d00*/  LEA R7, P0, R5.reuse, R16.reuse, 0x6 ;  /* 0x0000001005077211 */ /* 0x0c8fe200078030ff */
[----:B------:R1:W-:Y:S04]  /*16d10*/  STL [R1+0x7d4], R9 ;  /* 0x0007d40901007387 */ /* 0x0003e80000100800 */
[----:B------:R3:W-:Y:S01]  /*16d20*/  STL [R1+0x9d8], R7 ;  /* 0x0009d80701007387 */ /* 0x0007e20000100800 */
[----:B0-----:R-:W-:Y:S02]  /*16d30*/  LEA.HI.X.SX32 R6, R146, R15, 0x1, P1 ;  /* 0x0000000f92067211 */ /* 0x001fe400008f0eff */
[----:B-1----:R-:W-:-:S03]  /*16d40*/  LEA R9, P1, R5, R16, 0x5 ;  /* 0x0000001005097211 */ /* 0x002fc600078228ff */
[----:B------:R0:W-:Y:S01]  /*16d50*/  STL [R1+0x954], R6 ;  /* 0x0009540601007387 */ /* 0x0001e20000100800 */
[----:B---3--:R-:W-:-:S03]  /*16d60*/  LEA.HI.X.SX32 R7, R147, R15, 0x1, P3 ;  /* 0x0000000f93077211 */ /* 0x008fc600018f0eff */
[----:B------:R1:W-:Y:S01]  /*16d70*/  STL [R1+0xa58], R9 ;  /* 0x000a580901007387 */ /* 0x0003e20000100800 */
[----:B------:R-:W-:-:S03]  /*16d80*/  CS2R R146, SRZ ;  /* 0x0000000000927805 */ /* 0x000fc6000001ff00 */
[----:B------:R3:W-:Y:S01]  /*16d90*/  STL [R1+0xa14], R7 ;  /* 0x000a140701007387 */ /* 0x0007e20000100800 */
[----:B0-----:R-:W-:Y:S02]  /*16da0*/  LEA R6, P3, R5, R16, 0x4 ;  /* 0x0000001005067211 */ /* 0x001fe400078620ff */
[----:B-1----:R-:W-:-:S03]  /*16db0*/  LEA.HI.X.SX32 R9, R148, R15, 0x1, P4 ;  /* 0x0000000f94097211 */ /* 0x002fc600020f0eff */
[----:B------:R0:W-:Y:S01]  /*16dc0*/  STL [R1+0xa98], R6 ;  /* 0x000a980601007387 */ /* 0x0001e20000100800 */
[----:B---3--:R-:W-:-:S03]  /*16dd0*/  LEA R7, P4, R5, R16, 0x3 ;  /* 0x0000001005077211 */ /* 0x008fc600078818ff */
[----:B------:R1:W-:Y:S04]  /*16de0*/  STL [R1+0xa74], R9 ;  /* 0x000a740901007387 */ /* 0x0003e80000100800 */
[----:B------:R3:W-:Y:S01]  /*16df0*/  STL [R1+0xab8], R7 ;  /* 0x000ab80701007387 */ /* 0x0007e20000100800 */
[----:B0-----:R-:W-:Y:S01]  /*16e00*/  IMAD R6, R5, 0x3, RZ ;  /* 0x0000000305067824 */ /* 0x001fe200078e02ff */
[-C--:B-1----:R-:W-:Y:S02]  /*16e10*/  LEA.HI.X.SX32 R9, R149, R15.reuse, 0x1, P2 ;  /* 0x0000000f95097211 */ /* 0x082fe400010f0eff */
[----:B------:R-:W-:Y:S02]  /*16e20*/  CS2R R148, SRZ ;  /* 0x0000000000947805 */ /* 0x000fe4000001ff00 */
[----:B------:R-:W-:Y:S01]  /*16e30*/  IADD3 R11, P2, R150, R16, RZ ;  /* 0x00000010960b7210 */ /* 0x000fe20007f5e0ff */
[----:B---3--:R-:W-:Y:S01]  /*16e40*/  IMAD.SHL.U32 R7, R5, 0x40, RZ ;  /* 0x0000004005077824 */ /* 0x008fe200078e00ff */
[----:B------:R0:W-:Y:S01]  /*16e50*/  STL [R1+0xaa4], R9 ;  /* 0x000aa40901007387 */ /* 0x0001e20000100800 */
[----:B------:R-:W-:-:S03]  /*16e60*/  LEA.HI.X.SX32 R10, R6, R15, 0x1, P6 ;  /* 0x0000000f060a7211 */ /* 0x000fc600030f0eff */
[----:B------:R-:W-:Y:S01]  /*16e70*/  LEA.HI.X.SX32 R6, R7, R15, 0x1, P5 ;  /* 0x0000000f07067211 */ /* 0x000fe200028f0eff */
[----:B------:R1:W-:Y:S01]  /*16e80*/  STL [R1+0xad0], R11 ;  /* 0x000ad00b01007387 */ /* 0x0003e20000100800 */
[----:B------:R-:W-:-:S03]  /*16e90*/  IMAD.SHL.U32 R7, R5, 0x4, RZ ;  /* 0x0000000405077824 */ /* 0x000fc600078e00ff */
[----:B------:R3:W-:Y:S01]  /*16ea0*/  STL [R1+0xabc], R10 ;  /* 0x000abc0a01007387 */ /* 0x0007e20000100800 */
[----:B0-----:R-:W-:Y:S02]  /*16eb0*/  LEA R9, P6, R5, R16, 0x2 ;  /* 0x0000001005097211 */ /* 0x001fe400078c10ff */
[----:B------:R-:W-:-:S03]  /*16ec0*/  LEA.HI.X.SX32 R7, R7, R15, 0x1, P4 ;  /* 0x0000000f07077211 */ /* 0x000fc600020f0eff */
[----:B------:R-:W-:Y:S01]  /*16ed0*/  STL [R1+0xac8], R9 ;  /* 0x000ac80901007387 */ /* 0x000fe20000100800 */
[----:B-1----:R-:W-:-:S03]  /*16ee0*/  LEA.HI.X.SX32 R11, R152, R15, 0x1, P0 ;  /* 0x0000000f980b7211 */ /* 0x002fc600000f0eff */
[----:B------:R0:W-:Y:S01]  /*16ef0*/  STL [R1+0x8d4], R6 ;  /* 0x0008d40601007387 */ /* 0x0001e20000100800 */
[----:B---3--:R-:W-:-:S03]  /*16f00*/  LEA.HI.X.SX32 R10, R151, R15, 0x1, P1 ;  /* 0x0000000f970a7211 */ /* 0x008fc600008f0eff */
[----:B------:R-:W-:Y:S04]  /*16f10*/  STL [R1+0x9d4], R11 ;  /* 0x0009d40b01007387 */ /* 0x000fe80000100800 */
[----:B------:R-:W-:Y:S01]  /*16f20*/  STL [R1+0xa54], R10 ;  /* 0x000a540a01007387 */ /* 0x000fe20000100800 */
[----:B0-----:R-:W-:-:S05]  /*16f30*/  IMAD.SHL.U32 R6, R5, 0x8, RZ ;  /* 0x0000000805067824 */ /* 0x001fca00078e00ff */
[-C--:B------:R-:W-:Y:S02]  /*16f40*/  LEA.HI.X.SX32 R9, R6, R15.reuse, 0x1, P3 ;  /* 0x0000000f06097211 */ /* 0x080fe400018f0eff */
[-C--:B------:R-:W-:Y:S02]  /*16f50*/  LEA.HI.X.SX32 R6, R5, R15.reuse, 0x1, P2 ;  /* 0x0000000f05067211 */ /* 0x080fe400010f0eff */
[----:B------:R-:W-:Y:S01]  /*16f60*/  LEA.HI.X.SX32 R5, R150, R15, 0x1, P6 ;  /* 0x0000000f96057211 */ /* 0x000fe200030f0eff */
[----:B------:R-:W-:Y:S01]  /*16f70*/  STL [R1+0xa94], R9 ;  /* 0x000a940901007387 */ /* 0x000fe20000100800 */
[----:B------:R-:W-:-:S03]  /*16f80*/  CS2R R150, SRZ ;  /* 0x0000000000967805 */ /* 0x000fc6000001ff00 */
[----:B------:R2:W-:Y:S04]  /*16f90*/  STL [R1+0xab4], R7 ;  /* 0x000ab40701007387 */ /* 0x0005e80000100800 */
[----:B------:R0:W-:Y:S04]  /*16fa0*/  STL [R1+0xacc], R6 ;  /* 0x000acc0601007387 */ /* 0x0001e80000100800 */
[----:B------:R1:W-:Y:S01]  /*16fb0*/  STL [R1+0xac4], R5 ;  /* 0x000ac40501007387 */ /* 0x0003e20000100800 */
[C---:B--2---:R-:W-:Y:S02]  /*16fc0*/  LOP3.LUT R7, R3.reuse, 0x30, RZ, 0x3c, !PT ;  /* 0x0000003003077812 */ /* 0x044fe400078e3cff */
[----:B------:R-:W-:-:S02]  /*16fd0*/  LOP3.LUT R7, R3, 0x60, RZ, 0x3c, !PT ;  /* 0x0000006003077812 */ /* 0x000fc400078e3cff */
[C---:B0-----:R-:W-:Y:S02]  /*16fe0*/  LOP3.LUT R6, R3.reuse, 0x10, RZ, 0x3c, !PT ;  /* 0x0000001003067812 */ /* 0x041fe400078e3cff */
[C---:B------:R-:W-:Y:S02]  /*16ff0*/  LOP3.LUT R6, R3.reuse, 0x40, RZ, 0x3c, !PT ;  /* 0x0000004003067812 */ /* 0x040fe400078e3cff */
[C---:B-1----:R-:W-:Y:S02]  /*17000*/  LOP3.LUT R5, R3.reuse, 0x20, RZ, 0x3c, !PT ;  /* 0x0000002003057812 */ /* 0x042fe400078e3cff */
[C---:B------:R-:W-:Y:S02]  /*17010*/  LOP3.LUT R5, R3.reuse, 0x50, RZ, 0x3c, !PT ;  /* 0x0000005003057812 */ /* 0x040fe400078e3cff */
[----:B------:R-:W-:Y:S02]  /*17020*/  LOP3.LUT R6, R3, 0x70, RZ, 0x3c, !PT ;  /* 0x0000007003067812 */ /* 0x000fe400078e3cff */
[----:B----4-:R-:W-:-:S02]  /*17030*/  LOP3.LUT R5, R2, 0x10, RZ, 0x3c, !PT ;  /* 0x0000001002057812 */ /* 0x010fc400078e3cff */
[C---:B------:R-:W-:Y:S02]  /*17040*/  LOP3.LUT R7, R2.reuse, 0x20, RZ, 0x3c, !PT ;  /* 0x0000002002077812 */ /* 0x040fe400078e3cff */
[C---:B------:R-:W-:Y:S02]  /*17050*/  LOP3.LUT R6, R2.reuse, 0x30, RZ, 0x3c, !PT ;  /* 0x0000003002067812 */ /* 0x040fe400078e3cff */
[C---:B------:R-:W-:Y:S02]  /*17060*/  LOP3.LUT R5, R2.reuse, 0x40, RZ, 0x3c, !PT ;  /* 0x0000004002057812 */ /* 0x040fe400078e3cff */
[C---:B------:R-:W-:Y:S02]  /*17070*/  LOP3.LUT R7, R2.reuse, 0x50, RZ, 0x3c, !PT ;  /* 0x0000005002077812 */ /* 0x040fe400078e3cff */
[C---:B------:R-:W-:Y:S02]  /*17080*/  LOP3.LUT R6, R2.reuse, 0x60, RZ, 0x3c, !PT ;  /* 0x0000006002067812 */ /* 0x040fe400078e3cff */
[----:B------:R-:W-:-:S07]  /*17090*/  LOP3.LUT R5, R2, 0x70, RZ, 0x3c, !PT ;  /* 0x0000007002057812 */ /* 0x000fce00078e3cff */
.L_x_1:
[----:B-----5:R-:W-:Y:S04]  /*170a0*/  STL [R1+0x140c], R2 ;  /* 0x00140c0201007387 */ /* 0x020fe80000100800 */
[----:B------:R-:W-:Y:S04]  /*170b0*/  STL [R1+0x1408], R130 ;  /* 0x0014088201007387 */ /* 0x000fe80000100800 */
        /* <DEDUP_REMOVED lines=142> */
[----:B------:R-:W2:Y:S01]  /*179a0*/  LDL.LU R8, [R1+0x2f4] ;  /* 0x0002f40001087983 */ /* 0x000ea20000300800 */
[----:B------:R-:W-:-:S02]  /*179b0*/  MOV R5, UR49 ;  /* 0x0000003100057c02 */ /* 0x000fc40008000f00 */
[----:B------:R-:W-:Y:S01]  /*179c0*/  MOV R7, UR53 ;  /* 0x0000003500077c02 */ /* 0x000fe20008000f00 */
[----:B------:R0:W-:Y:S01]  /*179d0*/  STL [R1+0xfe0], R0 ;  /* 0x000fe00001007387 */ /* 0x0001e20000100800 */
[----:B------:R-:W-:-:S03]  /*179e0*/  MOV R6, UR52 ;  /* 0x0000003400067c02 */ /* 0x000fc60008000f00 */
[----:B0-----:R-:W3:Y:S01]  /*179f0*/  LDL.LU R0, [R1+0xab8] ;  /* 0x000ab80001007983 */ /* 0x001ee20000300800 */
[----:B------:R-:W-:Y:S02]  /*17a00*/  PRMT R14, RZ, 0x7610, R14 ;  /* 0x00007610ff0e7816 */ /* 0x000fe4000000000e */
[----:B------:R-:W-:Y:S01]  /*17a10*/  PRMT R61, RZ, 0x7610, R61 ;  /* 0x00007610ff3d7816 */ /* 0x000fe2000000003d */
[----:B-----5:R-:W-:Y:S01]  /*17a20*/  STL [R1+0xf50], R4 ;  /* 0x000f500401007387 */ /* 0x020fe20000100800 */
[----:B------:R-:W-:Y:S02]  /*17a30*/  PRMT R130, RZ, 0x7610, R130 ;  /* 0x00007610ff827816 */ /* 0x000fe40000000082 */
[----:B------:R-:W-:Y:S01]  /*17a40*/  PRMT R121, RZ, 0x7610, R121 ;  /* 0x00007610ff797816 */ /* 0x000fe20000000079 */
[----:B------:R0:W-:Y:S01]  /*17a50*/  STL [R1+0xf08], R5 ;  /* 0x000f080501007387 */ /* 0x0001e20000100800 */
[----:B------:R-:W-:Y:S02]  /*17a60*/  PRMT R111, RZ, 0x7610, R111 ;  /* 0x00007610ff6f7816 */ /* 0x000fe4000000006f */
[----:B------:R-:W-:Y:S01]  /*17a70*/  PRMT R101, RZ, 0x7610, R101 ;  /* 0x00007610ff657816 */ /* 0x000fe20000000065 */
[----:B------:R-:W-:Y:S01]  /*17a80*/  STL [R1+0xf00], R7 ;  /* 0x000f000701007387 */ /* 0x000fe20000100800 */
[----:B------:R-:W-:-:S02]  /*17a90*/  PRMT R88, RZ, 0x7610, R88 ;  /* 0x00007610ff587816 */ /* 0x000fc40000000058 */
[----:B------:R-:W-:Y:S01]  /*17aa0*/  PRMT R78, RZ, 0x7610, R78 ;  /* 0x00007610ff4e7816 */ /* 0x000fe2000000004e */
[----:B------:R-:W4:Y:S01]  /*17ab0*/  LDL R146, [R1+0xad0] ;  /* 0x000ad00001927983 */ /* 0x000f220000100800 */
[----:B------:R-:W-:Y:S02]  /*17ac0*/  PRMT R13, RZ, 0x7610, R13 ;  /* 0x00007610ff0d7816 */ /* 0x000fe4000000000d */
[----:B0-----:R-:W-:Y:S01]  /*17ad0*/  MOV R5, UR57 ;  /* 0x0000003900057c02 */ /* 0x001fe20008000f00 */
[----:B------:R-:W-:Y:S01]  /*17ae0*/  STL [R1+0xefc], R6 ;  /* 0x000efc0601007387 */ /* 0x000fe20000100800 */
[----:B------:R-:W-:Y:S02]  /*17af0*/  PRMT R60, RZ, 0x7610, R60 ;  /* 0x00007610ff3c7816 */ /* 0x000fe4000000003c */
[----:B------:R-:W-:Y:S01]  /*17b00*/  PRMT R131, RZ, 0x7610, R131 ;  /* 0x00007610ff837816 */ /* 0x000fe20000000083 */
[----:B------:R-:W3:Y:S01]  /*17b10*/  LDL R135, [R1+0xac8] ;  /* 0x000ac80001877983 */ /* 0x000ee20000100800 */
[----:B------:R-:W-:-:S02]  /*17b20*/  PRMT R118, RZ, 0x7610, R118 ;  /* 0x00007610ff767816 */ /* 0x000fc40000000076 */
[----:B------:R-:W-:Y:S01]  /*17b30*/  PRMT R108, RZ, 0x7610, R108 ;  /* 0x00007610ff6c7816 */ /* 0x000fe2000000006c */
[----:B------:R0:W-:Y:S01]  /*17b40*/  STL [R1+0xef8], R5 ;  /* 0x000ef80501007387 */ /* 0x0001e20000100800 */
[----:B------:R-:W-:Y:S02]  /*17b50*/  PRMT R98, RZ, 0x7610, R98 ;  /* 0x00007610ff627816 */ /* 0x000fe40000000062 */
[----:B------:R-:W-:Y:S01]  /*17b60*/  PRMT R89, RZ, 0x7610, R89 ;  /* 0x00007610ff597816 */ /* 0x000fe20000000059 */
[----:B------:R-:W3:Y:S01]  /*17b70*/  LDL R148, [R1+0xacc] ;  /* 0x000acc0001947983 */ /* 0x000ee20000100800 */
[----:B------:R-:W-:Y:S02]  /*17b80*/  PRMT R79, RZ, 0x7610, R79 ;  /* 0x00007610ff4f7816 */ /* 0x000fe4000000004f */
[----:B------:R-:W-:Y:S01]  /*17b90*/  PRMT R12, RZ, 0x7610, R12 ;  /* 0x00007610ff0c7816 */ /* 0x000fe2000000000c */
[----:B------:R-:W3:Y:S01]  /*17ba0*/  LDL R141, [R1+0xac4] ;  /* 0x000ac400018d7983 */ /* 0x000ee20000100800 */
[----:B------:R-:W-:-:S02]  /*17bb0*/  PRMT R63, RZ, 0x7610, R63 ;  /* 0x00007610ff3f7816 */ /* 0x000fc4000000003f */
[----:B0-----:R-:W-:Y:S02]  /*17bc0*/  MOV R5, UR56 ;  /* 0x0000003800057c02 */ /* 0x001fe40008000f00 */
[----:B------:R-:W-:Y:S02]  /*17bd0*/  PRMT R128, RZ, 0x7610, R128 ;  /* 0x00007610ff807816 */ /* 0x000fe40000000080 */
[----:B------:R-:W-:Y:S01]  /*17be0*/  PRMT R119, RZ, 0x7610, R119 ;  /* 0x00007610ff777816 */ /* 0x000fe20000000077 */
[----:B------:R0:W-:Y:S01]  /*17bf0*/  STL [R1+0xef4], R5 ;  /* 0x000ef40501007387 */ /* 0x0001e20000100800 */
[----:B------:R-:W-:Y:S02]  /*17c00*/  PRMT R109, RZ, 0x7610, R109 ;  /* 0x00007610ff6d7816 */ /* 0x000fe4000000006d */
[----:B------:R-:W-:Y:S01]  /*17c10*/  PRMT R99, RZ, 0x7610, R99 ;  /* 0x00007610ff637816 */ /* 0x000fe20000000063 */
[----:B------:R-:W3:Y:S01]  /*17c20*/  LDL R133, [R1+0xabc] ;  /* 0x000abc0001857983 */ /* 0x000ee20000100800 */
[----:B------:R-:W-:-:S02]  /*17c30*/  PRMT R86, RZ, 0x7610, R86 ;  /* 0x00007610ff567816 */ /* 0x000fc40000000056 */
[----:B------:R-:W-:Y:S02]  /*17c40*/  PRMT R76, RZ, 0x7610, R76 ;  /* 0x00007610ff4c7816 */ /* 0x000fe4000000004c */
[----:B------:R-:W-:Y:S01]  /*17c50*/  PRMT R11, RZ, 0x7610, R11 ;  /* 0x00007610ff0b7816 */ /* 0x000fe2000000000b */
[----:B0-----:R-:W2:Y:S01]  /*17c60*/  LDC R5, c[0x0][0x230] ;  /* 0x00008c00ff057b82 */ /* 0x001ea20000000800 */
[----:B------:R-:W-:Y:S02]  /*17c70*/  PRMT R62, RZ, 0x7610, R62 ;  /* 0x00007610ff3e7816 */ /* 0x000fe4000000003e */
[----:B------:R-:W-:Y:S02]  /*17c80*/  PRMT R129, RZ, 0x7610, R129 ;  /* 0x00007610ff817816 */ /* 0x000fe40000000081 */
[----:B------:R-:W-:Y:S02]  /*17c90*/  PRMT R116, RZ, 0x7610, R116 ;  /* 0x00007610ff747816 */ /* 0x000fe40000000074 */
[----:B------:R-:W-:-:S02]  /*17ca0*/  PRMT R106, RZ, 0x7610, R106 ;  /* 0x00007610ff6a7816 */ /* 0x000fc4000000006a */
[----:B------:R-:W-:Y:S02]  /*17cb0*/  PRMT R96, RZ, 0x7610, R96 ;  /* 0x00007610ff607816 */ /* 0x000fe40000000060 */
[----:B------:R-:W-:Y:S02]  /*17cc0*/  PRMT R87, RZ, 0x7610, R87 ;  /* 0x00007610ff577816 */ /* 0x000fe40000000057 */
        /* <DEDUP_REMOVED lines=109> */
[----:B------:R-:W-:Y:S01]  /*183a0*/  PRMT R195, RZ, 0x7610, R195 ;  /* 0x00007610ffc37816 */ /* 0x000fe200000000c3 */
[----:B--2---:R-:W-:Y:S01]  /*183b0*/  IMAD R5, R8, -0x80, R5 ;  /* 0xffffff8008057824 */ /* 0x004fe200078e0205 */
[----:B------:R-:W-:Y:S02]  /*183c0*/  PRMT R194, RZ, 0x7610, R194 ;  /* 0x00007610ffc27816 */ /* 0x000fe400000000c2 */
[----:B------:R-:W-:-:S02]  /*183d0*/  PRMT R193, RZ, 0x7610, R193 ;  /* 0x00007610ffc17816 */ /* 0x000fc400000000c1 */
[----:B------:R-:W-:Y:S01]  /*183e0*/  ISETP.GT.AND P0, PT, R5, RZ, PT ;  /* 0x000000ff0500720c */ /* 0x000fe20003f04270 */
[----:B------:R-:W-:Y:S01]  /*183f0*/  STL [R1+0x1238], R8 ;  /* 0x0012380801007387 */ /* 0x000fe20000100800 */
[----:B------:R-:W-:Y:S02]  /*18400*/  PRMT R192, RZ, 0x7610, R192 ;  /* 0x00007610ffc07816 */ /* 0x000fe400000000c0 */
[----:B------:R-:W-:Y:S01]  /*18410*/  PRMT R191, RZ, 0x7610, R191 ;  /* 0x00007610ffbf7816 */ /* 0x000fe200000000bf */
[----:B------:R-:W-:Y:S01]  /*18420*/  STL [R1+0x123c], R16 ;  /* 0x00123c1001007387 */ /* 0x000fe20000100800 */
[----:B------:R-:W-:Y:S02]  /*18430*/  PRMT R190, RZ, 0x7610, R190 ;  /* 0x00007610ffbe7816 */ /* 0x000fe400000000be */
[----:B------:R-:W-:Y:S01]  /*18440*/  PRMT R189, RZ, 0x7610, R189 ;  /* 0x00007610ffbd7816 */ /* 0x000fe200000000bd */
[----:B------:R0:W-:Y:S01]  /*18450*/  STL [R1+0xfe4], R15 ;  /* 0x000fe40f01007387 */ /* 0x0001e20000100800 */
[----:B------:R-:W-:-:S02]  /*18460*/  PRMT R188, RZ, 0x7610, R188 ;  /* 0x00007610ffbc7816 */ /* 0x000fc400000000bc */
[----:B------:R-:W-:Y:S01]  /*18470*/  PRMT R187, RZ, 0x7610, R187 ;  /* 0x00007610ffbb7816 */ /* 0x000fe200000000bb */
[----:B------:R-:W-:Y:S01]  /*18480*/  @P0 IMAD.MOV.U32 R7, RZ, RZ, R15 ;  /* 0x000000ffff070224 */ /* 0x000fe200078e000f */
[----:B------:R-:W-:Y:S02]  /*18490*/  PRMT R186, RZ, 0x7610, R186 ;  /* 0x00007610ffba7816 */ /* 0x000fe400000000ba */
[----:B------:R-:W-:Y:S02]  /*184a0*/  PRMT R185, RZ, 0x7610, R185 ;  /* 0x00007610ffb97816 */ /* 0x000fe400000000b9 */
[----:B------:R-:W-:Y:S01]  /*184b0*/  PRMT R184, RZ, 0x7610, R184 ;  /* 0x00007610ffb87816 */ /* 0x000fe200000000b8 */
[----:B0-----:R-:W2:Y:S01]  /*184c0*/  LDL.LU R15, [R1+0xac0] ;  /* 0x000ac000010f7983 */ /* 0x001ea20000300800 */
[C---:B------:R-:W-:Y:S01]  /*184d0*/  ISETP.GT.AND P1, PT, R5.reuse, 0x1, PT ;  /* 0x000000010500780c */ /* 0x040fe20003f24270 */
[----:B------:R-:W-:Y:S01]  /*184e0*/  @P0 IMAD.MOV.U32 R6, RZ, RZ, R16 ;  /* 0x000000ffff060224 */ /* 0x000fe200078e0010 */
[----:B------:R-:W-:-:S02]  /*184f0*/  ISETP.GT.AND P2, PT, R5, 0x2, PT ;  /* 0x000000020500780c */ /* 0x000fc40003f44270 */
[----:B------:R-:W-:Y:S02]  /*18500*/  ISETP.GT.AND P3, PT, R5, 0x3, PT ;  /* 0x000000030500780c */ /* 0x000fe40003f64270 */
[----:B------:R4:W2:Y:S01]  /*18510*/  @P0 LDG.E.U16 R14, desc[UR6][R6.64] ;  /* 0x00000006060e0981 */ /* 0x0008a2000c1e1500 */
[----:B------:R-:W-:Y:S02]  /*18520*/  PRMT R183, RZ, 0x7610, R183 ;  /* 0x00007610ffb77816 */ /* 0x000fe400000000b7 */
[----:B------:R-:W-:Y:S02]  /*18530*/  PRMT R182, RZ, 0x7610, R182 ;  /* 0x00007610ffb67816 */ /* 0x000fe400000000b6 */
[----:B------:R-:W-:Y:S02]  /*18540*/  PRMT R181, RZ, 0x7610, R181 ;  /* 0x00007610ffb57816 */ /* 0x000fe400000000b5 */
[----:B------:R-:W-:Y:S02]  /*18550*/  PRMT R180, RZ, 0x7610, R180 ;  /* 0x00007610ffb47816 */ /* 0x000fe400000000b4 */
[----:B------:R-:W-:Y:S01]  /*18560*/  PRMT R179, RZ, 0x7610, R179 ;  /* 0x00007610ffb37816 */ /* 0x000fe200000000b3 */
[----:B----4-:R-:W-:Y:S01]  /*18570*/  @P1 IMAD.MOV.U32 R6, RZ, RZ, R146 ;  /* 0x000000ffff061224 */ /* 0x010fe200078e0092 */
[----:B------:R-:W-:Y:S01]  /*18580*/  PRMT R178, RZ, 0x7610, R178 ;  /* 0x00007610ffb27816 */ /* 0x000fe200000000b2 */
[----:B------:R-:W4:Y:S01]  /*18590*/  LDL R146, [R1+0xab0] ;  /* 0x000ab00001927983 */ /* 0x000f220000100800 */
[----:B------:R-:W-:Y:S01]  /*185a0*/  PRMT R177, RZ, 0x7610, R177 ;  /* 0x00007610ffb17816 */ /* 0x000fe200000000b1 */
[----:B---3--:R-:W-:Y:S01]  /*185b0*/  @P1 IMAD.MOV.U32 R7, RZ, RZ, R148 ;  /* 0x000000ffff071224 */ /* 0x008fe200078e0094 */
[----:B------:R-:W-:Y:S01]  /*185c0*/  PRMT R176, RZ, 0x7610, R176 ;  /* 0x00007610ffb07816 */ /* 0x000fe200000000b0 */
[----:B------:R-:W3:Y:S01]  /*185d0*/  LDL R148, [R1+0xaac] ;  /* 0x000aac0001947983 */ /* 0x000ee20000100800 */
[----:B------:R-:W-:-:S02]  /*185e0*/  PRMT R175, RZ, 0x7610, R175 ;  /* 0x00007610ffaf7816 */ /* 0x000fc400000000af */
[----:B------:R-:W-:Y:S01]  /*185f0*/  PRMT R174, RZ, 0x7610, R174 ;  /* 0x00007610ffae7816 */ /* 0x000fe200000000ae */
[----:B------:R0:W3:Y:S01]  /*18600*/  @P1 LDG.E.U16 R61, desc[UR6][R6.64] ;  /* 0x00000006063d1981 */ /* 0x0000e2000c1e1500 */
[----:B------:R-:W-:Y:S02]  /*18610*/  PRMT R173, RZ, 0x7610, R173 ;  /* 0x00007610ffad7816 */ /* 0x000fe400000000ad */
[----:B------:R-:W-:Y:S02]  /*18620*/  PRMT R172, RZ, 0x7610, R172 ;  /* 0x00007610ffac7816 */ /* 0x000fe400000000ac */
[----:B------:R-:W-:Y:S02]  /*18630*/  PRMT R171, RZ, 0x7610, R171 ;  /* 0x00007610ffab7816 */ /* 0x000fe400000000ab */
[----:B------:R-:W-:Y:S02]  /*18640*/  PRMT R170, RZ, 0x7610, R170 ;  /* 0x00007610ffaa7816 */ /* 0x000fe400000000aa */
[----:B------:R-:W-:Y:S01]  /*18650*/  PRMT R169, RZ, 0x7610, R169 ;  /* 0x00007610ffa97816 */ /* 0x000fe200000000a9 */
[----:B0-----:R-:W-:Y:S01]  /*18660*/  @P2 IMAD.MOV.U32 R6, RZ, RZ, R135 ;  /* 0x000000ffff062224 */ /* 0x001fe200078e0087 */
[----:B------:R-:W-:Y:S01]  /*18670*/  PRMT R168, RZ, 0x7610, R168 ;  /* 0x00007610ffa87816 */ /* 0x000fe200000000a8 */
[----:B------:R-:W-:Y:S01]  /*18680*/  @P2 IMAD.MOV.U32 R7, RZ, RZ, R141 ;  /* 0x000000ffff072224 */ /* 0x000fe200078e008d */
[----:B------:R-:W3:Y:S01]  /*18690*/  LDL R135, [R1+0xa9c] ;  /* 0x000a9c0001877983 */ /* 0x000ee20000100800 */
[----:B------:R-:W-:-:S02]  /*186a0*/  PRMT R167, RZ, 0x7610, R167 ;  /* 0x00007610ffa77816 */ /* 0x000fc400000000a7 */
[----:B------:R-:W-:Y:S01]  /*186b0*/  PRMT R166, RZ, 0x7610, R166 ;  /* 0x00007610ffa67816 */ /* 0x000fe200000000a6 */
[----:B------:R0:W3:Y:S01]  /*186c0*/  @P2 LDG.E.U16 R130, desc[UR6][R6.64] ;  /* 0x0000000606822981 */ /* 0x0000e2000c1e1500 */
[----:B------:R-:W-:Y:S02]  /*186d0*/  PRMT R165, RZ, 0x7610, R165 ;  /* 0x00007610ffa57816 */ /* 0x000fe400000000a5 */
[----:B------:R-:W-:Y:S01]  /*186e0*/  PRMT R164, RZ, 0x7610, R164 ;  /* 0x00007610ffa47816 */ /* 0x000fe200000000a4 */
[----:B------:R-:W3:Y:S01]  /*186f0*/  LDL R141, [R1+0xaa8] ;  /* 0x000aa800018d7983 */ /* 0x000ee20000100800 */
[----:B------:R-:W-:Y:S02]  /*18700*/  PRMT R163, RZ, 0x7610, R163 ;  /* 0x00007610ffa37816 */ /* 0x000fe400000000a3 */
[----:B------:R-:W-:Y:S02]  /*18710*/  PRMT R162, RZ, 0x7610, R162 ;  /* 0x00007610ffa27816 */ /* 0x000fe400000000a2 */
[----:B------:R-:W-:Y:S01]  /*18720*/  PRMT R161, RZ, 0x7610, R161 ;  /* 0x00007610ffa17816 */ /* 0x000fe200000000a1 */
[----:B0-----:R-:W-:Y:S01]  /*18730*/  @P3 IMAD.MOV.U32 R7, RZ, RZ, R133 ;  /* 0x000000ffff073224 */ /* 0x001fe200078e0085 */
[----:B------:R-:W-:Y:S01]  /*18740*/  PRMT R160, RZ, 0x7610, R160 ;  /* 0x00007610ffa07816 */ /* 0x000fe200000000a0 */
[----:B------:R-:W3:Y:S01]  /*18750*/  LDL R133, [R1+0xaa0] ;  /* 0x000aa00001857983 */ /* 0x000ee20000100800 */
        /* <DEDUP_REMOVED lines=61> */
[----:B------:R-:W-:Y:S01]  /*18b30*/  MOV R151, UR48 ;  /* 0x0000003000977c02 */ /* 0x000fe20008000f00 */
[----:B--2---:R-:W-:Y:S01]  /*18b40*/  @P3 IMAD.MOV.U32 R6, RZ, RZ, R15 ;  /* 0x000000ffff063224 */ /* 0x004fe200078e000f */
[----:B------:R-:W-:Y:S04]  /*18b50*/  STL [R1+0x1240], R15 ;  /* 0x0012400f01007387 */ /* 0x000fe80000100800 */
[----:B------:R0:W2:Y:S04]  /*18b60*/  @P3 LDG.E.U16 R121, desc[UR6][R6.64] ;  /* 0x0000000606793981 */ /* 0x0000a8000c1e1500 */
[----:B------:R-:W4:Y:S01]  /*18b70*/  LDL R7, [R1+0xab4] ;  /* 0x000ab40001077983 */ /* 0x000f220000100800 */
[----:B------:R-:W-:-:S02]  /*18b80*/  ISETP.GT.AND P0, PT, R5, 0x4, PT ;  /* 0x000000040500780c */ /* 0x000fc40003f04270 */
[----:B------:R-:W-:-:S11]  /*18b90*/  ISETP.GT.AND P1, PT, R5, 0x5, PT ;  /* 0x000000050500780c */ /* 0x000fd60003f24270 */
[----:B0-----:R-:W-:Y:S01]  /*18ba0*/  @P0 IMAD.MOV.U32 R6, RZ, RZ, R0 ;  /* 0x000000ffff060224 */ /* 0x001fe200078e0000 */
[----:B------:R-:W-:Y:S04]  /*18bb0*/  STL [R1+0x1244], R0 ;  /* 0x0012440001007387 */ /* 0x000fe80000100800 */
[----:B----4-:R0:W4:Y:S02]  /*18bc0*/  @P0 LDG.E.U16 R111, desc[UR6][R6.64] ;  /* 0x00000006066f0981 */ /* 0x010124000c1e1500 */
[----:B0-----:R-:W-:Y:S02]  /*18bd0*/  @P1 IMAD.MOV.U32 R6, RZ, RZ, R146 ;  /* 0x000000ffff061224 */ /* 0x001fe400078e0092 */
[----:B---3--:R-:W-:Y:S01]  /*18be0*/  @P1 IMAD.MOV.U32 R7, RZ, RZ, R148 ;  /* 0x000000ffff071224 */ /* 0x008fe200078e0094 */
[C---:B------:R-:W-:Y:S01]  /*18bf0*/  ISETP.GT.AND P2, PT, R5.reuse, 0x6, PT ;  /* 0x000000060500780c */ /* 0x040fe20003f44270 */
[----:B------:R-:W3:Y:S04]  /*18c00*/  LDL R148, [R1+0xa8c] ;  /* 0x000a8c0001947983 */ /* 0x000ee80000100800 */
[----:B------:R0:W4:Y:S01]  /*18c10*/  @P1 LDG.E.U16 R101, desc[UR6][R6.64] ;  /* 0x0000000606651981 */ /* 0x000122000c1e1500 */
[----:B------:R-:W-:-:S03]  /*18c20*/  ISETP.GT.AND P3, PT, R5, 0x7, PT ;  /* 0x000000070500780c */ /* 0x000fc60003f64270 */
[----:B------:R-:W2:Y:S04]  /*18c30*/  LDL R146, [R1+0xa90] ;  /* 0x000a900001927983 */ /* 0x000ea80000100800 */
[----:B------:R-:W3:Y:S01]  /*18c40*/  LDL R7, [R1+0xaa4] ;  /* 0x000aa40001077983 */ /* 0x000ee20000100800 */
[----:B0-----:R-:W-:Y:S01]  /*18c50*/  @P2 IMAD.MOV.U32 R6, RZ, RZ, R141 ;  /* 0x000000ffff062224 */ /* 0x001fe200078e008d */
[C---:B------:R-:W-:Y:S02]  /*18c60*/  ISETP.GT.AND P0, PT, R5.reuse, 0x8, PT ;  /* 0x000000080500780c */ /* 0x040fe40003f04270 */
[----:B------:R-:W-:Y:S01]  /*18c70*/  ISETP.GT.AND P1, PT, R5, 0x9, PT ;  /* 0x000000090500780c */ /* 0x000fe20003f24270 */
[----:B------:R-:W4:Y:S04]  /*18c80*/  LDL R141, [R1+0xa88] ;  /* 0x000a8800018d7983 */ /* 0x000f280000100800 */
[----:B---3--:R0:W3:Y:S02]  /*18c90*/  @P2 LDG.E.U16 R88, desc[UR6][R6.64] ;  /* 0x0000000606582981 */ /* 0x0080e4000c1e1500 */
[----:B0-----:R-:W-:-:S02]  /*18ca0*/  @P3 IMAD.MOV.U32 R6, RZ, RZ, R133 ;  /* 0x000000ffff063224 */ /* 0x001fc400078e0085 */
[----:B------:R-:W-:Y:S01]  /*18cb0*/  @P3 IMAD.MOV.U32 R7, RZ, RZ, R135 ;  /* 0x000000ffff073224 */ /* 0x000fe200078e0087 */
[----:B------:R-:W3:Y:S04]  /*18cc0*/  LDL R133, [R1+0xa80] ;  /* 0x000a800001857983 */ /* 0x000ee80000100800 */
[----:B------:R0:W3:Y:S04]  /*18cd0*/  @P3 LDG.E.U16 R78, desc[UR6][R6.64] ;  /* 0x00000006064e3981 */ /* 0x0000e8000c1e1500 */
[----:B------:R-:W3:Y:S04]  /*18ce0*/  LDL R135, [R1+0xa7c] ;  /* 0x000a7c0001877983 */ /* 0x000ee80000100800 */
[----:B------:R-:W0:Y:S04]  /*18cf0*/  LDL R6, [R1+0xa94] ;  /* 0x000a940001067983 */ /* 0x000e280000100800 */
[----:B------:R-:W0:Y:S02]  /*18d00*/  LDL R7, [R1+0xa98] ;  /* 0x000a980001077983 */ /* 0x000e240000100800 */
[----:B0-----:R-:W-:-:S04]  /*18d10*/  @P0 LOP3.LUT R7, R7, R6, RZ, 0x3c, !PT ;  /* 0x0000000607070212 */ /* 0x001fc800078e3cff */
[----:B------:R-:W-:-:S04]  /*18d20*/  @P0 LOP3.LUT R6, R7, R6, RZ, 0x3c, !PT ;  /* 0x0000000607060212 */ /* 0x000fc800078e3cff */
[----:B------:R-:W-:-:S05]  /*18d30*/  @P0 LOP3.LUT R7, R7, R6, RZ, 0x3c, !PT ;  /* 0x0000000607070212 */ /* 0x000fca00078e3cff */
[----:B------:R2:W3:Y:S02]  /*18d40*/  @P0 LDG.E.U16 R13, desc[UR6][R6.64] ;  /* 0x00000006060d0981 */ /* 0x0004e4000c1e1500 */
[----:B--2---:R-:W-:Y:S02]  /*18d50*/  @P1 IMAD.MOV.U32 R6, RZ, RZ, R146 ;  /* 0x000000ffff061224 */ /* 0x004fe400078e0092 */
[----:B------:R-:W-:Y:S01]  /*18d60*/  @P1 IMAD.MOV.U32 R7, RZ, RZ, R148 ;  /* 0x000000ffff071224 */ /* 0x000fe200078e0094 */
[C---:B------:R-:W-:Y:S01]  /*18d70*/  ISETP.GT.AND P2, PT, R5.reuse, 0xa, PT ;  /* 0x0000000a0500780c */ /* 0x040fe20003f44270 */
[----:B------:R-:W2:Y:S04]  /*18d80*/  LDL R148, [R1+0xa6c] ;  /* 0x000a6c0001947983 */ /* 0x000ea80000100800 */
[----:B------:R4:W2:Y:S01]  /*18d90*/  @P1 LDG.E.U16 R60, desc[UR6][R6.64] ;  /* 0x00000006063c1981 */ /* 0x0008a2000c1e1500 */
[----:B------:R-:W-:-:S03]  /*18da0*/  ISETP.GT.AND P3, PT, R5, 0xb, PT ;  /* 0x0000000b0500780c */ /* 0x000fc60003f64270 */
[----:B------:R-:W2:Y:S04]  /*18db0*/  LDL R146, [R1+0xa70] ;  /* 0x000a700001927983 */ /* 0x000ea80000100800 */
[----:B------:R-:W3:Y:S01]  /*18dc0*/  LDL R7, [R1+0xa84] ;  /* 0x000a840001077983 */ /* 0x000ee20000100800 */
[----:B----4-:R-:W-:Y:S01]  /*18dd0*/  @P2 IMAD.MOV.U32 R6, RZ, RZ, R141 ;  /* 0x000000ffff062224 */ /* 0x010fe200078e008d */
        /* <DEDUP_REMOVED lines=404> */
[----:B------:R-:W-:-:S02]  /*1a720*/  ISETP.GT.AND P3, PT, R5, 0x4f, PT ;  /* 0x0000004f0500780c */ /* 0x000fc40003f64270 */
[----:B------:R-:W-:Y:S01]  /*1a730*/  PRMT R4, RZ, 0x7610, R4 ;  /* 0x00007610ff047816 */ /* 0x000fe20000000004 */
        /* <DEDUP_REMOVED lines=201> */
[----:B------:R-:W-:Y:S01]  /*1b3d0*/  ISETP.GT.AND P4, PT, R5, 0x72, PT ;  /* 0x000000720500780c */ /* 0x000fe20003f84270 */
        /* <DEDUP_REMOVED lines=11> */
[----:B------:R-:W2:Y:S04]  /*1b490*/  LDL R146, [R1+0x730] ;  /* 0x0007300001927983 */ /* 0x000ea80000100800 */
[----:B------:R0:W2:Y:S04]  /*1b4a0*/  @P1 LDG.E.U16 R223, desc[UR6][R6.64] ;  /* 0x0000000606df1981 */ /* 0x0000a8000c1e1500 */
[----:B------:R-:W2:Y:S04]  /*1b4b0*/  LDL R148, [R1+0x72c] ;  /* 0x00072c0001947983 */ /* 0x000ea80000100800 */
[----:B------:R-:W0:Y:S04]  /*1b4c0*/  LDL R6, [R1+0x744] ;  /* 0x0007440001067983 */ /* 0x000e280000100800 */
[----:B------:R-:W0:Y:S01]  /*1b4d0*/  LDL R7, [R1+0x748] ;  /* 0x0007480001077983 */ /* 0x000e220000100800 */
[----:B------:R-:W-:-:S02]  /*1b4e0*/  ISETP.GT.AND P0, PT, R5, 0x73, PT ;  /* 0x000000730500780c */ /* 0x000fc40003f04270 */
[----:B0-----:R-:W-:-:S04]  /*1b4f0*/  @P4 LOP3.LUT R7, R7, R6, RZ, 0x3c, !PT ;  /* 0x0000000607074212 */ /* 0x001fc800078e3cff */
[----:B------:R-:W-:-:S04]  /*1b500*/  @P4 LOP3.LUT R6, R7, R6, RZ, 0x3c, !PT ;  /* 0x0000000607064212 */ /* 0x000fc800078e3cff */
[----:B------:R-:W-:-:S05]  /*1b510*/  @P4 LOP3.LUT R7, R7, R6, RZ, 0x3c, !PT ;  /* 0x0000000607074212 */ /* 0x000fca00078e3cff */
[----:B------:R4:W2:Y:S04]  /*1b520*/  @P4 LDG.E.U16 R222, desc[UR6][R6.64] ;  /* 0x0000000606de4981 */ /* 0x0008a8000c1e1500 */
[----:B------:R-:W3:Y:S01]  /*1b530*/  LDL R7, [R1+0x73c] ;  /* 0x00073c0001077983 */ /* 0x000ee20000100800 */
[C---:B------:R-:W-:Y:S01]  /*1b540*/  ISETP.GT.AND P1, PT, R5.reuse, 0x74, PT ;  /* 0x000000740500780c */ /* 0x040fe20003f24270 */
[----:B----4-:R-:W-:Y:S02]  /*1b550*/  @P0 IMAD.MOV.U32 R6, RZ, RZ, R141 ;  /* 0x000000ffff060224 */ /* 0x010fe400078e008d */
[----:B------:R-:W4:Y:S04]  /*1b560*/  LDL R141, [R1+0x720] ;  /* 0x00072000018d7983 */ /* 0x000f280000100800 */
[----:B---3--:R0:W3:Y:S01]  /*1b570*/  @P0 LDG.E.U16 R221, desc[UR6][R6.64] ;  /* 0x0000000606dd0981 */ /* 0x0080e2000c1e1500 */
[----:B------:R-:W-:-:S05]  /*1b580*/  ISETP.GT.AND P0, PT, R5, 0x75, PT ;  /* 0x000000750500780c */ /* 0x000fca0003f04270 */
[----:B0-----:R-:W-:Y:S02]  /*1b590*/  @P1 IMAD.MOV.U32 R6, RZ, RZ, R133 ;  /* 0x000000ffff061224 */ /* 0x001fe400078e0085 */
[----:B------:R-:W-:Y:S01]  /*1b5a0*/  @P1 IMAD.MOV.U32 R7, RZ, RZ, R135 ;  /* 0x000000ffff071224 */ /* 0x000fe200078e0087 */
[----:B------:R-:W3:Y:S04]  /*1b5b0*/  LDL R133, [R1+0x718] ;  /* 0x0007180001857983 */ /* 0x000ee80000100800 */
[----:B------:R2:W3:Y:S04]  /*1b5c0*/  @P1 LDG.E.U16 R220, desc[UR6][R6.64] ;  /* 0x0000000606dc1981 */ /* 0x0004e8000c1e1500 */
[----:B------:R-:W3:Y:S01]  /*1b5d0*/  LDL R135, [R1+0x714] ;  /* 0x0007140001877983 */ /* 0x000ee20000100800 */
[----:B--2---:R-:W-:-:S02]  /*1b5e0*/  @P0 IMAD.MOV.U32 R6, RZ, RZ, R146 ;  /* 0x000000ffff060224 */ /* 0x004fc400078e0092 */
[----:B------:R-:W-:Y:S01]  /*1b5f0*/  @P0 IMAD.MOV.U32 R7, RZ, RZ, R148 ;  /* 0x000000ffff070224 */ /* 0x000fe200078e0094 */
[C---:B------:R-:W-:Y:S01]  /*1b600*/  ISETP.GT.AND P1, PT, R5.reuse, 0x76, PT ;  /* 0x000000760500780c */ /* 0x040fe20003f24270 */
        /* <DEDUP_REMOVED lines=41> */
[----:B------:R-:W-:Y:S02]  /*1b8a0*/  @P1 IMAD.MOV.U32 R7, RZ, RZ, R135 ;  /* 0x000000ffff071224 */ /* 0x000fe400078e0087 */
[----:B------:R-:W4:Y:S04]  /*1b8b0*/  LDL R135, [R1+0xef0] ;  /* 0x000ef00001877983 */ /* 0x000f280000100800 */
[----:B------:R2:W3:Y:S02]  /*1b8c0*/  @P1 LDG.E.U16 R212, desc[UR6][R6.64] ;  /* 0x0000000606d41981 */ /* 0x0004e4000c1e1500 */
[----:B--2---:R-:W-:-:S02]  /*1b8d0*/  @P0 IMAD.MOV.U32 R6, RZ, RZ, R146 ;  /* 0x000000ffff060224 */ /* 0x004fc400078e0092 */
[----:B------:R-:W-:Y:S01]  /*1b8e0*/  @P0 IMAD.MOV.U32 R7, RZ, RZ, R148 ;  /* 0x000000ffff070224 */ /* 0x000fe200078e0094 */
[C---:B------:R-:W-:Y:S01]  /*1b8f0*/  ISETP.GT.AND P1, PT, R5.reuse, 0x7e, PT ;  /* 0x0000007e0500780c */ /* 0x040fe20003f24270 */
[----:B------:R-:W0:Y:S03]  /*1b900*/  S2R R133, SR_TID.X ;  /* 0x0000000000857919 */ /* 0x000e260000002100 */
[----:B------:R1:W2:Y:S01]  /*1b910*/  @P0 LDG.E.U16 R211, desc[UR6][R6.64] ;  /* 0x0000000606d30981 */ /* 0x0002a2000c1e1500 */
[----:B------:R-:W-:-:S03]  /*1b920*/  ISETP.GT.AND P2, PT, R5, 0x7f, PT ;  /* 0x0000007f0500780c */ /* 0x000fc60003f44270 */
[----:B------:R-:W3:Y:S04]  /*1b930*/  LDL R148, [R1+0xed0] ;  /* 0x000ed00001947983 */ /* 0x000ee80000100800 */
[----:B------:R-:W2:Y:S04]  /*1b940*/  LDL R146, [R1+0xe8c] ;  /* 0x000e8c0001927983 */ /* 0x000ea80000100800 */
[----:B------:R-:W1:Y:S04]  /*1b950*/  LDL R6, [R1+0x6e4] ;  /* 0x0006e40001067983 */ /* 0x000e680000100800 */
[----:B------:R-:W1:Y:S02]  /*1b960*/  LDL R7, [R1+0x6e8] ;  /* 0x0006e80001077983 */ /* 0x000e640000100800 */
[----:B-1----:R-:W-:-:S04]  /*1b970*/  @P1 LOP3.LUT R7, R7, R6, RZ, 0x3c, !PT ;  /* 0x0000000607071212 */ /* 0x002fc800078e3cff */
[----:B------:R-:W-:-:S04]  /*1b980*/  @P1 LOP3.LUT R6, R7, R6, RZ, 0x3c, !PT ;  /* 0x0000000607061212 */ /* 0x000fc800078e3cff */
[----:B------:R-:W-:-:S05]  /*1b990*/  @P1 LOP3.LUT R7, R7, R6, RZ, 0x3c, !PT ;  /* 0x0000000607071212 */ /* 0x000fca00078e3cff */
[----:B------:R1:W2:Y:S04]  /*1b9a0*/  @P1 LDG.E.U16 R210, desc[UR6][R6.64] ;  /* 0x0000000606d21981 */ /* 0x0002a8000c1e1500 */
[----:B------:R-:W1:Y:S04]  /*1b9b0*/  LDL R6, [R1+0x6dc] ;  /* 0x0006dc0001067983 */ /* 0x000e680000100800 */
[----:B------:R-:W1:Y:S01]  /*1b9c0*/  LDL R7, [R1+0x6e0] ;  /* 0x0006e00001077983 */ /* 0x000e620000100800 */
[----:B0-----:R-:W-:-:S04]  /*1b9d0*/  LOP3.LUT R133, R133, 0x7f, RZ, 0xc0, !PT ;  /* 0x0000007f85857812 */ /* 0x001fc800078ec0ff */
[----:B------:R-:W-:Y:S02]  /*1b9e0*/  ISETP.GE.AND P0, PT, R133, R5, PT ;  /* 0x000000058500720c */ /* 0x000fe40003f06270 */
[----:B------:R-:W2:Y:S01]  /*1b9f0*/  LDL R133, [R1+0xe90] ;  /* 0x000e900001857983 */ /* 0x000ea20000100800 */
[----:B-1----:R-:W-:-:S04]  /*1ba00*/  @P2 LOP3.LUT R7, R7, R6, RZ, 0x3c, !PT ;  /* 0x0000000607072212 */ /* 0x002fc800078e3cff */
[----:B------:R-:W-:-:S04]  /*1ba10*/  @P2 LOP3.LUT R6, R7, R6, RZ, 0x3c, !PT ;  /* 0x0000000607062212 */ /* 0x000fc800078e3cff */
[----:B------:R-:W-:-:S05]  /*1ba20*/  @P2 LOP3.LUT R7, R7, R6, RZ, 0x3c, !PT ;  /* 0x0000000607072212 */ /* 0x000fca00078e3cff */
[----:B------:R4:W2:Y:S01]  /*1ba30*/  @P2 LDG.E.U16 R209, desc[UR6][R6.64] ;  /* 0x0000000606d12981 */ /* 0x0008a2000c1e1500 */
[----:B------:R-:W-:Y:S01]  /*1ba40*/  BAR.SYNC.DEFER_BLOCKING 0x0 ;  /* 0x0000000000007b1d */ /* 0x000fe20000010000 */
[----:B----4-:R-:W-:Y:S02]  /*1ba50*/  @!P0 IMAD.MOV.U32 R6, RZ, RZ, R135 ;  /* 0x000000ffff068224 */ /* 0x010fe400078e0087 */
[----:B------:R-:W-:-:S03]  /*1ba60*/  @!P0 IMAD.MOV.U32 R7, RZ, RZ, R141 ;  /* 0x000000ffff078224 */ /* 0x000fc600078e008d */
[----:B------:R-:W4:Y:S04]  /*1ba70*/  LDL R135, [R1+0xdd0] ;  /* 0x000dd00001877983 */ /* 0x000f280000100800 */
[----:B------:R-:W4:Y:S04]  /*1ba80*/  LDL R141, [R1+0xdcc] ;  /* 0x000dcc00018d7983 */ /* 0x000f280000100800 */
[----:B------:R3:W4:Y:S04]  /*1ba90*/  @!P0 LDG.E.U16 R208, desc[UR6][R6.64] ;  /* 0x0000000606d08981 */ /* 0x000728000c1e1500 */
[----:B------:R-:W2:Y:S01]  /*1baa0*/  LDL R7, [R1+0xecc] ;  /* 0x000ecc0001077983 */ /* 0x000ea20000100800 */
[----:B---3--:R-:W-:-:S03]  /*1bab0*/  @!P0 IMAD.MOV.U32 R6, RZ, RZ, R148 ;  /* 0x000000ffff068224 */ /* 0x008fc600078e0094 */
[----:B------:R-:W3:Y:S04]  /*1bac0*/  LDL R148, [R1+0xd90] ;  /* 0x000d900001947983 */ /* 0x000ee80000100800 */
[----:B--2---:R0:W2:Y:S02]  /*1bad0*/  @!P0 LDG.E.U16 R207, desc[UR6][R6.64] ;  /* 0x0000000606cf8981 */ /* 0x0040a4000c1e1500 */
[----:B0-----:R-:W-:Y:S02]  /*1bae0*/  @!P0 IMAD.MOV.U32 R6, RZ, RZ, R133 ;  /* 0x000000ffff068224 */ /* 0x001fe400078e0085 */
[----:B------:R-:W-:Y:S01]  /*1baf0*/  @!P0 IMAD.MOV.U32 R7, RZ, RZ, R146 ;  /* 0x000000ffff078224 */ /* 0x000fe200078e0092 */
[----:B------:R-:W2:Y:S04]  /*1bb00*/  LDL R133, [R1+0xd50] ;  /* 0x000d500001857983 */ /* 0x000ea80000100800 */
[----:B------:R0:W2:Y:S04]  /*1bb10*/  @!P0 LDG.E.U16 R206, desc[UR6][R6.64] ;  /* 0x0000000606ce8981 */ /* 0x0000a8000c1e1500 */
[----:B------:R-:W2:Y:S04]  /*1bb20*/  LDL R146, [R1+0xd4c] ;  /* 0x000d4c0001927983 */ /* 0x000ea80000100800 */
[----:B------:R-:W0:Y:S04]  /*1bb30*/  LDL R6, [R1+0xe4c] ;  /* 0x000e4c0001067983 */ /* 0x000e280000100800 */
[----:B------:R-:W0:Y:S02]  /*1bb40*/  LDL R7, [R1+0xe50] ;  /* 0x000e500001077983 */ /* 0x000e240000100800 */
[----:B0-----:R-:W-:-:S04]  /*1bb50*/  @!P0 LOP3.LUT R7, R7, R6, RZ, 0x3c, !PT ;  /* 0x0000000607078212 */ /* 0x001fc800078e3cff */
[----:B------:R-:W-:-:S04]  /*1bb60*/  @!P0 LOP3.LUT R6, R7, R6, RZ, 0x3c, !PT ;  /* 0x0000000607068212 */ /* 0x000fc800078e3cff */
[----:B------:R-:W-:-:S05]  /*1bb70*/  @!P0 LOP3.LUT R7, R7, R6, RZ, 0x3c, !PT ;  /* 0x0000000607078212 */ /* 0x000fca00078e3cff */
[----:B------:R0:W2:Y:S04]  /*1bb80*/  @!P0 LDG.E.U16 R205, desc[UR6][R6.64] ;  /* 0x0000000606cd8981 */ /* 0x0000a8000c1e1500 */
[----:B------:R-:W0:Y:S04]  /*1bb90*/  LDL R6, [R1+0xe0c] ;  /* 0x000e0c0001067983 */ /* 0x000e280000100800 */
[----:B------:R-:W0:Y:S02]  /*1bba0*/  LDL R7, [R1+0xe10] ;  /* 0x000e100001077983 */ /* 0x000e240000100800 */
[----:B0-----:R-:W-:-:S04]  /*1bbb0*/  @!P0 LOP3.LUT R7, R7, R6, RZ, 0x3c, !PT ;  /* 0x0000000607078212 */ /* 0x001fc800078e3cff */
[----:B------:R-:W-:-:S04]  /*1bbc0*/  @!P0 LOP3.LUT R6, R7, R6, RZ, 0x3c, !PT ;  /* 0x0000000607068212 */ /* 0x000fc800078e3cff */
[----:B------:R-:W-:-:S05]  /*1bbd0*/  @!P0 LOP3.LUT R7, R7, R6, RZ, 0x3c, !PT ;  /* 0x0000000607078212 */ /* 0x000fca00078e3cff */
[----:B------:R4:W2:Y:S02]  /*1bbe0*/  @!P0 LDG.E.U16 R204, desc[UR6][R6.64] ;  /* 0x0000000606cc8981 */ /* 0x0008a4000c1e1500 */
[----:B----4-:R-:W-:Y:S02]  /*1bbf0*/  @!P0 IMAD.MOV.U32 R6, RZ, RZ, R135 ;  /* 0x000000ffff068224 */ /* 0x010fe400078e0087 */
[----:B------:R-:W-:Y:S01]  /*1bc00*/  @!P0 IMAD.MOV.U32 R7, RZ, RZ, R141 ;  /* 0x000000ffff078224 */ /* 0x000fe200078e008d */
[----:B------:R-:W4:Y:S04]  /*1bc10*/  LDL R135, [R1+0xc90] ;  /* 0x000c900001877983 */ /* 0x000f280000100800 */
[----:B------:R3:W4:Y:S04]  /*1bc20*/  @!P0 LDG.E.U16 R203, desc[UR6][R6.64] ;  /* 0x0000000606cb8981 */ /* 0x000728000c1e1500 */
[----:B------:R-:W4:Y:S04]  /*1bc30*/  LDL R141, [R1+0xc8c] ;  /* 0x000c8c00018d7983 */ /* 0x000f280000100800 */
        /* <DEDUP_REMOVED lines=101> */
[----:B------:R-:W4:Y:S04]  /*1c290*/  LDL.LU R135, [R1+0x370] ;  /* 0x0003700001877983 */ /* 0x000f280000300800 */
[----:B------:R-:W4:Y:S04]  /*1c2a0*/  LDL.LU R141, [R1+0x334] ;  /* 0x00033400018d7983 */ /* 0x000f280000300800 */
        /* <DEDUP_REMOVED lines=21> */
[----:B------:R0:W2:Y:S04]  /*1c400*/  @!P0 LDG.E.U16 R179, desc[UR6][R6.64] ;  /* 0x0000000606b38981 */ /* 0x0000a8000c1e1500 */
[----:B------:R-:W0:Y:S02]  /*1c410*/  LDL R7, [R1+0x374] ;  /* 0x0003740001077983 */ /* 0x000e240000100800 */
[----:B0-----:R-:W-:Y:S02]  /*1c420*/  @!P0 IMAD.MOV.U32 R6, RZ, RZ, R7 ;  /* 0x000000ffff068224 */ /* 0x001fe400078e0007 */
[----:B----4-:R-:W-:-:S05]  /*1c430*/  @!P0 IMAD.MOV.U32 R7, RZ, RZ, R135 ;  /* 0x000000ffff078224 */ /* 0x010fca00078e0087 */
[----:B------:R0:W4:Y:S04]  /*1c440*/  @!P0 LDG.E.U16 R178, desc[UR6][R6.64] ;  /* 0x0000000606b28981 */ /* 0x000128000c1e1500 */
[----:B------:R-:W3:Y:S01]  /*1c450*/  LDL R7, [R1+0x330] ;  /* 0x0003300001077983 */ /* 0x000ee20000100800 */
[----:B0-----:R-:W-:-:S05]  /*1c460*/  @!P0 IMAD.MOV.U32 R6, RZ, RZ, R141 ;  /* 0x000000ffff068224 */ /* 0x001fca00078e008d */
[----:B---3--:R0:W3:Y:S04]  /*1c470*/  @!P0 LDG.E.U16 R177, desc[UR6][R6.64] ;  /* 0x0000000606b18981 */ /* 0x0080e8000c1e1500 */
[----:B------:R-:W2:Y:S01]  /*1c480*/  LDL R7, [R1+0x6d8] ;  /* 0x0006d80001077983 */ /* 0x000ea20000100800 */
[----:B0-----:R-:W-:-:S03]  /*1c490*/  @!P0 IMAD.MOV.U32 R6, RZ, RZ, R148 ;  /* 0x000000ffff068224 */ /* 0x001fc600078e0094 */
[----:B------:R-:W4:Y:S04]  /*1c4a0*/  LDL R148, [R1+0xd88] ;  /* 0x000d880001947983 */ /* 0x000f280000100800 */
[----:B--2---:R0:W2:Y:S02]  /*1c4b0*/  @!P0 LDG.E.U16 R176, desc[UR6][R6.64] ;  /* 0x0000000606b08981 */ /* 0x0040a4000c1e1500 */
[----:B0-----:R-:W-:Y:S02]  /*1c4c0*/  @!P0 IMAD.MOV.U32 R6, RZ, RZ, R133 ;  /* 0x000000ffff068224 */ /* 0x001fe400078e0085 */
[----:B------:R-:W-:Y:S01]  /*1c4d0*/  @!P0 IMAD.MOV.U32 R7, RZ, RZ, R146 ;  /* 0x000000ffff078224 */ /* 0x000fe200078e0092 */
[----:B------:R-:W3:Y:S04]  /*1c4e0*/  LDL R133, [R1+0xd48] ;  /* 0x000d480001857983 */ /* 0x000ee80000100800 */
        /* <DEDUP_REMOVED lines=26> */
[----:B------:R-:W3:Y:S01]  /*1c690*/  LDL R7, [R1+0xd84] ;  /* 0x000d840001077983 */ /* 0x000ee20000100800 */
[----:B----4-:R-:W-:-:S03]  /*1c6a0*/  @!P0 IMAD.MOV.U32 R6, RZ, RZ, R148 ;  /* 0x000000ffff068224 */ /* 0x010fc600078e0094 */
[----:B------:R-:W4:Y:S04]  /*1c6b0*/  LDL R148, [R1+0xc08] ;  /* 0x000c080001947983 */ /* 0x000f280000100800 */
[----:B---3--:R0:W3:Y:S02]  /*1c6c0*/  @!P0 LDG.E.U16 R170, desc[UR6][R6.64] ;  /* 0x0000000606aa8981 */ /* 0x0080e4000c1e1500 */
[----:B0-----:R-:W-:Y:S02]  /*1c6d0*/  @!P0 IMAD.MOV.U32 R6, RZ, RZ, R133 ;  /* 0x000000ffff068224 */ /* 0x001fe400078e0085 */
[----:B--2---:R-:W-:Y:S01]  /*1c6e0*/  @!P0 IMAD.MOV.U32 R7, RZ, RZ, R146 ;  /* 0x000000ffff078224 */ /* 0x004fe200078e0092 */
[----:B------:R-:W2:Y:S04]  /*1c6f0*/  LDL R133, [R1+0xbc8] ;  /* 0x000bc80001857983 */ /* 0x000ea80000100800 */
[----:B------:R0:W3:Y:S04]  /*1c700*/  @!P0 LDG.E.U16 R169, desc[UR6][R6.64] ;  /* 0x0000000606a98981 */ /* 0x0000e8000c1e1500 */
[----:B------:R-:W3:Y:S04]  /*1c710*/  LDL R146, [R1+0xbc4] ;  /* 0x000bc40001927983 */ /* 0x000ee80000100800 */
[----:B------:R-:W0:Y:S04]  /*1c720*/  LDL R6, [R1+0xd04] ;  /* 0x000d040001067983 */ /* 0x000e280000100800 */
[----:B------:R-:W0:Y:S02]  /*1c730*/  LDL R7, [R1+0xd08] ;  /* 0x000d080001077983 */ /* 0x000e240000100800 */
[----:B0-----:R-:W-:-:S04]  /*1c740*/  @!P0 LOP3.LUT R7, R7, R6, RZ, 0x3c, !PT ;  /* 0x0000000607078212 */ /* 0x001fc800078e3cff */
[----:B------:R-:W-:-:S04]  /*1c750*/  @!P0 LOP3.LUT R6, R7, R6, RZ, 0x3c, !PT ;  /* 0x0000000607068212 */ /* 0x000fc800078e3cff */
[----:B------:R-:W-:-:S05]  /*1c760*/  @!P0 LOP3.LUT R7, R7, R6, RZ, 0x3c, !PT ;  /* 0x0000000607078212 */ /* 0x000fca00078e3cff */
[----:B------:R0:W3:Y:S04]  /*1c770*/  @!P0 LDG.E.U16 R168, desc[UR6][R6.64] ;  /* 0x0000000606a88981 */ /* 0x0000e8000c1e1500 */
        /* <DEDUP_REMOVED lines=18> */
[----:B------:R-:W2:Y:S01]  /*1c8a0*/  LDL R7, [R1+0xc04] ;  /* 0x000c040001077983 */ /* 0x000ea20000100800 */
[----:B----4-:R-:W-:-:S03]  /*1c8b0*/  @!P0 IMAD.MOV.U32 R6, RZ, RZ, R148 ;  /* 0x000000ffff068224 */ /* 0x010fc600078e0094 */
[----:B------:R-:W4:Y:S04]  /*1c8c0*/  LDL R148, [R1+0x670] ;  /* 0x0006700001947983 */ /* 0x000f280000100800 */
[----:B--2---:R0:W2:Y:S02]  /*1c8d0*/  @!P0 LDG.E.U16 R164, desc[UR6][R6.64] ;  /* 0x0000000606a48981 */ /* 0x0040a4000c1e1500 */
[----:B0-----:R-:W-:Y:S02]  /*1c8e0*/  @!P0 IMAD.MOV.U32 R6, RZ, RZ, R133 ;  /* 0x000000ffff068224 */ /* 0x001fe400078e0085 */
[----:B---3--:R-:W-:Y:S01]  /*1c8f0*/  @!P0 IMAD.MOV.U32 R7, RZ, RZ, R146 ;  /* 0x000000ffff078224 */ /* 0x008fe200078e0092 */
        /* <DEDUP_REMOVED lines=61> */
[----:B----4-:R-:W-:-:S05]  /*1ccd0*/  @!P0 IMAD.MOV.U32 R6, RZ, RZ, R148 ;  /* 0x000000ffff068224 */ /* 0x010fca00078e0094 */
[----:B--2---:R0:W2:Y:S02]  /*1cce0*/  @!P0 LDG.E.U16 R152, desc[UR6][R6.64] ;  /* 0x0000000606988981 */ /* 0x0040a4000c1e1500 */
[----:B0-----:R-:W-:Y:S02]  /*1ccf0*/  @!P0 IMAD.MOV.U32 R6, RZ, RZ, R133 ;  /* 0x000000ffff068224 */ /* 0x001fe400078e0085 */
[----:B---3--:R-:W-:Y:S01]  /*1cd00*/  @!P0 IMAD.MOV.U32 R7, RZ, RZ, R146 ;  /* 0x000000ffff078224 */ /* 0x008fe200078e0092 */
[----:B------:R-:W3:Y:S04]  /*1cd10*/  LDL.LU R133, [R1+0x368] ;  /* 0x0003680001857983 */ /* 0x000ee80000300800 */
[----:B------:R-:W4:Y:S04]  /*1cd20*/  LDL.LU R146, [R1+0x36c] ;  /* 0x00036c0001927983 */ /* 0x000f280000300800 */
[----:B------:R-:W2:Y:S04]  /*1cd30*/  LDL.LU R148, [R1+0x32c] ;  /* 0x00032c0001947983 */ /* 0x000ea80000300800 */
        /* <DEDUP_REMOVED lines=26> */
[----:B---3--:R-:W-:-:S05]  /*1cee0*/  @!P0 IMAD.MOV.U32 R7, RZ, RZ, R133 ;  /* 0x000000ffff078224 */ /* 0x008fca00078e0085 */
[----:B------:R2:W3:Y:S04]  /*1cef0*/  @!P0 LDG.E.U16 R18, desc[UR6][R6.64] ;  /* 0x0000000606128981 */ /* 0x0004e8000c1e1500 */
[----:B------:R-:W4:Y:S01]  /*1cf00*/  LDL R7, [R1+0x328] ;  /* 0x0003280001077983 */ /* 0x000f220000100800 */
[----:B--2---:R-:W-:-:S05]  /*1cf10*/  @!P0 IMAD.MOV.U32 R6, RZ, RZ, R148 ;  /* 0x000000ffff068224 */ /* 0x004fca00078e0094 */
[----:B----4-:R0:W2:Y:S04]  /*1cf20*/  @!P0 LDG.E.U16 R17, desc[UR6][R6.64] ;  /* 0x0000000606118981 */ /* 0x0100a8000c1e1500 */
[----:B------:R-:W0:Y:S04]  /*1cf30*/  LDL R6, [R1+0xae4] ;  /* 0x000ae40001067983 */ /* 0x000e280000100800 */
[----:B------:R-:W0:Y:S04]  /*1cf40*/  LDL R7, [R1+0xeec] ;  /* 0x000eec0001077983 */ /* 0x000e280000100800 */
[----:B------:R1:W-:Y:S02]  /*1cf50*/  STS.U16 [R3+UR4+0x10000], R14 ;  /* 0x0100000e03007988 */ /* 0x0003e40008000404 */
[----:B-1----:R-:W-:-:S02]  /*1cf60*/  PRMT R14, RZ, 0x7610, R14 ;  /* 0x00007610ff0e7816 */ /* 0x002fc4000000000e */
[----:B0-----:R-:W-:-:S04]  /*1cf70*/  @!P0 LOP3.LUT R7, R7, R6, RZ, 0x3c, !PT ;  /* 0x0000000607078212 */ /* 0x001fc800078e3cff */
[----:B------:R-:W-:-:S04]  /*1cf80*/  @!P0 LOP3.LUT R6, R7, R6, RZ, 0x3c, !PT ;  /* 0x0000000607068212 */ /* 0x000fc800078e3cff */
[----:B------:R-:W-:-:S05]  /*1cf90*/  @!P0 LOP3.LUT R7, R7, R6, RZ, 0x3c, !PT ;  /* 0x0000000607078212 */ /* 0x000fca00078e3cff */
[----:B------:R0:W4:Y:S04]  /*1cfa0*/  @!P0 LDG.E.U16 R14, desc[UR6][R6.64] ;  /* 0x00000006060e8981 */ /* 0x000128000c1e1500 */
        /* <DEDUP_REMOVED lines=41> */
[----:B------:R-:W0:Y:S01]  /*1d240*/  LDL R7, [R1+0xd80] ;  /* 0x000d800001077983 */ /* 0x000e220000100800 */
[----:B------:R-:W-:-:S03]  /*1d250*/  PRMT R5, RZ, 0x7610, R5 ;  /* 0x00007610ff057816 */ /* 0x000fc60000000005 */
[----:B------:R1:W-:Y:S04]  /*1d260*/  STS.U16 [R3+UR4+0x11800], R57 ;  /* 0x0118003903007988 */ /* 0x0003e80008000404 */
[----:B------:R3:W-:Y:S04]  /*1d270*/  STS.U16 [R3+UR4+0x11c00], R56 ;  /* 0x011c003803007988 */ /* 0x0007e80008000404 */
[----:B------:R2:W-:Y:S04]  /*1d280*/  STS.U16 [R3+UR4+0x12000], R59 ;  /* 0x0120003b03007988 */ /* 0x0005e80008000404 */
[----:B-1----:R-:W4:Y:S04]  /*1d290*/  LDL.LU R57, [R1+0x1448] ;  /* 0x0014480001397983 */ /* 0x002f280000300800 */
[----:B---3--:R-:W3:Y:S04]  /*1d2a0*/  LDL.LU R56, [R1+0x1444] ;  /* 0x0014440001387983 */ /* 0x008ee80000300800 */
[----:B--2---:R-:W2:Y:S04]  /*1d2b0*/  LDL.LU R59, [R1+0x1440] ;  /* 0x00144000013b7983 */ /* 0x004ea80000300800 */
[----:B------:R1:W-:Y:S04]  /*1d2c0*/  STS.U16 [R3+UR4+0x12400], R58 ;  /* 0x0124003a03007988 */ /* 0x0003e80008000404 */
[----:B------:R1:W-:Y:S04]  /*1d2d0*/  STS.U16 [R3+UR4+0x12800], R2 ;  /* 0x0128000203007988 */ /* 0x0003e80008000404 */
[----:B------:R-:W-:Y:S04]  /*1d2e0*/  STS.U16 [R3+UR4+0x12c00], R248 ;  /* 0x012c00f803007988 */ /* 0x000fe80008000404 */
[----:B-1----:R-:W3:Y:S01]  /*1d2f0*/  LDL.LU R58, [R1+0x143c] ;  /* 0x00143c00013a7983 */ /* 0x002ee20000300800 */
[----:B------:R-:W-:-:S03]  /*1d300*/  LOP3.LUT R2, R3, 0x10, RZ, 0x3c, !PT ;  /* 0x0000001003027812 */ /* 0x000fc600078e3cff */
[----:B------:R-:W-:Y:S04]  /*1d310*/  STS.U16 [R3+UR4+0x13000], R240 ;  /* 0x013000f003007988 */ /* 0x000fe80008000404 */
[----:B------:R-:W-:Y:S04]  /*1d320*/  STS.U16 [R3+UR4+0x13400], R232 ;  /* 0x013400e803007988 */ /* 0x000fe80008000404 */
[----:B------:R-:W-:Y:S04]  /*1d330*/  STS.U16 [R3+UR4+0x13800], R224 ;  /* 0x013800e003007988 */ /* 0x000fe80008000404 */
[----:B------:R-:W-:Y:S04]  /*1d340*/  STS.U16 [R3+UR4+0x13c00], R216 ;  /* 0x013c00d803007988 */ /* 0x000fe80008000404 */
[----:B------:R-:W-:Y:S04]  /*1d350*/  STL [R1+0xf54], R3 ;  /* 0x000f540301007387 */ /* 0x000fe80000100800 */
[----:B------:R1:W-:Y:S04]  /*1d360*/  STS.U16 [R2+UR4+0x10080], R61 ;  /* 0x0100803d02007988 */ /* 0x0003e80008000404 */
        /* <DEDUP_REMOVED lines=10> */
[----:B------:R-:W-:Y:S04]  /*1d410*/  STS.U16 [R2+UR4+0x12c80], R247 ;  /* 0x012c80f702007988 */ /* 0x000fe80008000404 */
[----:B------:R-:W-:Y:S04]  /*1d420*/  STS.U16 [R2+UR4+0x13080], R239 ;  /* 0x013080ef02007988 */ /* 0x000fe80008000404 */
[----:B------:R-:W-:Y:S04]  /*1d430*/  STS.U16 [R2+UR4+0x13480], R231 ;  /* 0x013480e702007988 */ /* 0x000fe80008000404 */
[----:B------:R-:W-:Y:S04]  /*1d440*/  STS.U16 [R2+UR4+0x13880], R223 ;  /* 0x013880df02007988 */ /* 0x000fe80008000404 */
[----:B------:R1:W-:Y:S04]  /*1d450*/  STS.U16 [R2+UR4+0x13c80], R215 ;  /* 0x013c80d702007988 */ /* 0x0003e80008000404 */
[----:B-1----:R-:W2:Y:S04]  /*1d460*/  LDL.LU R61, [R1+0x1438] ;  /* 0x00143800013d7983 */ /* 0x002ea80000300800 */
[----:B------:R-:W3:Y:S04]  /*1d470*/  LDL.LU R60, [R1+0x1434] ;  /* 0x00143400013c7983 */ /* 0x000ee80000300800 */
[----:B------:R-:W2:Y:S04]  /*1d480*/  LDL.LU R63, [R1+0x1430] ;  /* 0x00143000013f7983 */ /* 0x000ea80000300800 */
[----:B------:R-:W3:Y:S04]  /*1d490*/  LDL.LU R62, [R1+0x142c] ;  /* 0x00142c00013e7983 */ /* 0x000ee80000300800 */
[----:B------:R-:W2:Y:S04]  /*1d4a0*/  LDL.LU R65, [R1+0x1428] ;  /* 0x0014280001417983 */ /* 0x000ea80000300800 */
[----:B------:R-:W3:Y:S04]  /*1d4b0*/  LDL.LU R64, [R1+0x1424] ;  /* 0x0014240001407983 */ /* 0x000ee80000300800 */
[----:B------:R-:W2:Y:S04]  /*1d4c0*/  LDL.LU R67, [R1+0x1420] ;  /* 0x0014200001437983 */ /* 0x000ea80000300800 */
[----:B------:R-:W3:Y:S04]  /*1d4d0*/  LDL.LU R66, [R1+0x141c] ;  /* 0x00141c0001427983 */ /* 0x000ee80000300800 */
[----:B------:R-:W2:Y:S04]  /*1d4e0*/  LDL.LU R69, [R1+0x1418] ;  /* 0x0014180001457983 */ /* 0x000ea80000300800 */
[----:B------:R-:W3:Y:S04]  /*1d4f0*/  LDL.LU R68, [R1+0x1414] ;  /* 0x0014140001447983 */ /* 0x000ee80000300800 */
[----:B------:R-:W4:Y:S04]  /*1d500*/  LDL.LU R71, [R1+0x1410] ;  /* 0x0014100001477983 */ /* 0x000f280000300800 */
[----:B------:R-:W2:Y:S01]  /*1d510*/  LDL.LU R2, [R1+0x140c] ;  /* 0x00140c0001027983 */ /* 0x000ea20000300800 */
[----:B0-----:R-:W-:-:S04]  /*1d520*/  @!P0 LOP3.LUT R7, R7, R6, RZ, 0x3c, !PT ;  /* 0x0000000607078212 */ /* 0x001fc800078e3cff */
[----:B------:R-:W-:-:S04]  /*1d530*/  @!P0 LOP3.LUT R6, R7, R6, RZ, 0x3c, !PT ;  /* 0x0000000607068212 */ /* 0x000fc800078e3cff */
[----:B------:R-:W-:-:S05]  /*1d540*/  @!P0 LOP3.LUT R7, R7, R6, RZ, 0x3c, !PT ;  /* 0x0000000607078212 */ /* 0x000fca00078e3cff */
[----:B------:R0:W3:Y:S02]  /*1d550*/  @!P0 LDG.E.U16 R5, desc[UR6][R6.64] ;  /* 0x0000000606058981 */ /* 0x0000e4000c1e1500 */
[----:B0-----:R-:W0:Y:S02]  /*1d560*/  S2R R6, SR_TID.X ;  /* 0x0000000000067919 */ /* 0x001e240000002100 */
[C---:B0-----:R-:W-:Y:S01]  /*1d570*/  IMAD.SHL.U32 R3, R6.reuse, 0x2, RZ ;  /* 0x0000000206037824 */ /* 0x041fe200078e00ff */
[----:B------:R-:W-:-:S04]  /*1d580*/  LOP3.LUT R7, R6, 0x40, RZ, 0xc0, !PT ;  /* 0x0000004006077812 */ /* 0x000fc800078ec0ff */
[----:B------:R-:W-:-:S05]  /*1d590*/  LOP3.LUT R3, R3, 0x7e, RZ, 0xc0, !PT ;  /* 0x0000007e03037812 */ /* 0x000fca00078ec0ff */
[----:B------:R-:W-:Y:S02]  /*1d5a0*/  IMAD R3, R7, 0x100, R3 ;  /* 0x0000010007037824 */ /* 0x000fe400078e0203 */
[----:B------:R-:W-:-:S03]  /*1d5b0*/  IMAD.SHL.U32 R6, R6, 0x2, RZ ;  /* 0x0000000206067824 */ /* 0x000fc600078e00ff */
[----:B------:R-:W-:Y:S02]  /*1d5c0*/  LOP3.LUT R3, R3, 0x20, RZ, 0x3c, !PT ;  /* 0x0000002003037812 */ /* 0x000fe400078e3cff */
[----:B------:R-:W-:-:S03]  /*1d5d0*/  LOP3.LUT R6, R6, 0x7e, RZ, 0xc0, !PT ;  /* 0x0000007e06067812 */ /* 0x000fc600078ec0ff */
[----:B------:R0:W-:Y:S04]  /*1d5e0*/  STS.U16 [R3+UR4+0x10100], R130 ;  /* 0x0101008203007988 */ /* 0x0001e80008000404 */
[----:B------:R-:W-:Y:S04]  /*1d5f0*/  STS.U16 [R3+UR4+0x10500], R131 ;  /* 0x0105008303007988 */ /* 0x000fe80008000404 */
[----:B------:R-:W-:Y:S01]  /*1d600*/  STS.U16 [R3+UR4+0x10900], R128 ;  /* 0x0109008003007988 */ /* 0x000fe20008000404 */
[----:B------:R-:W-:-:S03]  /*1d610*/  IMAD R6, R7, 0x100, R6 ;  /* 0x0000010007067824 */ /* 0x000fc600078e0206 */
[----:B------:R-:W-:Y:S04]  /*1d620*/  STS.U16 [R3+UR4+0x10d00], R129 ;  /* 0x010d008103007988 */ /* 0x000fe80008000404 */
[----:B------:R-:W-:Y:S04]  /*1d630*/  STS.U16 [R3+UR4+0x11100], R126 ;  /* 0x0111007e03007988 */ /* 0x000fe80008000404 */
[----:B------:R-:W-:Y:S04]  /*1d640*/  STS.U16 [R3+UR4+0x11500], R127 ;  /* 0x0115007f03007988 */ /* 0x000fe80008000404 */
[----:B------:R-:W-:Y:S04]  /*1d650*/  STS.U16 [R3+UR4+0x11900], R124 ;  /* 0x0119007c03007988 */ /* 0x000fe80008000404 */
[----:B------:R-:W-:Y:S01]  /*1d660*/  STS.U16 [R3+UR4+0x11d00], R125 ;  /* 0x011d007d03007988 */ /* 0x000fe20008000404 */
[----:B------:R-:W-:-:S03]  /*1d670*/  LOP3.LUT R6, R6, 0x30, RZ, 0x3c, !PT ;  /* 0x0000003006067812 */ /* 0x000fc600078e3cff */
[----:B------:R-:W-:Y:S04]  /*1d680*/  STS.U16 [R3+UR4+0x12100], R122 ;  /* 0x0121007a03007988 */ /* 0x000fe80008000404 */
        /* <DEDUP_REMOVED lines=15> */
[----:B------:R1:W-:Y:S04]  /*1d780*/  STS.U16 [R6+UR4+0x12180], R91 ;  /* 0x0121805b06007988 */ /* 0x0003e80008000404 */
[----:B0-----:R-:W3:Y:S01]  /*1d790*/  LDL.LU R130, [R1+0x1408] ;  /* 0x0014080001827983 */ /* 0x001ee20000300800 */
[----:B-1----:R-:W0:Y:S03]  /*1d7a0*/  S2R R91, SR_TID.X ;  /* 0x00000000005b7919 */ /* 0x002e260000002100 */
[----:B------:R-:W-:Y:S04]  /*1d7b0*/  STS.U16 [R6+UR4+0x12580], R113 ;  /* 0x0125807106007988 */ /* 0x000fe80008000404 */
[----:B------:R-:W-:Y:S04]  /*1d7c0*/  STS.U16 [R6+UR4+0x12980], R110 ;  /* 0x0129806e06007988 */ /* 0x000fe80008000404 */
[----:B------:R-:W-:Y:S04]  /*1d7d0*/  STS.U16 [R6+UR4+0x12d80], R245 ;  /* 0x012d80f506007988 */ /* 0x000fe80008000404 */
[----:B------:R-:W-:Y:S04]  /*1d7e0*/  STS.U16 [R6+UR4+0x13180], R237 ;  /* 0x013180ed06007988 */ /* 0x000fe80008000404 */
[----:B------:R-:W3:Y:S01]  /*1d7f0*/  LDL.LU R131, [R1+0x1404] ;  /* 0x0014040001837983 */ /* 0x000ee20000300800 */
[C---:B0-----:R-:W-:Y:S01]  /*1d800*/  IMAD.SHL.U32 R3, R91.reuse, 0x2, RZ ;  /* 0x000000025b037824 */ /* 0x041fe200078e00ff */
[----:B------:R-:W-:-:S02]  /*1d810*/  LOP3.LUT R7, R91, 0x40, RZ, 0xc0, !PT ;  /* 0x000000405b077812 */ /* 0x000fc400078ec0ff */
[----:B------:R-:W-:Y:S02]  /*1d820*/  STS.U16 [R6+UR4+0x13580], R229 ;  /* 0x013580e506007988 */ /* 0x000fe40008000404 */
[----:B------:R-:W-:Y:S02]  /*1d830*/  LOP3.LUT R3, R3, 0x7e, RZ, 0xc0, !PT ;  /* 0x0000007e03037812 */ /* 0x000fe400078ec0ff */
[----:B------:R-:W3:Y:S03]  /*1d840*/  LDL.LU R128, [R1+0x1400] ;  /* 0x0014000001807983 */ /* 0x000ee60000300800 */
[----:B------:R-:W-:Y:S01]  /*1d850*/  IMAD R3, R7, 0x100, R3 ;  /* 0x0000010007037824 */ /* 0x000fe200078e0203 */
[----:B------:R-:W-:Y:S04]  /*1d860*/  STS.U16 [R6+UR4+0x13980], R221 ;  /* 0x013980dd06007988 */ /* 0x000fe80008000404 */
[----:B------:R-:W-:Y:S01]  /*1d870*/  LOP3.LUT R3, R3, 0x40, RZ, 0x3c, !PT ;  /* 0x0000004003037812 */ /* 0x000fe200078e3cff */
        /* <DEDUP_REMOVED lines=16> */
[----:B------:R0:W-:Y:S01]  /*1d980*/  STS.U16 [R3+UR4+0x13e00], R212 ;  /* 0x013e00d403007988 */ /* 0x0001e20008000404 */
[----:B------:R-:W-:-:S03]  /*1d990*/  IMAD.SHL.U32 R91, R91, 0x2, RZ ;  /* 0x000000025b5b7824 */ /* 0x000fc600078e00ff */
[----:B------:R-:W3:Y:S01]  /*1d9a0*/  LDL.LU R129, [R1+0x13fc] ;  /* 0x0013fc0001817983 */ /* 0x000ee20000300800 */
[----:B0-----:R-:W0:Y:S01]  /*1d9b0*/  S2R R3, SR_TID.X ;  /* 0x0000000000037919 */ /* 0x001e220000002100 */
[----:B------:R-:W-:Y:S02]  /*1d9c0*/  LOP3.LUT R91, R91, 0x7e, RZ, 0xc0, !PT ;  /* 0x0000007e5b5b7812 */ /* 0x000fe400078ec0ff */
[----:B------:R-:W3:Y:S04]  /*1d9d0*/  LDL.LU R126, [R1+0x13f8] ;  /* 0x0013f800017e7983 */ /* 0x000ee80000300800 */
[----:B------:R-:W3:Y:S01]  /*1d9e0*/  LDL.LU R127, [R1+0x13f4] ;  /* 0x0013f400017f7983 */ /* 0x000ee20000300800 */
[----:B------:R-:W-:-:S03]  /*1d9f0*/  IMAD R91, R7, 0x100, R91 ;  /* 0x00000100075b7824 */ /* 0x000fc600078e025b */
[----:B------:R-:W3:Y:S04]  /*1da00*/  LDL.LU R124, [R1+0x13f0] ;  /* 0x0013f000017c7983 */ /* 0x000ee80000300800 */
[----:B------:R-:W3:Y:S04]  /*1da10*/  LDL.LU R125, [R1+0x13ec] ;  /* 0x0013ec00017d7983 */ /* 0x000ee80000300800 */
[----:B------:R-:W3:Y:S04]  /*1da20*/  LDL.LU R122, [R1+0x13e8] ;  /* 0x0013e800017a7983 */ /* 0x000ee80000300800 */
[----:B------:R-:W3:Y:S04]  /*1da30*/  LDL.LU R123, [R1+0x13e4] ;  /* 0x0013e400017b7983 */ /* 0x000ee80000300800 */
[----:B------:R-:W3:Y:S01]  /*1da40*/  LDL.LU R120, [R1+0x13e0] ;  /* 0x0013e00001787983 */ /* 0x000ee20000300800 */
[----:B------:R-:W-:-:S03]  /*1da50*/  LOP3.LUT R91, R91, 0x50, RZ, 0x3c, !PT ;  /* 0x000000505b5b7812 */ /* 0x000fc600078e3cff */
[----:B------:R-:W3:Y:S01]  /*1da60*/  LDL.LU R121, [R1+0x13dc] ;  /* 0x0013dc0001797983 */ /* 0x000ee20000300800 */
[----:B0-----:R-:W-:-:S03]  /*1da70*/  IMAD.SHL.U32 R6, R3, 0x2, RZ ;  /* 0x0000000203067824 */ /* 0x001fc600078e00ff */
[----:B------:R-:W3:Y:S04]  /*1da80*/  LDL.LU R118, [R1+0x13d8] ;  /* 0x0013d80001767983 */ /* 0x000ee80000300800 */
[----:B------:R-:W3:Y:S04]  /*1da90*/  LDL.LU R119, [R1+0x13d4] ;  /* 0x0013d40001777983 */ /* 0x000ee80000300800 */
[----:B------:R-:W3:Y:S04]  /*1daa0*/  LDL.LU R116, [R1+0x13d0] ;  /* 0x0013d00001747983 */ /* 0x000ee80000300800 */
[----:B------:R-:W3:Y:S04]  /*1dab0*/  LDL.LU R117, [R1+0x13cc] ;  /* 0x0013cc0001757983 */ /* 0x000ee80000300800 */
[----:B------:R-:W3:Y:S01]  /*1dac0*/  LDL.LU R114, [R1+0x13c8] ;  /* 0x0013c80001727983 */ /* 0x000ee20000300800 */
[----:B------:R-:W-:-:S03]  /*1dad0*/  LOP3.LUT R7, R3, 0x40, RZ, 0xc0, !PT ;  /* 0x0000004003077812 */ /* 0x000fc600078ec0ff */
[----:B------:R-:W3:Y:S01]  /*1dae0*/  LDL.LU R115, [R1+0x13c4] ;  /* 0x0013c40001737983 */ /* 0x000ee20000300800 */
[----:B------:R-:W-:-:S03]  /*1daf0*/  LOP3.LUT R6, R6, 0x7e, RZ, 0xc0, !PT ;  /* 0x0000007e06067812 */ /* 0x000fc600078ec0ff */
[----:B------:R-:W3:Y:S04]  /*1db00*/  LDL.LU R112, [R1+0x13c0] ;  /* 0x0013c00001707983 */ /* 0x000ee80000300800 */
[----:B------:R-:W3:Y:S04]  /*1db10*/  LDL.LU R113, [R1+0x13bc] ;  /* 0x0013bc0001717983 */ /* 0x000ee80000300800 */
[----:B------:R0:W-:Y:S04]  /*1db20*/  STS.U16 [R91+UR4+0x10280], R101 ;  /* 0x010280655b007988 */ /* 0x0001e80008000404 */
[----:B------:R-:W3:Y:S04]  /*1db30*/  LDL.LU R110, [R1+0x13b8] ;  /* 0x0013b800016e7983 */ /* 0x000ee80000300800 */
[----:B------:R1:W-:Y:S04]  /*1db40*/  STS.U16 [R91+UR4+0x10680], R98 ;  /* 0x010680625b007988 */ /* 0x0003e80008000404 */
[----:B------:R-:W3:Y:S04]  /*1db50*/  LDL.LU R111, [R1+0x13b4] ;  /* 0x0013b400016f7983 */ /* 0x000ee80000300800 */
[----:B------:R4:W-:Y:S01]  /*1db60*/  STS.U16 [R91+UR4+0x10a80], R99 ;  /* 0x010a80635b007988 */ /* 0x0009e20008000404 */
[----:B------:R-:W-:-:S03]  /*1db70*/  IMAD R6, R7, 0x100, R6 ;  /* 0x0000010007067824 */ /* 0x000fc600078e0206 */
[----:B------:R-:W3:Y:S04]  /*1db80*/  LDL.LU R108, [R1+0x13b0] ;  /* 0x0013b000016c7983 */ /* 0x000ee80000300800 */
[----:B------:R2:W-:Y:S04]  /*1db90*/  STS.U16 [R91+UR4+0x10e80], R96 ;  /* 0x010e80605b007988 */ /* 0x0005e80008000404 */
[----:B------:R-:W3:Y:S04]  /*1dba0*/  LDL.LU R109, [R1+0x13ac] ;  /* 0x0013ac00016d7983 */ /* 0x000ee80000300800 */
[----:B------:R2:W-:Y:S04]  /*1dbb0*/  STS.U16 [R91+UR4+0x11280], R97 ;  /* 0x011280615b007988 */ /* 0x0005e80008000404 */
[----:B------:R-:W3:Y:S04]  /*1dbc0*/  LDL.LU R106, [R1+0x13a8] ;  /* 0x0013a800016a7983 */ /* 0x000ee80000300800 */
[----:B------:R2:W-:Y:S04]  /*1dbd0*/  STS.U16 [R91+UR4+0x11680], R94 ;  /* 0x0116805e5b007988 */ /* 0x0005e80008000404 */
[----:B------:R-:W3:Y:S04]  /*1dbe0*/  LDL.LU R107, [R1+0x13a4] ;  /* 0x0013a400016b7983 */ /* 0x000ee80000300800 */
[----:B------:R2:W-:Y:S04]  /*1dbf0*/  STS.U16 [R91+UR4+0x11a80], R95 ;  /* 0x011a805f5b007988 */ /* 0x0005e80008000404 */
[----:B------:R-:W3:Y:S04]  /*1dc00*/  LDL.LU R104, [R1+0x13a0] ;  /* 0x0013a00001687983 */ /* 0x000ee80000300800 */
[----:B------:R2:W-:Y:S01]  /*1dc10*/  STS.U16 [R91+UR4+0x11e80], R92 ;  /* 0x011e805c5b007988 */ /* 0x0005e20008000404 */
[----:B------:R-:W-:-:S03]  /*1dc20*/  LOP3.LUT R6, R6, 0x60, RZ, 0x3c, !PT ;  /* 0x0000006006067812 */ /* 0x000fc600078e3cff */
[----:B------:R-:W3:Y:S04]  /*1dc30*/  LDL.LU R105, [R1+0x139c] ;  /* 0x00139c0001697983 */ /* 0x000ee80000300800 */
[----:B------:R2:W-:Y:S01]  /*1dc40*/  STS.U16 [R91+UR4+0x12280], R93 ;  /* 0x0122805d5b007988 */ /* 0x0005e20008000404 */
[----:B------:R-:W-:-:S03]  /*1dc50*/  IMAD.SHL.U32 R3, R3, 0x2, RZ ;  /* 0x0000000203037824 */ /* 0x000fc600078e00ff */
[----:B------:R-:W3:Y:S04]  /*1dc60*/  LDL.LU R102, [R1+0x1398] ;  /* 0x0013980001667983 */ /* 0x000ee80000300800 */
[----:B------:R2:W-:Y:S04]  /*1dc70*/  STS.U16 [R91+UR4+0x12680], R90 ;  /* 0x0126805a5b007988 */ /* 0x0005e80008000404 */
[----:B------:R-:W3:Y:S04]  /*1dc80*/  LDL.LU R103, [R1+0x1394] ;  /* 0x0013940001677983 */ /* 0x000ee80000300800 */
[----:B------:R-:W-:Y:S04]  /*1dc90*/  STS.U16 [R91+UR4+0x12a80], R251 ;  /* 0x012a80fb5b007988 */ /* 0x000fe80008000404 */
[----:B------:R-:W3:Y:S04]  /*1dca0*/  LDL.LU R100, [R1+0x1390] ;  /* 0x0013900001647983 */ /* 0x000ee80000300800 */
[----:B------:R-:W-:Y:S04]  /*1dcb0*/  STS.U16 [R91+UR4+0x12e80], R243 ;  /* 0x012e80f35b007988 */ /* 0x000fe80008000404 */
[----:B0-----:R-:W3:Y:S04]  /*1dcc0*/  LDL.LU R101, [R1+0x138c] ;  /* 0x00138c0001657983 */ /* 0x001ee80000300800 */
[----:B------:R-:W-:Y:S04]  /*1dcd0*/  STS.U16 [R91+UR4+0x13280], R235 ;  /* 0x013280eb5b007988 */ /* 0x000fe80008000404 */
[----:B-1----:R-:W3:Y:S04]  /*1dce0*/  LDL.LU R98, [R1+0x1388] ;  /* 0x0013880001627983 */ /* 0x002ee80000300800 */
[----:B------:R-:W-:Y:S01]  /*1dcf0*/  STS.U16 [R91+UR4+0x13680], R227 ;  /* 0x013680e35b007988 */ /* 0x000fe20008000404 */
[----:B------:R-:W-:-:S03]  /*1dd00*/  LOP3.LUT R3, R3, 0x7e, RZ, 0xc0, !PT ;  /* 0x0000007e03037812 */ /* 0x000fc600078ec0ff */
[----:B----4-:R-:W4:Y:S04]  /*1dd10*/  LDL.LU R99, [R1+0x1384] ;  /* 0x0013840001637983 */ /* 0x010f280000300800 */
[----:B------:R-:W-:Y:S04]  /*1dd20*/  STS.U16 [R91+UR4+0x13a80], R219 ;  /* 0x013a80db5b007988 */ /* 0x000fe80008000404 */
[----:B--2---:R-:W2:Y:S04]  /*1dd30*/  LDL.LU R96, [R1+0x1380] ;  /* 0x0013800001607983 */ /* 0x004ea80000300800 */
[----:B------:R0:W-:Y:S04]  /*1dd40*/  STS.U16 [R91+UR4+0x13e80], R211 ;  /* 0x013e80d35b007988 */ /* 0x0001e80008000404 */
[----:B------:R-:W2:Y:S04]  /*1dd50*/  LDL.LU R97, [R1+0x137c] ;  /* 0x00137c0001617983 */ /* 0x000ea80000300800 */
[----:B------:R1:W-:Y:S04]  /*1dd60*/  STS.U16 [R6+UR4+0x10300], R88 ;  /* 0x0103005806007988 */ /* 0x0003e80008000404 */
[----:B------:R-:W2:Y:S04]  /*1dd70*/  LDL.LU R94, [R1+0x1378] ;  /* 0x00137800015e7983 */ /* 0x000ea80000300800 */
[----:B------:R1:W-:Y:S04]  /*1dd80*/  STS.U16 [R6+UR4+0x10700], R89 ;  /* 0x0107005906007988 */ /* 0x0003e80008000404 */
[----:B------:R-:W2:Y:S04]  /*1dd90*/  LDL.LU R95, [R1+0x1374] ;  /* 0x00137400015f7983 */ /* 0x000ea80000300800 */
[----:B------:R1:W-:Y:S01]  /*1dda0*/  STS.U16 [R6+UR4+0x10b00], R86 ;  /* 0x010b005606007988 */ /* 0x0003e20008000404 */
[----:B------:R-:W-:-:S03]  /*1ddb0*/  IMAD R3, R7, 0x100, R3 ;  /* 0x0000010007037824 */ /* 0x000fc600078e0203 */
[----:B------:R-:W2:Y:S04]  /*1ddc0*/  LDL.LU R92, [R1+0x1370] ;  /* 0x00137000015c7983 */ /* 0x000ea80000300800 */
[----:B------:R1:W-:Y:S04]  /*1ddd0*/  STS.U16 [R6+UR4+0x10f00], R87 ;  /* 0x010f005706007988 */ /* 0x0003e80008000404 */
[----:B------:R-:W2:Y:S04]  /*1dde0*/  LDL.LU R93, [R1+0x136c] ;  /* 0x00136c00015d7983 */ /* 0x000ea80000300800 */
[----:B------:R1:W-:Y:S04]  /*1ddf0*/  STS.U16 [R6+UR4+0x11300], R84 ;  /* 0x0113005406007988 */ /* 0x0003e80008000404 */
[----:B------:R-:W2:Y:S04]  /*1de00*/  LDL.LU R90, [R1+0x1368] ;  /* 0x00136800015a7983 */ /* 0x000ea80000300800 */
[----:B------:R1:W-:Y:S04]  /*1de10*/  STS.U16 [R6+UR4+0x11700], R85 ;  /* 0x0117005506007988 */ /* 0x0003e80008000404 */
[----:B0-----:R-:W2:Y:S04]  /*1de20*/  LDL.LU R91, [R1+0x1364] ;  /* 0x00136400015b7983 */ /* 0x001ea80000300800 */
[----:B------:R0:W-:Y:S04]  /*1de30*/  STS.U16 [R6+UR4+0x11b00], R82 ;  /* 0x011b005206007988 */ /* 0x0001e80008000404 */
[----:B-1----:R-:W2:Y:S04]  /*1de40*/  LDL.LU R88, [R1+0x1360] ;  /* 0x0013600001587983 */ /* 0x002ea80000300800 */
[----:B------:R1:W-:Y:S01]  /*1de50*/  STS.U16 [R6+UR4+0x11f00], R83 ;  /* 0x011f005306007988 */ /* 0x0003e20008000404 */
[----:B------:R-:W-:-:S03]  /*1de60*/  LOP3.LUT R3, R3, 0x70, RZ, 0x3c, !PT ;  /* 0x0000007003037812 */ /* 0x000fc600078e3cff */
[----:B------:R-:W2:Y:S04]  /*1de70*/  LDL.LU R89, [R1+0x135c] ;  /* 0x00135c0001597983 */ /* 0x000ea80000300800 */
[----:B------:R1:W-:Y:S04]  /*1de80*/  STS.U16 [R6+UR4+0x12300], R80 ;  /* 0x0123005006007988 */ /* 0x0003e80008000404 */
[----:B------:R-:W2:Y:S04]  /*1de90*/  LDL.LU R86, [R1+0x1358] ;  /* 0x0013580001567983 */ /* 0x000ea80000300800 */
[----:B------:R1:W-:Y:S04]  /*1dea0*/  STS.U16 [R6+UR4+0x12700], R81 ;  /* 0x0127005106007988 */ /* 0x0003e80008000404 */
[----:B------:R-:W2:Y:S04]  /*1deb0*/  LDL.LU R87, [R1+0x1354] ;  /* 0x0013540001577983 */ /* 0x000ea80000300800 */
[----:B------:R-:W-:Y:S04]  /*1dec0*/  STS.U16 [R6+UR4+0x12b00], R250 ;  /* 0x012b00fa06007988 */ /* 0x000fe80008000404 */
[----:B------:R-:W2:Y:S04]  /*1ded0*/  LDL.LU R84, [R1+0x1350] ;  /* 0x0013500001547983 */ /* 0x000ea80000300800 */
[----:B------:R-:W-:Y:S04]  /*1dee0*/  STS.U16 [R6+UR4+0x12f00], R242 ;  /* 0x012f00f206007988 */ /* 0x000fe80008000404 */
[----:B------:R-:W2:Y:S04]  /*1def0*/  LDL.LU R85, [R1+0x134c] ;  /* 0x00134c0001557983 */ /* 0x000ea80000300800 */
[----:B------:R-:W-:Y:S04]  /*1df00*/  STS.U16 [R6+UR4+0x13300], R234 ;  /* 0x013300ea06007988 */ /* 0x000fe80008000404 */
[----:B0-----:R-:W2:Y:S04]  /*1df10*/  LDL.LU R82, [R1+0x1348] ;  /* 0x0013480001527983 */ /* 0x001ea80000300800 */
[----:B------:R-:W-:Y:S04]  /*1df20*/  STS.U16 [R6+UR4+0x13700], R226 ;  /* 0x013700e206007988 */ /* 0x000fe80008000404 */
[----:B-1----:R-:W2:Y:S04]  /*1df30*/  LDL.LU R83, [R1+0x1344] ;  /* 0x0013440001537983 */ /* 0x002ea80000300800 */
[----:B------:R-:W-:Y:S04]  /*1df40*/  STS.U16 [R6+UR4+0x13b00], R218 ;  /* 0x013b00da06007988 */ /* 0x000fe80008000404 */
[----:B------:R-:W2:Y:S04]  /*1df50*/  LDL.LU R80, [R1+0x1340] ;  /* 0x0013400001507983 */ /* 0x000ea80000300800 */
[----:B------:R-:W-:Y:S04]  /*1df60*/  STS.U16 [R6+UR4+0x13f00], R210 ;  /* 0x013f00d206007988 */ /* 0x000fe80008000404 */
[----:B------:R-:W2:Y:S04]  /*1df70*/  LDL.LU R81, [R1+0x133c] ;  /* 0x00133c0001517983 */ /* 0x000ea80000300800 */
[----:B------:R0:W-:Y:S04]  /*1df80*/  STS.U16 [R3+UR4+0x10380], R78 ;  /* 0x0103804e03007988 */ /* 0x0001e80008000404 */
[----:B------:R1:W-:Y:S04]  /*1df90*/  STS.U16 [R3+UR4+0x10780], R79 ;  /* 0x0107804f03007988 */ /* 0x0003e80008000404 */
[----:B------:R1:W-:Y:S04]  /*1dfa0*/  STS.U16 [R3+UR4+0x10b80], R76 ;  /* 0x010b804c03007988 */ /* 0x0003e80008000404 */
[----:B0-----:R-:W2:Y:S04]  /*1dfb0*/  LDL.LU R78, [R1+0x1338] ;  /* 0x00133800014e7983 */ /* 0x001ea80000300800 */
[----:B-1----:R-:W2:Y:S04]  /*1dfc0*/  LDL.LU R79, [R1+0x1334] ;  /* 0x00133400014f7983 */ /* 0x002ea80000300800 */
        /* <DEDUP_REMOVED lines=9> */
[----:B0-----:R-:W2:Y:S04]  /*1e060*/  LDL.LU R72, [R1+0x1320] ;  /* 0x0013200001487983 */ /* 0x001ea80000300800 */
[----:B-1----:R-:W2:Y:S04]  /*1e070*/  LDL.LU R73, [R1+0x131c] ;  /* 0x00131c0001497983 */ /* 0x002ea80000300800 */
[----:B------:R-:W3:Y:S04]  /*1e080*/  LDL R7, [R1+0xae0] ;  /* 0x000ae00001077983 */ /* 0x000ee80000100800 */
[----:B------:R-:W3:Y:S01]  /*1e090*/  LDL R6, [R1+0xee8] ;  /* 0x000ee80001067983 */ /* 0x000ee20000100800 */
[----:B------:R-:W-:-:S03]  /*1e0a0*/  PRMT R71, RZ, 0x7610, R71 ;  /* 0x00007610ff477816 */ /* 0x000fc60000000047 */
[----:B------:R0:W-:Y:S02]  /*1e0b0*/  STS.U16 [R3+UR4+0x12380], R70 ;  /* 0x0123804603007988 */ /* 0x0001e40008000404 */
[----:B0-----:R-:W0:Y:S02]  /*1e0c0*/  S2R R70, SR_TID.X ;  /* 0x0000000000467919 */ /* 0x001e240000002100 */
[----:B------:R-:W-:Y:S04]  /*1e0d0*/  STS.U16 [R3+UR4+0x12780], R4 ;  /* 0x0127800403007988 */ /* 0x000fe80008000404 */
[----:B------:R-:W-:Y:S04]  /*1e0e0*/  STS.U16 [R3+UR4+0x12b80], R249 ;  /* 0x012b80f903007988 */ /* 0x000fe80008000404 */
[----:B------:R-:W-:Y:S04]  /*1e0f0*/  STS.U16 [R3+UR4+0x12f80], R241 ;  /* 0x012f80f103007988 */ /* 0x000fe80008000404 */
[----:B------:R-:W-:Y:S04]  /*1e100*/  STS.U16 [R3+UR4+0x13380], R233 ;  /* 0x013380e903007988 */ /* 0x000fe80008000404 */
[----:B------:R-:W-:Y:S04]  /*1e110*/  STS.U16 [R3+UR4+0x13780], R225 ;  /* 0x013780e103007988 */ /* 0x000fe80008000404 */
[----:B------:R-:W-:Y:S04]  /*1e120*/  STS.U16 [R3+UR4+0x13b80], R217 ;  /* 0x013b80d903007988 */ /* 0x000fe80008000404 */
[----:B------:R1:W-:Y:S04]  /*1e130*/  STS.U16 [R3+UR4+0x13f80], R209 ;  /* 0x013f80d103007988 */ /* 0x0003e80008000404 */
[----:B---3--:R-:W3:Y:S01]  /*1e140*/  @!P0 LDG.E.U16 R71, desc[UR6][R6.64] ;  /* 0x0000000606478981 */ /* 0x008ee2000c1e1500 */
[----:B-1----:R-:W-:-:S03]  /*1e150*/  LOP3.LUT R3, R2, 0x10, RZ, 0x3c, !PT ;  /* 0x0000001002037812 */ /* 0x002fc600078e3cff */
[----:B------:R-:W-:Y:S04]  /*1e160*/  STS.U16 [R2+UR4], R208 ;  /* 0x000000d002007988 */ /* 0x000fe80008000404 */
        /* <DEDUP_REMOVED lines=38> */
[----:B------:R-:W-:Y:S01]  /*1e3d0*/  STS.U16 [R3+UR4+0x1c80], R169 ;  /* 0x001c80a903007988 */ /* 0x000fe20008000404 */
[----:B0-----:R-:W-:-:S03]  /*1e3e0*/  LOP3.LUT R4, R70, 0x40, RZ, 0xc0, !PT ;  /* 0x0000004046047812 */ /* 0x001fc600078ec0ff */
[----:B------:R-:W-:Y:S01]  /*1e3f0*/  STS.U16 [R3+UR4+0x2080], R168 ;  /* 0x002080a803007988 */ /* 0x000fe20008000404 */
[----:B------:R-:W-:-:S03]  /*1e400*/  IMAD.SHL.U32 R70, R70, 0x2, RZ ;  /* 0x0000000246467824 */ /* 0x000fc600078e00ff */
        /* <DEDUP_REMOVED lines=29> */
[----:B------:R0:W-:Y:S04]  /*1e5e0*/  STL [R1+0xf58], R2 ;  /* 0x000f580201007387 */ /* 0x0001e80000100800 */
[----:B------:R-:W-:Y:S04]  /*1e5f0*/  STS.U16 [R70+UR4+0xd00], R11 ;  /* 0x000d000b46007988 */ /* 0x000fe80008000404 */
[----:B------:R-:W-:Y:S04]  /*1e600*/  STS.U16 [R70+UR4+0x1100], R10 ;  /* 0x0011000a46007988 */ /* 0x000fe80008000404 */
[----:B0-----:R-:W4:Y:S04]  /*1e610*/  LDL.LU R2, [R1+0x310] ;  /* 0x0003100001027983 */ /* 0x001f280000300800 */
[----:B------:R-:W2:Y:S04]  /*1e620*/  LDL.LU R3, [R1+0x308] ;  /* 0x0003080001037983 */ /* 0x000ea80000300800 */
[----:B------:R-:W-:Y:S04]  /*1e630*/  STS.U16 [R70+UR4+0x1500], R9 ;  /* 0x0015000946007988 */ /* 0x000fe80008000404 */
[----:B------:R-:W2:Y:S04]  /*1e640*/  LDL.LU R4, [R1+0x300] ;  /* 0x0003000001047983 */ /* 0x000ea80000300800 */
[----:B------:R0:W-:Y:S04]  /*1e650*/  STS.U16 [R70+UR4+0x1900], R5 ;  /* 0x0019000546007988 */ /* 0x0001e80008000404 */
[----:B0-----:R-:W2:Y:S04]  /*1e660*/  LDL.LU R70, [R1+0x1318] ;  /* 0x0013180001467983 */ /* 0x001ea80000300800 */
[----:B---3--:R0:W-:Y:S04]  /*1e670*/  STL [R1+0x2f0], R71 ;  /* 0x0002f04701007387 */ /* 0x0081e80000100800 */
[----:B0-----:R-:W3:Y:S04]  /*1e680*/  LDL.LU R71, [R1+0x1314] ;  /* 0x0013140001477983 */ /* 0x001ee80000300800 */
[----:B------:R-:W4:Y:S04]  /*1e690*/  LDL R6, [R1+0xadc] ;  /* 0x000adc0001067983 */ /* 0x000f280000100800 */
[----:B------:R-:W4:Y:S01]  /*1e6a0*/  LDL R7, [R1+0xee4] ;  /* 0x000ee40001077983 */ /* 0x000f220000100800 */
[----:B------:R-:W-:-:S02]  /*1e6b0*/  PRMT R68, RZ, 0x7610, R68 ;  /* 0x00007610ff447816 */ /* 0x000fc40000000044 */
[----:B----4-:R-:W-:-:S04]  /*1e6c0*/  @!P0 LOP3.LUT R7, R7, R6, RZ, 0x3c, !PT ;  /* 0x0000000607078212 */ /* 0x010fc800078e3cff */
[----:B------:R-:W-:-:S04]  /*1e6d0*/  @!P0 LOP3.LUT R6, R7, R6, RZ, 0x3c, !PT ;  /* 0x0000000607068212 */ /* 0x000fc800078e3cff */
[----:B------:R-:W-:-:S05]  /*1e6e0*/  @!P0 LOP3.LUT R7, R7, R6, RZ, 0x3c, !PT ;  /* 0x0000000607078212 */ /* 0x000fca00078e3cff */
[----:B------:R-:W4:Y:S04]  /*1e6f0*/  @!P0 LDG.E.U16 R68, desc[UR6][R6.64] ;  /* 0x0000000606448981 */ /* 0x000f28000c1e1500 */
[----:B----4-:R0:W-:Y:S04]  /*1e700*/  STL [R1+0x2ec], R68 ;  /* 0x0002ec4401007387 */ /* 0x0101e80000100800 */
[----:B0-----:R-:W4:Y:S04]  /*1e710*/  LDL.LU R68, [R1+0x1310] ;  /* 0x0013100001447983 */ /* 0x001f280000300800 */
[----:B------:R-:W2:Y:S04]  /*1e720*/  LDL R6, [R1+0xad8] ;  /* 0x000ad80001067983 */ /* 0x000ea80000100800 */
[----:B------:R-:W2:Y:S01]  /*1e730*/  LDL R7, [R1+0xee0] ;  /* 0x000ee00001077983 */ /* 0x000ea20000100800 */
[----:B------:R-:W-:-:S02]  /*1e740*/  PRMT R69, RZ, 0x7610, R69 ;  /* 0x00007610ff457816 */ /* 0x000fc40000000045 */
[----:B--2---:R-:W-:-:S04]  /*1e750*/  @!P0 LOP3.LUT R7, R7, R6, RZ, 0x3c, !PT ;  /* 0x0000000607078212 */ /* 0x004fc800078e3cff */
[----:B------:R-:W-:-:S04]  /*1e760*/  @!P0 LOP3.LUT R6, R7, R6, RZ, 0x3c, !PT ;  /* 0x0000000607068212 */ /* 0x000fc800078e3cff */
[----:B------:R-:W-:-:S05]  /*1e770*/  @!P0 LOP3.LUT R7, R7, R6, RZ, 0x3c, !PT ;  /* 0x0000000607078212 */ /* 0x000fca00078e3cff */
[----:B------:R-:W2:Y:S04]  /*1e780*/  @!P0 LDG.E.U16 R69, desc[UR6][R6.64] ;  /* 0x0000000606458981 */ /* 0x000ea8000c1e1500 */
[----:B--2---:R0:W-:Y:S04]  /*1e790*/  STL [R1+0x2e8], R69 ;  /* 0x0002e84501007387 */ /* 0x0041e80000100800 */
        /* <DEDUP_REMOVED lines=9> */
[----:B0-----:R-:W2:Y:S04]  /*1e830*/  LDL.LU R66, [R1+0x1308] ;  /* 0x0013080001427983 */ /* 0x001ea80000300800 */
[----:B------:R-:W3:Y:S04]  /*1e840*/  LDL R6, [R1+0xed4] ;  /* 0x000ed40001067983 */ /* 0x000ee80000100800 */
[----:B------:R-:W3:Y:S01]  /*1e850*/  LDL R7, [R1+0xed8] ;  /* 0x000ed80001077983 */ /* 0x000ee20000100800 */
[----:B------:R-:W-:-:S02]  /*1e860*/  PRMT R67, RZ, 0x7610, R67 ;  /* 0x00007610ff437816 */ /* 0x000fc40000000043 */
[----:B---3--:R-:W-:-:S04]  /*1e870*/  @!P0 LOP3.LUT R7, R7, R6, RZ, 0x3c, !PT ;  /* 0x0000000607078212 */ /* 0x008fc800078e3cff */
[----:B------:R-:W-:-:S04]  /*1e880*/  @!P0 LOP3.LUT R6, R7, R6, RZ, 0x3c, !PT ;  /* 0x0000000607068212 */ /* 0x000fc800078e3cff */
[----:B------:R-:W-:-:S05]  /*1e890*/  @!P0 LOP3.LUT R7, R7, R6, RZ, 0x3c, !PT ;  /* 0x0000000607078212 */ /* 0x000fca00078e3cff */
[----:B------:R-:W3:Y:S04]  /*1e8a0*/  @!P0 LDG.E.U16 R67, desc[UR6][R6.64] ;  /* 0x0000000606438981 */ /* 0x000ee8000c1e1500 */
[----:B---3--:R0:W-:Y:S04]  /*1e8b0*/  STL [R1+0x2e0], R67 ;  /* 0x0002e04301007387 */ /* 0x0081e80000100800 */
        /* <DEDUP_REMOVED lines=92> */
[----:B------:R-:W2:Y:S02]  /*1ee80*/  LDL R7, [R1+0xe38] ;  /* 0x000e380001077983 */ /* 0x000ea40000100800 */
[----:B--2---:R-:W-:-:S04]  /*1ee90*/  @!P0 LOP3.LUT R7, R7, R6, RZ, 0x3c, !PT ;  /* 0x0000000607078212 */ /* 0x004fc800078e3cff */
[----:B------:R-:W-:-:S04]  /*1eea0*/  @!P0 LOP3.LUT R6, R7, R6, RZ, 0x3c, !PT ;  /* 0x0000000607068212 */ /* 0x000fc800078e3cff */
[----:B------:R-:W-:-:S05]  /*1eeb0*/  @!P0 LOP3.LUT R7, R7, R6, RZ, 0x3c, !PT ;  /* 0x0000000607078212 */ /* 0x000fca00078e3cff */
[----:B------:R-:W2:Y:S04]  /*1eec0*/  @!P0 LDG.E.U16 R54, desc[UR6][R6.64] ;  /* 0x0000000606368981 */ /* 0x000ea8000c1e1500 */
[----:B--2---:R0:W-:Y:S04]  /*1eed0*/  STL [R1+0x2b4], R54 ;  /* 0x0002b43601007387 */ /* 0x0041e80000100800 */
[----:B0-----:R-:W2:Y:S04]  /*1eee0*/  LDL.LU R54, [R1+0x12d8] ;  /* 0x0012d80001367983 */ /* 0x001ea80000300800 */
[----:B------:R-:W3:Y:S04]  /*1eef0*/  LDL R6, [R1+0xe2c] ;  /* 0x000e2c0001067983 */ /* 0x000ee80000100800 */
[----:B------:R-:W3:Y:S02]  /*1ef00*/  LDL R7, [R1+0xe30] ;  /* 0x000e300001077983 */ /* 0x000ee40000100800 */
[----:B---3--:R-:W-:-:S04]  /*1ef10*/  @!P0 LOP3.LUT R7, R7, R6, RZ, 0x3c, !PT ;  /* 0x0000000607078212 */ /* 0x008fc800078e3cff */
[----:B------:R-:W-:-:S04]  /*1ef20*/  @!P0 LOP3.LUT R6, R7, R6, RZ, 0x3c, !PT ;  /* 0x0000000607068212 */ /* 0x000fc800078e3cff */
[----:B------:R-:W-:-:S05]  /*1ef30*/  @!P0 LOP3.LUT R7, R7, R6, RZ, 0x3c, !PT ;  /* 0x0000000607078212 */ /* 0x000fca00078e3cff */
[----:B------:R-:W3:Y:S04]  /*1ef40*/  @!P0 LDG.E.U16 R55, desc[UR6][R6.64] ;  /* 0x0000000606378981 */ /* 0x000ee8000c1e1500 */
[----:B---3--:R0:W-:Y:S04]  /*1ef50*/  STL [R1+0x2b0], R55 ;  /* 0x0002b03701007387 */ /* 0x0081e80000100800 */
        /* <DEDUP_REMOVED lines=8> */
[----:B0-----:R-:W3:Y:S04]  /*1efe0*/  LDL.LU R52, [R1+0x12d0] ;  /* 0x0012d00001347983 */ /* 0x001ee80000300800 */
[----:B------:R-:W4:Y:S04]  /*1eff0*/  LDL R6, [R1+0xe1c] ;  /* 0x000e1c0001067983 */ /* 0x000f280000100800 */
[----:B------:R-:W4:Y:S02]  /*1f000*/  LDL R7, [R1+0xe20] ;  /* 0x000e200001077983 */ /* 0x000f240000100800 */
[----:B----4-:R-:W-:-:S04]  /*1f010*/  @!P0 LOP3.LUT R7, R7, R6, RZ, 0x3c, !PT ;  /* 0x0000000607078212 */ /* 0x010fc800078e3cff */
[----:B------:R-:W-:-:S04]  /*1f020*/  @!P0 LOP3.LUT R6, R7, R6, RZ, 0x3c, !PT ;  /* 0x0000000607068212 */ /* 0x000fc800078e3cff */
[----:B------:R-:W-:-:S05]  /*1f030*/  @!P0 LOP3.LUT R7, R7, R6, RZ, 0x3c, !PT ;  /* 0x0000000607078212 */ /* 0x000fca00078e3cff */
[----:B------:R-:W4:Y:S04]  /*1f040*/  @!P0 LDG.E.U16 R53, desc[UR6][R6.64] ;  /* 0x0000000606358981 */ /* 0x000f28000c1e1500 */
[----:B----4-:R0:W-:Y:S04]  /*1f050*/  STL [R1+0x2a8], R53 ;  /* 0x0002a83501007387 */ /* 0x0101e80000100800 */
        /* <DEDUP_REMOVED lines=142> */
[----:B------:R0:W4:Y:S04]  /*1f940*/  @!P0 LDG.E.U16 R144, desc[UR6][R6.64] ;  /* 0x0000000606908981 */ /* 0x000128000c1e1500 */
[----:B------:R-:W0:Y:S04]  /*1f950*/  LDL R6, [R1+0xd2c] ;  /* 0x000d2c0001067983 */ /* 0x000e280000100800 */
[----:B------:R-:W0:Y:S02]  /*1f960*/  LDL R7, [R1+0xd30] ;  /* 0x000d300001077983 */ /* 0x000e240000100800 */
[----:B0-----:R-:W-:-:S04]  /*1f970*/  @!P0 LOP3.LUT R7, R7, R6, RZ, 0x3c, !PT ;  /* 0x0000000607078212 */ /* 0x001fc800078e3cff */
[----:B------:R-:W-:-:S04]  /*1f980*/  @!P0 LOP3.LUT R6, R7, R6, RZ, 0x3c, !PT ;  /* 0x0000000607068212 */ /* 0x000fc800078e3cff */
[----:B------:R-:W-:-:S05]  /*1f990*/  @!P0 LOP3.LUT R7, R7, R6, RZ, 0x3c, !PT ;  /* 0x0000000607078212 */ /* 0x000fca00078e3cff */
[----:B------:R-:W2:Y:S04]  /*1f9a0*/  @!P0 LDG.E.U16 R35, desc[UR6][R6.64] ;  /* 0x0000000606238981 */ /* 0x000ea8000c1e1500 */
[----:B----4-:R0:W-:Y:S04]  /*1f9b0*/  STL [R1+0x260], R144 ;  /* 0x0002609001007387 */ /* 0x0101e80000100800 */
[----:B0-----:R-:W4:Y:S04]  /*1f9c0*/  LDL R144, [R1+0xcf8] ;  /* 0x000cf80001907983 */ /* 0x001f280000100800 */
[----:B--2---:R0:W-:Y:S04]  /*1f9d0*/  STL [R1+0x25c], R35 ;  /* 0x00025c2301007387 */ /* 0x0041e80000100800 */
[----:B0-----:R-:W3:Y:S04]  /*1f9e0*/  LDL.LU R35, [R1+0x1284] ;  /* 0x0012840001237983 */ /* 0x001ee80000300800 */
        /* <DEDUP_REMOVED lines=8> */
[----:B------:R-:W4:Y:S04]  /*1fa70*/  LDL R6, [R1+0xd1c] ;  /* 0x000d1c0001067983 */ /* 0x000f280000100800 */
[----:B------:R-:W4:Y:S02]  /*1fa80*/  LDL R7, [R1+0xd20] ;  /* 0x000d200001077983 */ /* 0x000f240000100800 */
[----:B----4-:R-:W-:-:S04]  /*1fa90*/  @!P0 LOP3.LUT R7, R7, R6, RZ, 0x3c, !PT ;  /* 0x0000000607078212 */ /* 0x010fc800078e3cff */
[----:B------:R-:W-:-:S04]  /*1faa0*/  @!P0 LOP3.LUT R6, R7, R6, RZ, 0x3c, !PT ;  /* 0x0000000607068212 */ /* 0x000fc800078e3cff */
[----:B------:R-:W-:-:S05]  /*1fab0*/  @!P0 LOP3.LUT R7, R7, R6, RZ, 0x3c, !PT ;  /* 0x0000000607078212 */ /* 0x000fca00078e3cff */
[----:B------:R-:W4:Y:S04]  /*1fac0*/  @!P0 LDG.E.U16 R33, desc[UR6][R6.64] ;  /* 0x0000000606218981 */ /* 0x000f28000c1e1500 */
[----:B----4-:R0:W-:Y:S04]  /*1fad0*/  STL [R1+0x254], R33 ;  /* 0x0002542101007387 */ /* 0x0101e80000100800 */
[----:B0-----:R-:W2:Y:S04]  /*1fae0*/  LDL.LU R33, [R1+0x127c] ;  /* 0x00127c0001217983 */ /* 0x001ea80000300800 */
        /* <DEDUP_REMOVED lines=11> */
[----:B------:R-:W3:Y:S04]  /*1fba0*/  @!P0 LDG.E.U16 R30, desc[UR6][R6.64] ;  /* 0x00000006061e8981 */ /* 0x000ee8000c1e1500 */
[----:B----4-:R0:W-:Y:S04]  /*1fbb0*/  STL [R1+0x250], R150 ;  /* 0x0002509601007387 */ /* 0x0101e80000100800 */
[----:B0-----:R-:W4:Y:S04]  /*1fbc0*/  LDL R150, [R1+0xcd8] ;  /* 0x000cd80001967983 */ /* 0x001f280000100800 */
[----:B---3--:R0:W-:Y:S04]  /*1fbd0*/  STL [R1+0x24c], R30 ;  /* 0x00024c1e01007387 */ /* 0x0081e80000100800 */
[----:B0-----:R-:W3:Y:S04]  /*1fbe0*/  LDL.LU R30, [R1+0x1278] ;  /* 0x00127800011e7983 */ /* 0x001ee80000300800 */
[----:B------:R-:W2:Y:S01]  /*1fbf0*/  LDL R7, [R1+0xcf4] ;  /* 0x000cf40001077983 */ /* 0x000ea20000100800 */
[----:B------:R-:W-:-:S03]  /*1fc00*/  @!P0 IMAD.MOV.U32 R6, RZ, RZ, R144 ;  /* 0x000000ffff068224 */ /* 0x000fc600078e0090 */
[----:B------:R-:W3:Y:S04]  /*1fc10*/  LDL R144, [R1+0xcc0] ;  /* 0x000cc00001907983 */ /* 0x000ee80000100800 */
[----:B--2---:R-:W2:Y:S04]  /*1fc20*/  @!P0 LDG.E.U16 R31, desc[UR6][R6.64] ;  /* 0x00000006061f8981 */ /* 0x004ea8000c1e1500 */
        /* <DEDUP_REMOVED lines=10> */
[----:B------:R-:W3:Y:S04]  /*1fcd0*/  LDL R6, [R1+0xce4] ;  /* 0x000ce40001067983 */ /* 0x000ee80000100800 */
[----:B------:R-:W3:Y:S02]  /*1fce0*/  LDL R7, [R1+0xce8] ;  /* 0x000ce80001077983 */ /* 0x000ee40000100800 */
[----:B---3--:R-:W-:-:S04]  /*1fcf0*/  @!P0 LOP3.LUT R7, R7, R6, RZ, 0x3c, !PT ;  /* 0x0000000607078212 */ /* 0x008fc800078e3cff */
[----:B------:R-:W-:-:S04]  /*1fd00*/  @!P0 LOP3.LUT R6, R7, R6, RZ, 0x3c, !PT ;  /* 0x0000000607068212 */ /* 0x000fc800078e3cff */
[----:B------:R-:W-:-:S05]  /*1fd10*/  @!P0 LOP3.LUT R7, R7, R6, RZ, 0x3c, !PT ;  /* 0x0000000607078212 */ /* 0x000fca00078e3cff */
[----:B------:R-:W3:Y:S04]  /*1fd20*/  @!P0 LDG.E.U16 R29, desc[UR6][R6.64] ;  /* 0x00000006061d8981 */ /* 0x000ee8000c1e1500 */
[----:B---3--:R0:W-:Y:S04]  /*1fd30*/  STL [R1+0x240], R29 ;  /* 0x0002401d01007387 */ /* 0x0081e80000100800 */
[----:B0-----:R-:W4:Y:S04]  /*1fd40*/  LDL.LU R29, [R1+0x126c] ;  /* 0x00126c00011d7983 */ /* 0x001f280000300800 */
[----:B------:R-:W3:Y:S04]  /*1fd50*/  LDL R6, [R1+0xcdc] ;  /* 0x000cdc0001067983 */ /* 0x000ee80000100800 */
[----:B------:R-:W3:Y:S02]  /*1fd60*/  LDL R7, [R1+0xce0] ;  /* 0x000ce00001077983 */ /* 0x000ee40000100800 */
[----:B---3--:R-:W-:-:S04]  /*1fd70*/  @!P0 LOP3.LUT R7, R7, R6, RZ, 0x3c, !PT ;  /* 0x0000000607078212 */ /* 0x008fc800078e3cff */
[----:B------:R-:W-:-:S04]  /*1fd80*/  @!P0 LOP3.LUT R6, R7, R6, RZ, 0x3c, !PT ;  /* 0x0000000607068212 */ /* 0x000fc800078e3cff */
[----:B------:R-:W-:-:S05]  /*1fd90*/  @!P0 LOP3.LUT R7, R7, R6, RZ, 0x3c, !PT ;  /* 0x0000000607078212 */ /* 0x000fca00078e3cff */
[----:B------:R-:W3:Y:S01]  /*1fda0*/  @!P0 LDG.E.U16 R26, desc[UR6][R6.64] ;  /* 0x00000006061a8981 */ /* 0x000ee2000c1e1500 */
[----:B------:R-:W-:-:S03]  /*1fdb0*/  PRMT R0, RZ, 0x7610, R0 ;  /* 0x00007610ff007816 */ /* 0x000fc60000000000 */
[----:B---3--:R0:W-:Y:S04]  /*1fdc0*/  STL [R1+0x23c], R26 ;  /* 0x00023c1a01007387 */ /* 0x0081e80000100800 */
[----:B0-----:R-:W3:Y:S04]  /*1fdd0*/  LDL.LU R26, [R1+0x1268] ;  /* 0x00126800011a7983 */ /* 0x001ee80000300800 */
[----:B------:R-:W2:Y:S01]  /*1fde0*/  LDL R7, [R1+0xcd4] ;  /* 0x000cd40001077983 */ /* 0x000ea20000100800 */
[----:B------:R-:W-:-:S03]  /*1fdf0*/  @!P0 IMAD.MOV.U32 R6, RZ, RZ, R150 ;  /* 0x000000ffff068224 */ /* 0x000fc600078e0096 */
[----:B------:R-:W4:Y:S04]  /*1fe00*/  LDL R150, [R1+0xca0] ;  /* 0x000ca00001967983 */ /* 0x000f280000100800 */
[----:B--2---:R0:W2:Y:S04]  /*1fe10*/  @!P0 LDG.E.U16 R0, desc[UR6][R6.64] ;  /* 0x0000000606008981 */ /* 0x0040a8000c1e1500 */
[----:B------:R-:W3:Y:S01]  /*1fe20*/  LDL R7, [R1+0xcbc] ;  /* 0x000cbc0001077983 */ /* 0x000ee20000100800 */
[----:B0-----:R-:W-:-:S03]  /*1fe30*/  @!P0 IMAD.MOV.U32 R6, RZ, RZ, R144 ;  /* 0x000000ffff068224 */ /* 0x001fc600078e0090 */
[----:B--2---:R-:W-:Y:S04]  /*1fe40*/  STL [R1+0x1248], R0 ;  /* 0x0012480001007387 */ /* 0x004fe80000100800 */
[----:B------:R-:W2:Y:S04]  /*1fe50*/  LDL R144, [R1+0xc94] ;  /* 0x000c940001907983 */ /* 0x000ea80000100800 */
[----:B---3--:R0:W3:Y:S04]  /*1fe60*/  @!P0 LDG.E.U16 R143, desc[UR6][R6.64] ;  /* 0x00000006068f8981 */ /* 0x0080e8000c1e1500 */
[----:B------:R-:W0:Y:S04]  /*1fe70*/  LDL R6, [R1+0xcb4] ;  /* 0x000cb40001067983 */ /* 0x000e280000100800 */
[----:B------:R-:W0:Y:S02]  /*1fe80*/  LDL R7, [R1+0xcb8] ;  /* 0x000cb80001077983 */ /* 0x000e240000100800 */
[----:B0-----:R-:W-:-:S04]  /*1fe90*/  @!P0 LOP3.LUT R7, R7, R6, RZ, 0x3c, !PT ;  /* 0x0000000607078212 */ /* 0x001fc800078e3cff */
[----:B------:R-:W-:-:S04]  /*1fea0*/  @!P0 LOP3.LUT R6, R7, R6, RZ, 0x3c, !PT ;  /* 0x0000000607068212 */ /* 0x000fc800078e3cff */
[----:B------:R-:W-:-:S05]  /*1feb0*/  @!P0 LOP3.LUT R7, R7, R6, RZ, 0x3c, !PT ;  /* 0x0000000607078212 */ /* 0x000fca00078e3cff */
[----:B------:R-:W4:Y:S04]  /*1fec0*/  @!P0 LDG.E.U16 R27, desc[UR6][R6.64] ;  /* 0x00000006061b8981 */ /* 0x000f28000c1e1500 */
[----:B---3--:R0:W-:Y:S04]  /*1fed0*/  STL [R1+0x238], R143 ;  /* 0x0002388f01007387 */ /* 0x0081e80000100800 */
[----:B0-----:R-:W3:Y:S04]  /*1fee0*/  LDL R143, [R1+0xc98] ;  /* 0x000c9800018f7983 */ /* 0x001ee80000100800 */
        /* <DEDUP_REMOVED lines=8> */
[----:B------:R-:W3:Y:S04]  /*1ff70*/  LDL R6, [R1+0xca4] ;  /* 0x000ca40001067983 */ /* 0x000ee80000100800 */
[----:B------:R-:W3:Y:S04]  /*1ff80*/  LDL R7, [R1+0xca8] ;  /* 0x000ca80001077983 */ /* 0x000ee80000100800 */
[----:B--2---:R0:W-:Y:S01]  /*1ff90*/  STL [R1+0x230], R142 ;  /* 0x0002308e01007387 */ /* 0x0041e20000100800 */
[----:B------:R-:W-:-:S03]  /*1ffa0*/  PRMT R15, RZ, 0x7610, R15 ;  /* 0x00007610ff0f7816 */ /* 0x000fc6000000000f */
[----:B0-----:R-:W2:Y:S01]  /*1ffb0*/  LDL R142, [R1+0xc80] ;  /* 0x000c8000018e7983 */ /* 0x001ea20000100800 */
[----:B---3--:R-:W-:-:S04]  /*1ffc0*/  @!P0 LOP3.LUT R7, R7, R6, RZ, 0x3c, !PT ;  /* 0x0000000607078212 */ /* 0x008fc800078e3cff */
[----:B------:R-:W-:-:S04]  /*1ffd0*/  @!P0 LOP3.LUT R6, R7, R6, RZ, 0x3c, !PT ;  /* 0x0000000607068212 */ /* 0x000fc800078e3cff */
[----:B------:R-:W-:-:S05]  /*1ffe0*/  @!P0 LOP3.LUT R7, R7, R6, RZ, 0x3c, !PT ;  /* 0x0000000607078212 */ /* 0x000fca00078e3cff */
[----:B------:R0:W3:Y:S04]  /*1fff0*/  @!P0 LDG.E.U16 R134, desc[UR6][R6.64] ;  /* 0x0000000606868981 */ /* 0x0000e8000c1e1500 */
[----:B------:R-:W4:Y:S01]  /*20000*/  LDL R7, [R1+0xc9c] ;  /* 0x000c9c0001077983 */ /* 0x000f220000100800 */
[----:B0-----:R-:W-:-:S05]  /*20010*/  @!P0 IMAD.MOV.U32 R6, RZ, RZ, R150 ;  /* 0x000000ffff068224 */ /* 0x001fca00078e0096 */
[----:B----4-:R0:W4:Y:S04]  /*20020*/  @!P0 LDG.E.U16 R149, desc[UR6][R6.64] ;  /* 0x0000000606958981 */ /* 0x010128000c1e1500 */
[----:B---3--:R1:W-:Y:S04]  /*20030*/  STL [R1+0x22c], R134 ;  /* 0x00022c8601007387 */ /* 0x0083e80000100800 */
[----:B------:R-:W3:Y:S01]  /*20040*/  LDL R150, [R1+0xc6c] ;  /* 0x000c6c0001967983 */ /* 0x000ee20000100800 */
[----:B0-----:R-:W-:Y:S02]  /*20050*/  @!P0 IMAD.MOV.U32 R6, RZ, RZ, R143 ;  /* 0x000000ffff068224 */ /* 0x001fe400078e008f */
[----:B------:R-:W-:Y:S01]  /*20060*/  @!P0 IMAD.MOV.U32 R7, RZ, RZ, R144 ;  /* 0x000000ffff078224 */ /* 0x000fe200078e0090 */
[----:B-1----:R-:W3:Y:S04]  /*20070*/  LDL R134, [R1+0xc78] ;  /* 0x000c780001867983 */ /* 0x002ee80000100800 */
[----:B------:R2:W3:Y:S04]  /*20080*/  @!P0 LDG.E.U16 R15, desc[UR6][R6.64] ;  /* 0x00000006060f8981 */ /* 0x0004e8000c1e1500 */
[----:B----4-:R0:W-:Y:S04]  /*20090*/  STL [R1+0x228], R149 ;  /* 0x0002289501007387 */ /* 0x0101e80000100800 */
[----:B------:R-:W4:Y:S01]  /*200a0*/  LDL R7, [R1+0xc7c] ;  /* 0x000c7c0001077983 */ /* 0x000f220000100800 */
[----:B--2---:R-:W-:-:S03]  /*200b0*/  @!P0 IMAD.MOV.U32 R6, RZ, RZ, R142 ;  /* 0x000000ffff068224 */ /* 0x004fc600078e008e */
[----:B------:R-:W2:Y:S04]  /*200c0*/  LDL R144, [R1+0xc64] ;  /* 0x000c640001907983 */ /* 0x000ea80000100800 */
[----:B0-----:R-:W2:Y:S04]  /*200d0*/  LDL R149, [R1+0xc70] ;  /* 0x000c700001957983 */ /* 0x001ea80000100800 */
[----:B------:R-:W2:Y:S04]  /*200e0*/  LDL R143, [R1+0xc68] ;  /* 0x000c6800018f7983 */ /* 0x000ea80000100800 */
[----:B---3--:R-:W-:Y:S04]  /*200f0*/  STL [R1+0x124c], R15 ;  /* 0x00124c0f01007387 */ /* 0x008fe80000100800 */
[----:B------:R-:W3:Y:S04]  /*20100*/  LDL R142, [R1+0xc5c] ;  /* 0x000c5c00018e7983 */ /* 0x000ee80000100800 */
[----:B----4-:R0:W4:Y:S04]  /*20110*/  @!P0 LDG.E.U16 R137, desc[UR6][R6.64] ;  /* 0x0000000606898981 */ /* 0x010128000c1e1500 */
[----:B------:R-:W2:Y:S01]  /*20120*/  LDL R7, [R1+0xc74] ;  /* 0x000c740001077983 */ /* 0x000ea20000100800 */
[----:B0-----:R-:W-:-:S05]  /*20130*/  @!P0 IMAD.MOV.U32 R6, RZ, RZ, R134 ;  /* 0x000000ffff068224 */ /* 0x001fca00078e0086 */
[----:B--2---:R0:W2:Y:S02]  /*20140*/  @!P0 LDG.E.U16 R132, desc[UR6][R6.64] ;  /* 0x0000000606848981 */ /* 0x0040a4000c1e1500 */
[----:B0-----:R-:W-:Y:S02]  /*20150*/  @!P0 IMAD.MOV.U32 R6, RZ, RZ, R149 ;  /* 0x000000ffff068224 */ /* 0x001fe400078e0095 */
[----:B------:R-:W-:-:S05]  /*20160*/  @!P0 IMAD.MOV.U32 R7, RZ, RZ, R150 ;  /* 0x000000ffff078224 */ /* 0x000fca00078e0096 */
[----:B------:R0:W3:Y:S02]  /*20170*/  @!P0 LDG.E.U16 R147, desc[UR6][R6.64] ;  /* 0x0000000606938981 */ /* 0x0000e4000c1e1500 */
[----:B0-----:R-:W-:Y:S02]  /*20180*/  @!P0 IMAD.MOV.U32 R6, RZ, RZ, R143 ;  /* 0x000000ffff068224 */ /* 0x001fe400078e008f */
[----:B------:R-:W-:-:S05]  /*20190*/  @!P0 IMAD.MOV.U32 R7, RZ, RZ, R144 ;  /* 0x000000ffff078224 */ /* 0x000fca00078e0090 */
[----:B------:R-:W3:Y:S04]  /*201a0*/  @!P0 LDG.E.U16 R25, desc[UR6][R6.64] ;  /* 0x0000000606198981 */ /* 0x000ee8000c1e1500 */
[----:B----4-:R0:W-:Y:S04]  /*201b0*/  STL [R1+0x224], R137 ;  /* 0x0002248901007387 */ /* 0x0101e80000100800 */
[----:B------:R-:W4:Y:S04]  /*201c0*/  LDL R134, [R1+0xc54] ;  /* 0x000c540001867983 */ /* 0x000f280000100800 */
[----:B0-----:R-:W4:Y:S04]  /*201d0*/  LDL R137, [R1+0xc60] ;  /* 0x000c600001897983 */ /* 0x001f280000100800 */
[----:B--2---:R0:W-:Y:S04]  /*201e0*/  STL [R1+0x220], R132 ;  /* 0x0002208401007387 */ /* 0x0041e80000100800 */
[----:B------:R-:W2:Y:S04]  /*201f0*/  LDL R149, [R1+0xc3c] ;  /* 0x000c3c0001957983 */ /* 0x000ea80000100800 */
[----:B0-----:R-:W2:Y:S04]  /*20200*/  LDL R132, [R1+0xc58] ;  /* 0x000c580001847983 */ /* 0x001ea80000100800 */
[----:B---3--:R0:W-:Y:S04]  /*20210*/  STL [R1+0x21c], R147 ;  /* 0x00021c9301007387 */ /* 0x0081e80000100800 */
[----:B------:R-:W3:Y:S04]  /*20220*/  LDL R144, [R1+0xc34] ;  /* 0x000c340001907983 */ /* 0x000ee80000100800 */
[----:B0-----:R-:W3:Y:S04]  /*20230*/  LDL R147, [R1+0xc40] ;  /* 0x000c400001937983 */ /* 0x001ee80000100800 */
[----:B------:R0:W-:Y:S01]  /*20240*/  STL [R1+0x218], R25 ;  /* 0x0002181901007387 */ /* 0x0001e20000100800 */
[----:B------:R-:W-:Y:S01]  /*20250*/  @!P0 IMAD.MOV.U32 R7, RZ, RZ, R142 ;  /* 0x000000ffff078224 */ /* 0x000fe200078e008e */
[----:B------:R-:W-:-:S02]  /*20260*/  PRMT R16, RZ, 0x7610, R16 ;  /* 0x00007610ff107816 */ /* 0x000fc40000000010 */
[----:B------:R-:W3:Y:S04]  /*20270*/  LDL R143, [R1+0xc2c] ;  /* 0x000c2c00018f7983 */ /* 0x000ee80000100800 */
[----:B------:R-:W3:Y:S04]  /*20280*/  LDL R142, [R1+0xc30] ;  /* 0x000c3000018e7983 */ /* 0x000ee80000100800 */
[----:B0-----:R-:W3:Y:S01]  /*20290*/  LDL R25, [R1+0xc38] ;  /* 0x000c380001197983 */ /* 0x001ee20000100800 */
[----:B----4-:R-:W-:-:S03]  /*202a0*/  @!P0 IMAD.MOV.U32 R6, RZ, RZ, R137 ;  /* 0x000000ffff068224 */ /* 0x010fc600078e0089 */
[----:B------:R-:W4:Y:S04]  /*202b0*/  LDL R137, [R1+0xc1c] ;  /* 0x000c1c0001897983 */ /* 0x000f280000100800 */
[----:B------:R0:W4:Y:S02]  /*202c0*/  @!P0 LDG.E.U16 R136, desc[UR6][R6.64] ;  /* 0x0000000606888981 */ /* 0x000124000c1e1500 */
[----:B0-----:R-:W-:Y:S02]  /*202d0*/  @!P0 IMAD.MOV.U32 R7, RZ, RZ, R134 ;  /* 0x000000ffff078224 */ /* 0x001fe400078e0086 */
[----:B------:R-:W4:Y:S01]  /*202e0*/  LDL R134, [R1+0xc24] ;  /* 0x000c240001867983 */ /* 0x000f220000100800 */
[----:B--2---:R-:W-:-:S03]  /*202f0*/  @!P0 IMAD.MOV.U32 R6, RZ, RZ, R132 ;  /* 0x000000ffff068224 */ /* 0x004fc600078e0084 */
[----:B------:R-:W2:Y:S04]  /*20300*/  LDL R132, [R1+0xc28] ;  /* 0x000c280001847983 */ /* 0x000ea80000100800 */
[----:B------:R0:W2:Y:S02]  /*20310*/  @!P0 LDG.E.U16 R16, desc[UR6][R6.64] ;  /* 0x0000000606108981 */ /* 0x0000a4000c1e1500 */
[----:B0-----:R-:W-:Y:S02]  /*20320*/  @!P0 IMAD.MOV.U32 R7, RZ, RZ, R149 ;  /* 0x000000ffff078224 */ /* 0x001fe400078e0095 */
[----:B---3--:R-:W-:-:S05]  /*20330*/  @!P0 IMAD.MOV.U32 R6, RZ, RZ, R147 ;  /* 0x000000ffff068224 */ /* 0x008fca00078e0093 */
[----:B------:R0:W3:Y:S02]  /*20340*/  @!P0 LDG.E.U16 R145, desc[UR6][R6.64] ;  /* 0x0000000606918981 */ /* 0x0000e4000c1e1500 */
[----:B0-----:R-:W-:Y:S02]  /*20350*/  @!P0 IMAD.MOV.U32 R7, RZ, RZ, R144 ;  /* 0x000000ffff078224 */ /* 0x001fe400078e0090 */
[----:B------:R-:W-:-:S05]  /*20360*/  @!P0 IMAD.MOV.U32 R6, RZ, RZ, R25 ;  /* 0x000000ffff068224 */ /* 0x000fca00078e0019 */
[----:B------:R-:W3:Y:S04]  /*20370*/  @!P0 LDG.E.U16 R24, desc[UR6][R6.64] ;  /* 0x0000000606188981 */ /* 0x000ee8000c1e1500 */
[----:B----4-:R0:W-:Y:S04]  /*20380*/  STL [R1+0x214], R136 ;  /* 0x0002148801007387 */ /* 0x0101e80000100800 */
[----:B0-----:R-:W4:Y:S04]  /*20390*/  LDL R136, [R1+0xc20] ;  /* 0x000c200001887983 */ /* 0x001f280000100800 */
[----:B--2---:R-:W-:Y:S04]  /*203a0*/  STL [R1+0x1250], R16 ;  /* 0x0012501001007387 */ /* 0x004fe80000100800 */
[----:B------:R-:W2:Y:S04]  /*203b0*/  LDL R25, [R1+0xc14] ;  /* 0x000c140001197983 */ /* 0x000ea80000100800 */
[----:B---3--:R0:W-:Y:S04]  /*203c0*/  STL [R1+0x20c], R24 ;  /* 0x00020c1801007387 */ /* 0x0081e80000100800 */
[----:B0-----:R-:W3:Y:S01]  /*203d0*/  LDL R24, [R1+0xc18] ;  /* 0x000c180001187983 */ /* 0x001ee20000100800 */
[----:B------:R-:W-:-:S02]  /*203e0*/  @!P0 IMAD.MOV.U32 R6, RZ, RZ, R142 ;  /* 0x000000ffff068224 */ /* 0x000fc400078e008e */
[----:B------:R-:W-:-:S05]  /*203f0*/  @!P0 IMAD.MOV.U32 R7, RZ, RZ, R143 ;  /* 0x000000ffff078224 */ /* 0x000fca00078e008f */
[----:B------:R0:W3:Y:S02]  /*20400*/  @!P0 LDG.E.U16 R139, desc[UR6][R6.64] ;  /* 0x00000006068b8981 */ /* 0x0000e4000c1e1500 */
[----:B0-----:R-:W-:Y:S02]  /*20410*/  @!P0 IMAD.MOV.U32 R6, RZ, RZ, R132 ;  /* 0x000000ffff068224 */ /* 0x001fe400078e0084 */
[----:B------:R-:W-:Y:S01]  /*20420*/  @!P0 IMAD.MOV.U32 R7, RZ, RZ, R134 ;  /* 0x000000ffff078224 */ /* 0x000fe200078e0086 */
[----:B------:R-:W3:Y:S04]  /*20430*/  LDL R132, [R1+0xc00] ;  /* 0x000c000001847983 */ /* 0x000ee80000100800 */
[----:B------:R-:W3:Y:S04]  /*20440*/  LDL R134, [R1+0xbfc] ;  /* 0x000bfc0001867983 */ /* 0x000ee80000100800 */
[----:B------:R4:W3:Y:S01]  /*20450*/  @!P0 LDG.E.U16 R138, desc[UR6][R6.64] ;  /* 0x00000006068a8981 */ /* 0x0008e2000c1e1500 */
[----:B------:R-:W-:Y:S01]  /*20460*/  PRMT R15, RZ, 0x7610, R15 ;  /* 0x00007610ff0f7816 */ /* 0x000fe2000000000f */
[----:B----4-:R-:W-:-:S02]  /*20470*/  @!P0 IMAD.MOV.U32 R6, RZ, RZ, R136 ;  /* 0x000000ffff068224 */ /* 0x010fc400078e0088 */
[----:B------:R-:W-:-:S05]  /*20480*/  @!P0 IMAD.MOV.U32 R7, RZ, RZ, R137 ;  /* 0x000000ffff078224 */ /* 0x000fca00078e0089 */
[----:B------:R2:W4:Y:S01]  /*20490*/  @!P0 LDG.E.U16 R15, desc[UR6][R6.64] ;  /* 0x00000006060f8981 */ /* 0x000522000c1e1500 */
[----:B------:R-:W-:Y:S01]  /*204a0*/  PRMT R8, RZ, 0x7610, R8 ;  /* 0x00007610ff087816 */ /* 0x000fe20000000008 */
[----:B--2---:R-:W-:Y:S02]  /*204b0*/  @!P0 IMAD.MOV.U32 R7, RZ, RZ, R25 ;  /* 0x000000ffff078224 */ /* 0x004fe400078e0019 */
[----:B---3--:R-:W-:-:S05]  /*204c0*/  @!P0 IMAD.MOV.U32 R6, RZ, RZ, R24 ;  /* 0x000000ffff068224 */ /* 0x008fca00078e0018 */
[----:B------:R0:W2:Y:S04]  /*204d0*/  @!P0 LDG.E.U16 R8, desc[UR6][R6.64] ;  /* 0x0000000606088981 */ /* 0x0000a8000c1e1500 */
[----:B------:R1:W-:Y:S04]  /*204e0*/  STL [R1+0x208], R139 ;  /* 0x0002088b01007387 */ /* 0x0003e80000100800 */
[----:B-1----:R-:W3:Y:S01]  /*204f0*/  LDL R139, [R1+0xbf4] ;  /* 0x000bf400018b7983 */ /* 0x002ee20000100800 */
[----:B0-----:R-:W-:Y:S02]  /*20500*/  @!P0 IMAD.MOV.U32 R6, RZ, RZ, R132 ;  /* 0x000000ffff068224 */ /* 0x001fe400078e0084 */
[----:B------:R-:W-:Y:S01]  /*20510*/  @!P0 IMAD.MOV.U32 R7, RZ, RZ, R134 ;  /* 0x000000ffff078224 */ /* 0x000fe200078e0086 */
[----:B------:R0:W-:Y:S04]  /*20520*/  STL [R1+0x204], R138 ;  /* 0x0002048a01007387 */ /* 0x0001e80000100800 */
[----:B------:R3:W3:Y:S04]  /*20530*/  @!P0 LDG.E.U16 R140, desc[UR6][R6.64] ;  /* 0x00000006068c8981 */ /* 0x0006e8000c1e1500 */
[----:B------:R-:W3:Y:S04]  /*20540*/  LDL R137, [R1+0xbec] ;  /* 0x000bec0001897983 */ /* 0x000ee80000100800 */
[----:B0-----:R-:W3:Y:S04]  /*20550*/  LDL R138, [R1+0xbf8] ;  /* 0x000bf800018a7983 */ /* 0x001ee80000100800 */
[----:B------:R-:W3:Y:S04]  /*20560*/  LDL R136, [R1+0xbf0] ;  /* 0x000bf00001887983 */ /* 0x000ee80000100800 */
[----:B----4-:R-:W-:Y:S04]  /*20570*/  STL [R1+0x1254], R15 ;  /* 0x0012540f01007387 */ /* 0x010fe80000100800 */
[----:B------:R-:W4:Y:S04]  /*20580*/  LDL R25, [R1+0xbe4] ;  /* 0x000be40001197983 */ /* 0x000f280000100800 */
[----:B------:R-:W4:Y:S04]  /*20590*/  LDL R24, [R1+0xbe8] ;  /* 0x000be80001187983 */ /* 0x000f280000100800 */
[----:B--2---:R0:W-:Y:S04]  /*205a0*/  STL [R1+0x1258], R8 ;  /* 0x0012580801007387 */ /* 0x0041e80000100800 */
[----:B------:R-:W-:Y:S04]  /*205b0*/  STL [R1+0x210], R145 ;  /* 0x0002109101007387 */ /* 0x000fe80000100800 */
[----:B------:R-:W2:Y:S04]  /*205c0*/  LDL R132, [R1+0xbe0] ;  /* 0x000be00001847983 */ /* 0x000ea80000100800 */
[----:B------:R-:W2:Y:S01]  /*205d0*/  LDL R134, [R1+0xbdc] ;  /* 0x000bdc0001867983 */ /* 0x000ea20000100800 */
[----:B0-----:R-:W-:Y:S01]  /*205e0*/  PRMT R8, RZ, 0x7610, R8 ;  /* 0x00007610ff087816 */ /* 0x001fe20000000008 */
[----:B---3--:R-:W-:-:S02]  /*205f0*/  @!P0 IMAD.MOV.U32 R7, RZ, RZ, R139 ;  /* 0x000000ffff078224 */ /* 0x008fc400078e008b */
[----:B------:R-:W3:Y:S01]  /*20600*/  LDL R142, [R1+0xbd4] ;  /* 0x000bd400018e7983 */ /* 0x000ee20000100800 */
[----:B------:R-:W-:-:S03]  /*20610*/  PRMT R15, RZ, 0x7610, R15 ;  /* 0x00007610ff0f7816 */ /* 0x000fc6000000000f */
[----:B------:R0:W-:Y:S01]  /*20620*/  STL [R1+0x200], R140 ;  /* 0x0002008c01007387 */ /* 0x0001e20000100800 */
[----:B------:R-:W-:-:S03]  /*20630*/  PRMT R16, RZ, 0x7610, R16 ;  /* 0x00007610ff107816 */ /* 0x000fc60000000010 */
[----:B------:R-:W3:Y:S01]  /*20640*/  LDL R139, [R1+0xbac] ;  /* 0x000bac00018b7983 */ /* 0x000ee20000100800 */
[----:B------:R-:W-:-:S03]  /*20650*/  @!P0 IMAD.MOV.U32 R6, RZ, RZ, R138 ;  /* 0x000000ffff068224 */ /* 0x000fc600078e008a */
[----:B0-----:R-:W3:Y:S04]  /*20660*/  LDL R140, [R1+0xbd8] ;  /* 0x000bd800018c7983 */ /* 0x001ee80000100800 */
[----:B------:R0:W3:Y:S04]  /*20670*/  @!P0 LDG.E.U16 R8, desc[UR6][R6.64] ;  /* 0x0000000606088981 */ /* 0x0000e8000c1e1500 */
[----:B------:R-:W3:Y:S01]  /*20680*/  LDL R138, [R1+0xbb0] ;  /* 0x000bb000018a7983 */ /* 0x000ee20000100800 */
[----:B0-----:R-:W-:Y:S02]  /*20690*/  @!P0 IMAD.MOV.U32 R6, RZ, RZ, R136 ;  /* 0x000000ffff068224 */ /* 0x001fe400078e0088 */
[----:B------:R-:W-:Y:S01]  /*206a0*/  @!P0 IMAD.MOV.U32 R7, RZ, RZ, R137 ;  /* 0x000000ffff078224 */ /* 0x000fe200078e0089 */
[----:B------:R-:W3:Y:S04]  /*206b0*/  LDL R136, [R1+0xbc0] ;  /* 0x000bc00001887983 */ /* 0x000ee80000100800 */
[----:B------:R-:W3:Y:S04]  /*206c0*/  LDL R137, [R1+0xbbc] ;  /* 0x000bbc0001897983 */ /* 0x000ee80000100800 */
[----:B------:R4:W3:Y:S02]  /*206d0*/  @!P0 LDG.E.U16 R15, desc[UR6][R6.64] ;  /* 0x00000006060f8981 */ /* 0x0008e4000c1e1500 */
[----:B----4-:R-:W-:-:S02]  /*206e0*/  @!P0 IMAD.MOV.U32 R7, RZ, RZ, R25 ;  /* 0x000000ffff078224 */ /* 0x010fc400078e0019 */
[----:B------:R-:W4:Y:S01]  /*206f0*/  LDL R25, [R1+0xbb4] ;  /* 0x000bb40001197983 */ /* 0x000f220000100800 */
[----:B------:R-:W-:-:S03]  /*20700*/  @!P0 IMAD.MOV.U32 R6, RZ, RZ, R24 ;  /* 0x000000ffff068224 */ /* 0x000fc600078e0018 */
[----:B------:R-:W4:Y:S04]  /*20710*/  LDL R24, [R1+0xbb8] ;  /* 0x000bb80001187983 */ /* 0x000f280000100800 */
[----:B------:R2:W4:Y:S02]  /*20720*/  @!P0 LDG.E.U16 R16, desc[UR6][R6.64] ;  /* 0x0000000606108981 */ /* 0x000524000c1e1500 */
[----:B--2---:R-:W-:Y:S02]  /*20730*/  @!P0 IMAD.MOV.U32 R6, RZ, RZ, R132 ;  /* 0x000000ffff068224 */ /* 0x004fe400078e0084 */
[----:B------:R-:W2:Y:S01]  /*20740*/  LDL R132, [R1+0xba8] ;  /* 0x000ba80001847983 */ /* 0x000ea20000100800 */
[----:B------:R-:W-:Y:S01]  /*20750*/  PRMT R0, RZ, 0x7610, R0 ;  /* 0x00007610ff007816 */ /* 0x000fe20000000000 */
[----:B------:R-:W-:-:S02]  /*20760*/  @!P0 IMAD.MOV.U32 R7, RZ, RZ, R134 ;  /* 0x000000ffff078224 */ /* 0x000fc400078e0086 */
[----:B------:R-:W2:Y:S01]  /*20770*/  LDL R134, [R1+0xba4] ;  /* 0x000ba40001867983 */ /* 0x000ea20000100800 */
[----:B------:R-:W-:-:S03]  /*20780*/  PRMT R252, RZ, 0x7610, R252 ;  /* 0x00007610fffc7816 */ /* 0x000fc600000000fc */
[----:B------:R3:W2:Y:S02]  /*20790*/  @!P0 LDG.E.U16 R0, desc[UR6][R6.64] ;  /* 0x0000000606008981 */ /* 0x0006a4000c1e1500 */
[----:B---3--:R-:W-:Y:S01]  /*207a0*/  @!P0 IMAD.MOV.U32 R7, RZ, RZ, R142 ;  /* 0x000000ffff078224 */ /* 0x008fe200078e008e */
[----:B------:R-:W-:Y:S01]  /*207b0*/  PRMT R251, RZ, 0x7610, R251 ;  /* 0x00007610fffb7816 */ /* 0x000fe200000000fb */
[----:B------:R-:W3:Y:S01]  /*207c0*/  LDL R142, [R1+0xb7c] ;  /* 0x000b7c00018e7983 */ /* 0x000ee20000100800 */
[----:B------:R-:W-:Y:S01]  /*207d0*/  @!P0 IMAD.MOV.U32 R6, RZ, RZ, R140 ;  /* 0x000000ffff068224 */ /* 0x000fe200078e008c */
[----:B------:R-:W-:Y:S02]  /*207e0*/  PRMT R250, RZ, 0x7610, R250 ;  /* 0x00007610fffa7816 */ /* 0x000fe400000000fa */
[----:B------:R-:W3:Y:S04]  /*207f0*/  LDL R140, [R1+0xb80] ;  /* 0x000b8000018c7983 */ /* 0x000ee80000100800 */
[----:B------:R0:W3:Y:S02]  /*20800*/  @!P0 LDG.E.U16 R252, desc[UR6][R6.64] ;  /* 0x0000000606fc8981 */ /* 0x0000e4000c1e1500 */
[----:B0-----:R-:W-:-:S02]  /*20810*/  @!P0 IMAD.MOV.U32 R6, RZ, RZ, R136 ;  /* 0x000000ffff068224 */ /* 0x001fc400078e0088 */
[----:B------:R-:W3:Y:S01]  /*20820*/  LDL R136, [R1+0xba0] ;  /* 0x000ba00001887983 */ /* 0x000ee20000100800 */
[----:B------:R-:W-:-:S03]  /*20830*/  @!P0 IMAD.MOV.U32 R7, RZ, RZ, R137 ;  /* 0x000000ffff078224 */ /* 0x000fc600078e0089 */
[----:B------:R-:W3:Y:S04]  /*20840*/  LDL R137, [R1+0xb9c] ;  /* 0x000b9c0001897983 */ /* 0x000ee80000100800 */
[----:B------:R4:W3:Y:S02]  /*20850*/  @!P0 LDG.E.U16 R251, desc[UR6][R6.64] ;  /* 0x0000000606fb8981 */ /* 0x0008e4000c1e1500 */
[----:B----4-:R-:W-:Y:S02]  /*20860*/  @!P0 IMAD.MOV.U32 R7, RZ, RZ, R25 ;  /* 0x000000ffff078224 */ /* 0x010fe400078e0019 */
[----:B------:R-:W4:Y:S01]  /*20870*/  LDL R25, [R1+0xb94] ;  /* 0x000b940001197983 */ /* 0x000f220000100800 */
[----:B------:R-:W-:-:S03]  /*20880*/  @!P0 IMAD.MOV.U32 R6, RZ, RZ, R24 ;  /* 0x000000ffff068224 */ /* 0x000fc600078e0018 */
[----:B------:R-:W4:Y:S01]  /*20890*/  LDL R24, [R1+0xb98] ;  /* 0x000b980001187983 */ /* 0x000f220000100800 */
[----:B------:R-:W-:-:S03]  /*208a0*/  PRMT R249, RZ, 0x7610, R249 ;  /* 0x00007610fff97816 */ /* 0x000fc600000000f9 */
[----:B------:R0:W4:Y:S02]  /*208b0*/  @!P0 LDG.E.U16 R250, desc[UR6][R6.64] ;  /* 0x0000000606fa8981 */ /* 0x000124000c1e1500 */
[----:B0-----:R-:W-:Y:S02]  /*208c0*/  @!P0 IMAD.MOV.U32 R6, RZ, RZ, R138 ;  /* 0x000000ffff068224 */ /* 0x001fe400078e008a */
[----:B------:R-:W-:Y:S01]  /*208d0*/  @!P0 IMAD.MOV.U32 R7, RZ, RZ, R139 ;  /* 0x000000ffff078224 */ /* 0x000fe200078e008b */
[----:B------:R-:W-:Y:S01]  /*208e0*/  PRMT R248, RZ, 0x7610, R248 ;  /* 0x00007610fff87816 */ /* 0x000fe200000000f8 */
[----:B------:R-:W4:Y:S04]  /*208f0*/  LDL R139, [R1+0xb64] ;  /* 0x000b6400018b7983 */ /* 0x000f280000100800 */
[----:B------:R2:W4:Y:S01]  /*20900*/  @!P0 LDG.E.U16 R249, desc[UR6][R6.64] ;  /* 0x0000000606f98981 */ /* 0x000522000c1e1500 */
[----:B------:R-:W-:-:S03]  /*20910*/  PRMT R247, RZ, 0x7610, R247 ;  /* 0x00007610fff77816 */ /* 0x000fc600000000f7 */
[----:B------:R-:W4:Y:S01]  /*20920*/  LDL R138, [R1+0xb68] ;  /* 0x000b6800018a7983 */ /* 0x000f220000100800 */
[----:B--2---:R-:W-:-:S03]  /*20930*/  @!P0 IMAD.MOV.U32 R6, RZ, RZ, R132 ;  /* 0x000000ffff068224 */ /* 0x004fc600078e0084 */
[----:B------:R-:W2:Y:S01]  /*20940*/  LDL R132, [R1+0xb78] ;  /* 0x000b780001847983 */ /* 0x000ea20000100800 */
[----:B------:R-:W-:-:S03]  /*20950*/  @!P0 IMAD.MOV.U32 R7, RZ, RZ, R134 ;  /* 0x000000ffff078224 */ /* 0x000fc600078e0086 */
[----:B------:R-:W2:Y:S04]  /*20960*/  LDL R134, [R1+0xb74] ;  /* 0x000b740001867983 */ /* 0x000ea80000100800 */
[----:B------:R3:W2:Y:S01]  /*20970*/  @!P0 LDG.E.U16 R248, desc[UR6][R6.64] ;  /* 0x0000000606f88981 */ /* 0x0006a2000c1e1500 */
[----:B------:R-:W-:Y:S02]  /*20980*/  PRMT R246, RZ, 0x7610, R246 ;  /* 0x00007610fff67816 */ /* 0x000fe400000000f6 */
[----:B------:R-:W-:Y:S01]  /*20990*/  PRMT R245, RZ, 0x7610, R245 ;  /* 0x00007610fff57816 */ /* 0x000fe200000000f5 */
[----:B---3--:R-:W-:Y:S02]  /*209a0*/  @!P0 IMAD.MOV.U32 R6, RZ, RZ, R136 ;  /* 0x000000ffff068224 */ /* 0x008fe400078e0088 */
[----:B------:R-:W3:Y:S01]  /*209b0*/  LDL R136, [R1+0xb70] ;  /* 0x000b700001887983 */ /* 0x000ee20000100800 */
[----:B------:R-:W-:-:S03]  /*209c0*/  @!P0 IMAD.MOV.U32 R7, RZ, RZ, R137 ;  /* 0x000000ffff078224 */ /* 0x000fc600078e0089 */
[----:B------:R-:W3:Y:S04]  /*209d0*/  LDL R137, [R1+0xb6c] ;  /* 0x000b6c0001897983 */ /* 0x000ee80000100800 */
[----:B------:R4:W3:Y:S02]  /*209e0*/  @!P0 LDG.E.U16 R247, desc[UR6][R6.64] ;  /* 0x0000000606f78981 */ /* 0x0008e4000c1e1500 */
[----:B----4-:R-:W-:Y:S02]  /*209f0*/  @!P0 IMAD.MOV.U32 R7, RZ, RZ, R25 ;  /* 0x000000ffff078224 */ /* 0x010fe400078e0019 */
[----:B------:R-:W4:Y:S01]  /*20a00*/  LDL R25, [R1+0xb5c] ;  /* 0x000b5c0001197983 */ /* 0x000f220000100800 */
[----:B------:R-:W-:-:S03]  /*20a10*/  @!P0 IMAD.MOV.U32 R6, RZ, RZ, R24 ;  /* 0x000000ffff068224 */ /* 0x000fc600078e0018 */
[----:B------:R-:W4:Y:S04]  /*20a20*/  LDL R24, [R1+0xb60] ;  /* 0x000b600001187983 */ /* 0x000f280000100800 */
[----:B------:R0:W4:Y:S02]  /*20a30*/  @!P0 LDG.E.U16 R246, desc[UR6][R6.64] ;  /* 0x0000000606f68981 */ /* 0x000124000c1e1500 */
[----:B0-----:R-:W-:Y:S02]  /*20a40*/  @!P0 IMAD.MOV.U32 R6, RZ, RZ, R140 ;  /* 0x000000ffff068224 */ /* 0x001fe400078e008c */
[----:B------:R-:W-:Y:S01]  /*20a50*/  @!P0 IMAD.MOV.U32 R7, RZ, RZ, R142 ;  /* 0x000000ffff078224 */ /* 0x000fe200078e008e */
[----:B------:R-:W-:Y:S01]  /*20a60*/  PRMT R244, RZ, 0x7610, R244 ;  /* 0x00007610fff47816 */ /* 0x000fe200000000f4 */
[----:B------:R-:W4:Y:S04]  /*20a70*/  LDL R142, [R1+0xb34] ;  /* 0x000b3400018e7983 */ /* 0x000f280000100800 */
[----:B------:R2:W4:Y:S01]  /*20a80*/  @!P0 LDG.E.U16 R245, desc[UR6][R6.64] ;  /* 0x0000000606f58981 */ /* 0x000522000c1e1500 */
[----:B------:R-:W-:-:S02]  /*20a90*/  PRMT R243, RZ, 0x7610, R243 ;  /* 0x00007610fff37816 */ /* 0x000fc400000000f3 */
[----:B------:R-:W-:Y:S01]  /*20aa0*/  PRMT R242, RZ, 0x7610, R242 ;  /* 0x00007610fff27816 */ /* 0x000fe200000000f2 */
[----:B------:R-:W4:Y:S01]  /*20ab0*/  LDL R140, [R1+0xb38] ;  /* 0x000b3800018c7983 */ /* 0x000f220000100800 */
[----:B--2---:R-:W-:-:S03]  /*20ac0*/  @!P0 IMAD.MOV.U32 R6, RZ, RZ, R132 ;  /* 0x000000ffff068224 */ /* 0x004fc600078e0084 */
[----:B------:R-:W2:Y:S01]  /*20ad0*/  LDL R132, [R1+0xb58] ;  /* 0x000b580001847983 */ /* 0x000ea20000100800 */
[----:B------:R-:W-:-:S03]  /*20ae0*/  @!P0 IMAD.MOV.U32 R7, RZ, RZ, R134 ;  /* 0x000000ffff078224 */ /* 0x000fc600078e0086 */
[----:B------:R-:W2:Y:S04]  /*20af0*/  LDL R134, [R1+0xb54] ;  /* 0x000b540001867983 */ /* 0x000ea80000100800 */
[----:B------:R3:W2:Y:S01]  /*20b00*/  @!P0 LDG.E.U16 R244, desc[UR6][R6.64] ;  /* 0x0000000606f48981 */ /* 0x0006a2000c1e1500 */
[----:B------:R-:W-:Y:S01]  /*20b10*/  PRMT R241, RZ, 0x7610, R241 ;  /* 0x00007610fff17816 */ /* 0x000fe200000000f1 */
[----:B---3--:R-:W-:Y:S02]  /*20b20*/  @!P0 IMAD.MOV.U32 R6, RZ, RZ, R136 ;  /* 0x000000ffff068224 */ /* 0x008fe400078e0088 */
[----:B------:R-:W3:Y:S01]  /*20b30*/  LDL R136, [R1+0xb40] ;  /* 0x000b400001887983 */ /* 0x000ee20000100800 */
[----:B------:R-:W-:-:S03]  /*20b40*/  @!P0 IMAD.MOV.U32 R7, RZ, RZ, R137 ;  /* 0x000000ffff078224 */ /* 0x000fc600078e0089 */
[----:B------:R-:W3:Y:S04]  /*20b50*/  LDL R137, [R1+0xb3c] ;  /* 0x000b3c0001897983 */ /* 0x000ee80000100800 */
[----:B------:R0:W3:Y:S02]  /*20b60*/  @!P0 LDG.E.U16 R243, desc[UR6][R6.64] ;  /* 0x0000000606f38981 */ /* 0x0000e4000c1e1500 */
[----:B0-----:R-:W-:Y:S02]  /*20b70*/  @!P0 IMAD.MOV.U32 R6, RZ, RZ, R138 ;  /* 0x000000ffff068224 */ /* 0x001fe400078e008a */
[----:B------:R-:W-:Y:S01]  /*20b80*/  @!P0 IMAD.MOV.U32 R7, RZ, RZ, R139 ;  /* 0x000000ffff078224 */ /* 0x000fe200078e008b */
[----:B------:R-:W-:Y:S01]  /*20b90*/  PRMT R240, RZ, 0x7610, R240 ;  /* 0x00007610fff07816 */ /* 0x000fe200000000f0 */
[----:B------:R-:W3:Y:S04]  /*20ba0*/  LDL R139, [R1+0xb1c] ;  /* 0x000b1c00018b7983 */ /* 0x000ee80000100800 */
[----:B------:R4:W3:Y:S04]  /*20bb0*/  @!P0 LDG.E.U16 R242, desc[UR6][R6.64] ;  /* 0x0000000606f28981 */ /* 0x0008e8000c1e1500 */
[----:B------:R-:W3:Y:S01]  /*20bc0*/  LDL R138, [R1+0xb20] ;  /* 0x000b2000018a7983 */ /* 0x000ee20000100800 */
[----:B----4-:R-:W-:-:S03]  /*20bd0*/  @!P0 IMAD.MOV.U32 R7, RZ, RZ, R25 ;  /* 0x000000ffff078224 */ /* 0x010fc600078e0019 */
[----:B------:R-:W4:Y:S01]  /*20be0*/  LDL R25, [R1+0xb2c] ;  /* 0x000b2c0001197983 */ /* 0x000f220000100800 */
[----:B------:R-:W-:-:S03]  /*20bf0*/  @!P0 IMAD.MOV.U32 R6, RZ, RZ, R24 ;  /* 0x000000ffff068224 */ /* 0x000fc600078e0018 */
[----:B------:R-:W4:Y:S04]  /*20c00*/  LDL R24, [R1+0xb30] ;  /* 0x000b300001187983 */ /* 0x000f280000100800 */
[----:B------:R2:W4:Y:S02]  /*20c10*/  @!P0 LDG.E.U16 R241, desc[UR6][R6.64] ;  /* 0x0000000606f18981 */ /* 0x000524000c1e1500 */
[----:B--2---:R-:W-:Y:S02]  /*20c20*/  @!P0 IMAD.MOV.U32 R6, RZ, RZ, R132 ;  /* 0x000000ffff068224 */ /* 0x004fe400078e0084 */
[----:B------:R-:W2:Y:S01]  /*20c30*/  LDL R132, [R1+0xb28] ;  /* 0x000b280001847983 */ /* 0x000ea20000100800 */
[----:B------:R-:W-:-:S03]  /*20c40*/  @!P0 IMAD.MOV.U32 R7, RZ, RZ, R134 ;  /* 0x000000ffff078224 */ /* 0x000fc600078e0086 */
[----:B------:R-:W2:Y:S01]  /*20c50*/  LDL R134, [R1+0xb24] ;  /* 0x000b240001867983 */ /* 0x000ea20000100800 */
[----:B------:R-:W-:-:S03]  /*20c60*/  PRMT R239, RZ, 0x7610, R239 ;  /* 0x00007610ffef7816 */ /* 0x000fc600000000ef */
        /* <DEDUP_REMOVED lines=12> */
[----:B------:R4:W3:Y:S01]  /*20d30*/  @!P0 LDG.E.U16 R238, desc[UR6][R6.64] ;  /* 0x0000000606ee8981 */ /* 0x0008e2000c1e1500 */
[----:B------:R-:W-:-:S03]  /*20d40*/  PRMT R235, RZ, 0x7610, R235 ;  /* 0x00007610ffeb7816 */ /* 0x000fc600000000eb */
        /* <DEDUP_REMOVED lines=9> */
[----:B------:R-:W2:Y:S04]  /*20de0*/  LDL R134, [R1+0xaf4] ;  /* 0x000af40001867983 */ /* 0x000ea80000100800 */
[----:B------:R0:W2:Y:S02]  /*20df0*/  @!P0 LDG.E.U16 R236, desc[UR6][R6.64] ;  /* 0x0000000606ec8981 */ /* 0x0000a4000c1e1500 */
[----:B0-----:R-:W-:Y:S02]  /*20e00*/  @!P0 IMAD.MOV.U32 R6, RZ, RZ, R138 ;  /* 0x000000ffff068224 */ /* 0x001fe400078e008a */
[----:B------:R-:W-:Y:S01]  /*20e10*/  @!P0 IMAD.MOV.U32 R7, RZ, RZ, R139 ;  /* 0x000000ffff078224 */ /* 0x000fe200078e008b */
[----:B------:R-:W-:Y:S01]  /*20e20*/  PRMT R234, RZ, 0x7610, R234 ;  /* 0x00007610ffea7816 */ /* 0x000fe200000000ea */
[----:B------:R-:W2:Y:S04]  /*20e30*/  LDL R139, [R1+0x6bc] ;  /* 0x0006bc00018b7983 */ /* 0x000ea80000100800 */
[----:B------:R3:W2:Y:S01]  /*20e40*/  @!P0 LDG.E.U16 R235, desc[UR6][R6.64] ;  /* 0x0000000606eb8981 */ /* 0x0006a2000c1e1500 */
[----:B------:R-:W-:-:S03]  /*20e50*/  PRMT R233, RZ, 0x7610, R233 ;  /* 0x00007610ffe97816 */ /* 0x000fc600000000e9 */
[----:B------:R-:W2:Y:S01]  /*20e60*/  LDL R138, [R1+0x6c0] ;  /* 0x0006c000018a7983 */ /* 0x000ea20000100800 */
[----:B---3--:R-:W-:-:S03]  /*20e70*/  @!P0 IMAD.MOV.U32 R6, RZ, RZ, R136 ;  /* 0x000000ffff068224 */ /* 0x008fc600078e0088 */
        /* <DEDUP_REMOVED lines=9> */
[----:B--2---:R-:W-:Y:S02]  /*20f10*/  @!P0 IMAD.MOV.U32 R6, RZ, RZ, R132 ;  /* 0x000000ffff068224 */ /* 0x004fe400078e0084 */
[----:B------:R-:W2:Y:S01]  /*20f20*/  LDL R132, [R1+0x6a8] ;  /* 0x0006a80001847983 */ /* 0x000ea20000100800 */
[----:B------:R-:W-:Y:S01]  /*20f30*/  PRMT R232, RZ, 0x7610, R232 ;  /* 0x00007610ffe87816 */ /* 0x000fe200000000e8 */
[----:B------:R-:W-:Y:S01]  /*20f40*/  @!P0 IMAD.MOV.U32 R7, RZ, RZ, R134 ;  /* 0x000000ffff078224 */ /* 0x000fe200078e0086 */
[----:B------:R-:W-:Y:S01]  /*20f50*/  PRMT R231, RZ, 0x7610, R231 ;  /* 0x00007610ffe77816 */ /* 0x000fe200000000e7 */
[----:B------:R-:W2:Y:S04]  /*20f60*/  LDL R134, [R1+0x6a4] ;  /* 0x0006a40001867983 */ /* 0x000ea80000100800 */
[----:B------:R0:W2:Y:S02]  /*20f70*/  @!P0 LDG.E.U16 R232, desc[UR6][R6.64] ;  /* 0x0000000606e88981 */ /* 0x0000a4000c1e1500 */
[----:B0-----:R-:W-:-:S02]  /*20f80*/  @!P0 IMAD.MOV.U32 R6, RZ, RZ, R140 ;  /* 0x000000ffff068224 */ /* 0x001fc400078e008c */
[----:B------:R-:W-:Y:S01]  /*20f90*/  @!P0 IMAD.MOV.U32 R7, RZ, RZ, R142 ;  /* 0x000000ffff078224 */ /* 0x000fe200078e008e */
[----:B------:R-:W-:Y:S01]  /*20fa0*/  PRMT R230, RZ, 0x7610, R230 ;  /* 0x00007610ffe67816 */ /* 0x000fe200000000e6 */
[----:B------:R-:W2:Y:S04]  /*20fb0*/  LDL R142, [R1+0x68c] ;  /* 0x00068c00018e7983 */ /* 0x000ea80000100800 */
[----:B------:R3:W2:Y:S01]  /*20fc0*/  @!P0 LDG.E.U16 R231, desc[UR6][R6.64] ;  /* 0x0000000606e78981 */ /* 0x0006a2000c1e1500 */
[----:B------:R-:W-:Y:S02]  /*20fd0*/  PRMT R229, RZ, 0x7610, R229 ;  /* 0x00007610ffe57816 */ /* 0x000fe400000000e5 */
[----:B------:R-:W-:Y:S01]  /*20fe0*/  PRMT R228, RZ, 0x7610, R228 ;  /* 0x00007610ffe47816 */ /* 0x000fe200000000e4 */
        /* <DEDUP_REMOVED lines=95> */
[----:B------:R-:W-:Y:S01]  /*215e0*/  PRMT R213, RZ, 0x7610, R213 ;  /* 0x00007610ffd57816 */ /* 0x000fe200000000d5 */
[----:B0-----:R-:W-:Y:S02]  /*215f0*/  @!P0 IMAD.MOV.U32 R6, RZ, RZ, R138 ;  /* 0x000000ffff068224 */ /* 0x001fe400078e008a */
[----:B------:R-:W-:Y:S01]  /*21600*/  @!P0 IMAD.MOV.U32 R7, RZ, RZ, R139 ;  /* 0x000000ffff078224 */ /* 0x000fe200078e008b */
[----:B------:R-:W2:Y:S04]  /*21610*/  LDL R138, [R1+0x5e8] ;  /* 0x0005e800018a7983 */ /* 0x000ea80000100800 */
[----:B------:R3:W2:Y:S04]  /*21620*/  @!P0 LDG.E.U16 R214, desc[UR6][R6.64] ;  /* 0x0000000606d68981 */ /* 0x0006a8000c1e1500 */
[----:B------:R-:W2:Y:S01]  /*21630*/  LDL R139, [R1+0x5e4] ;  /* 0x0005e400018b7983 */ /* 0x000ea20000100800 */
[----:B---3--:R-:W-:Y:S01]  /*21640*/  @!P0 IMAD.MOV.U32 R6, RZ, RZ, R136 ;  /* 0x000000ffff068224 */ /* 0x008fe200078e0088 */
[----:B------:R-:W-:-:S02]  /*21650*/  PRMT R212, RZ, 0x7610, R212 ;  /* 0x00007610ffd47816 */ /* 0x000fc400000000d4 */
[----:B------:R-:W3:Y:S01]  /*21660*/  LDL R136, [R1+0x5d0] ;  /* 0x0005d00001887983 */ /* 0x000ee20000100800 */
[----:B------:R-:W-:Y:S01]  /*21670*/  @!P0 IMAD.MOV.U32 R7, RZ, RZ, R137 ;  /* 0x000000ffff078224 */ /* 0x000fe200078e0089 */
[----:B------:R-:W-:Y:S02]  /*21680*/  PRMT R211, RZ, 0x7610, R211 ;  /* 0x00007610ffd37816 */ /* 0x000fe400000000d3 */
[----:B------:R-:W3:Y:S04]  /*21690*/  LDL R137, [R1+0x5cc] ;  /* 0x0005cc0001897983 */ /* 0x000ee80000100800 */
[----:B------:R4:W3:Y:S02]  /*216a0*/  @!P0 LDG.E.U16 R213, desc[UR6][R6.64] ;  /* 0x0000000606d58981 */ /* 0x0008e4000c1e1500 */
[----:B----4-:R-:W-:-:S02]  /*216b0*/  @!P0 IMAD.MOV.U32 R7, RZ, RZ, R25 ;  /* 0x000000ffff078224 */ /* 0x010fc400078e0019 */
[----:B------:R-:W4:Y:S01]  /*216c0*/  LDL R25, [R1+0x5dc] ;  /* 0x0005dc0001197983 */ /* 0x000f220000100800 */
[----:B------:R-:W-:-:S03]  /*216d0*/  @!P0 IMAD.MOV.U32 R6, RZ, RZ, R24 ;  /* 0x000000ffff068224 */ /* 0x000fc600078e0018 */
[----:B------:R-:W3:Y:S04]  /*216e0*/  LDL R24, [R1+0x5e0] ;  /* 0x0005e00001187983 */ /* 0x000ee80000100800 */
[----:B------:R2:W3:Y:S02]  /*216f0*/  @!P0 LDG.E.U16 R212, desc[UR6][R6.64] ;  /* 0x0000000606d48981 */ /* 0x0004e4000c1e1500 */
[----:B--2---:R-:W-:Y:S02]  /*21700*/  @!P0 IMAD.MOV.U32 R6, RZ, RZ, R132 ;  /* 0x000000ffff068224 */ /* 0x004fe400078e0084 */
[----:B------:R-:W2:Y:S01]  /*21710*/  LDL R132, [R1+0x5d8] ;  /* 0x0005d80001847983 */ /* 0x000ea20000100800 */
[----:B------:R-:W-:-:S03]  /*21720*/  @!P0 IMAD.MOV.U32 R7, RZ, RZ, R134 ;  /* 0x000000ffff078224 */ /* 0x000fc600078e0086 */
[----:B------:R-:W2:Y:S01]  /*21730*/  LDL R134, [R1+0x5d4] ;  /* 0x0005d40001867983 */ /* 0x000ea20000100800 */
[----:B------:R-:W-:-:S03]  /*21740*/  PRMT R210, RZ, 0x7610, R210 ;  /* 0x00007610ffd27816 */ /* 0x000fc600000000d2 */
[----:B------:R0:W2:Y:S01]  /*21750*/  @!P0 LDG.E.U16 R211, desc[UR6][R6.64] ;  /* 0x0000000606d38981 */ /* 0x0000a2000c1e1500 */
[----:B------:R-:W-:-:S03]  /*21760*/  PRMT R209, RZ, 0x7610, R209 ;  /* 0x00007610ffd17816 */ /* 0x000fc600000000d1 */
[----:B------:R-:W2:Y:S01]  /*21770*/  LDL.LU R144, [R1+0x5c8] ;  /* 0x0005c80001907983 */ /* 0x000ea20000300800 */
[----:B0-----:R-:W-:Y:S02]  /*21780*/  @!P0 IMAD.MOV.U32 R6, RZ, RZ, R140 ;  /* 0x000000ffff068224 */ /* 0x001fe400078e008c */
[----:B------:R-:W-:Y:S01]  /*21790*/  @!P0 IMAD.MOV.U32 R7, RZ, RZ, R142 ;  /* 0x000000ffff078224 */ /* 0x000fe200078e008e */
        /* <DEDUP_REMOVED lines=10> */
[----:B----4-:R-:W-:-:S03]  /*21840*/  @!P0 IMAD.MOV.U32 R7, RZ, RZ, R25 ;  /* 0x000000ffff078224 */ /* 0x010fc600078e0019 */
[----:B------:R-:W4:Y:S01]  /*21850*/  LDL R25, [R1+0x5bc] ;  /* 0x0005bc0001197983 */ /* 0x000f220000100800 */
[----:B---3--:R-:W-:-:S03]  /*21860*/  @!P0 IMAD.MOV.U32 R6, RZ, RZ, R24 ;  /* 0x000000ffff068224 */ /* 0x008fc600078e0018 */
[----:B------:R-:W3:Y:S04]  /*21870*/  LDL R24, [R1+0x5c0] ;  /* 0x0005c00001187983 */ /* 0x000ee80000100800 */
[----:B------:R2:W3:Y:S02]  /*21880*/  @!P0 LDG.E.U16 R208, desc[UR6][R6.64] ;  /* 0x0000000606d08981 */ /* 0x0004e4000c1e1500 */
        /* <DEDUP_REMOVED lines=11> */
[----:B0-----:R-:W-:-:S02]  /*21940*/  @!P0 IMAD.MOV.U32 R6, RZ, RZ, R144 ;  /* 0x000000ffff068224 */ /* 0x001fc400078e0090 */
[----:B------:R-:W-:-:S05]  /*21950*/  @!P0 IMAD.MOV.U32 R7, RZ, RZ, R140 ;  /* 0x000000ffff078224 */ /* 0x000fca00078e008c */
[----:B------:R4:W2:Y:S01]  /*21960*/  @!P0 LDG.E.U16 R205, desc[UR6][R6.64] ;  /* 0x0000000606cd8981 */ /* 0x0008a2000c1e1500 */
[----:B------:R-:W-:Y:S01]  /*21970*/  PRMT R204, RZ, 0x7610, R204 ;  /* 0x00007610ffcc7816 */ /* 0x000fe200000000cc */
[----:B----4-:R-:W-:Y:S02]  /*21980*/  @!P0 IMAD.MOV.U32 R7, RZ, RZ, R25 ;  /* 0x000000ffff078224 */ /* 0x010fe400078e0019 */
[----:B------:R-:W4:Y:S01]  /*21990*/  LDL R25, [R1+0x58c] ;  /* 0x00058c0001197983 */ /* 0x000f220000100800 */
[----:B---3--:R-:W-:-:S03]  /*219a0*/  @!P0 IMAD.MOV.U32 R6, RZ, RZ, R24 ;  /* 0x000000ffff068224 */ /* 0x008fc600078e0018 */
[----:B------:R-:W3:Y:S04]  /*219b0*/  LDL R24, [R1+0x590] ;  /* 0x0005900001187983 */ /* 0x000ee80000100800 */
[----:B------:R2:W3:Y:S02]  /*219c0*/  @!P0 LDG.E.U16 R204, desc[UR6][R6.64] ;  /* 0x0000000606cc8981 */ /* 0x0004e4000c1e1500 */
[----:B--2---:R-:W-:Y:S02]  /*219d0*/  @!P0 IMAD.MOV.U32 R6, RZ, RZ, R132 ;  /* 0x000000ffff068224 */ /* 0x004fe400078e0084 */
[----:B------:R-:W2:Y:S01]  /*219e0*/  LDL R132, [R1+0x588] ;  /* 0x0005880001847983 */ /* 0x000ea20000100800 */
[----:B------:R-:W-:Y:S01]  /*219f0*/  PRMT R203, RZ, 0x7610, R203 ;  /* 0x00007610ffcb7816 */ /* 0x000fe200000000cb */
[----:B------:R-:W-:-:S02]  /*21a00*/  @!P0 IMAD.MOV.U32 R7, RZ, RZ, R134 ;  /* 0x000000ffff078224 */ /* 0x000fc400078e0086 */
[----:B------:R-:W2:Y:S01]  /*21a10*/  LDL R134, [R1+0x584] ;  /* 0x0005840001867983 */ /* 0x000ea20000100800 */
[----:B------:R-:W-:-:S03]  /*21a20*/  PRMT R202, RZ, 0x7610, R202 ;  /* 0x00007610ffca7816 */ /* 0x000fc600000000ca */
[----:B------:R0:W2:Y:S01]  /*21a30*/  @!P0 LDG.E.U16 R203, desc[UR6][R6.64] ;  /* 0x0000000606cb8981 */ /* 0x0000a2000c1e1500 */
[----:B------:R-:W-:Y:S01]  /*21a40*/  PRMT R201, RZ, 0x7610, R201 ;  /* 0x00007610ffc97816 */ /* 0x000fe200000000c9 */
[----:B0-----:R-:W-:Y:S02]  /*21a50*/  @!P0 IMAD.MOV.U32 R6, RZ, RZ, R138 ;  /* 0x000000ffff068224 */ /* 0x001fe400078e008a */
[----:B------:R-:W-:Y:S01]  /*21a60*/  @!P0 IMAD.MOV.U32 R7, RZ, RZ, R139 ;  /* 0x000000ffff078224 */ /* 0x000fe200078e008b */
[----:B------:R-:W2:Y:S04]  /*21a70*/  LDL R138, [R1+0x580] ;  /* 0x00058000018a7983 */ /* 0x000ea80000100800 */
[----:B------:R-:W2:Y:S04]  /*21a80*/  LDL R139, [R1+0x57c] ;  /* 0x00057c00018b7983 */ /* 0x000ea80000100800 */
[----:B------:R0:W2:Y:S02]  /*21a90*/  @!P0 LDG.E.U16 R202, desc[UR6][R6.64] ;  /* 0x0000000606ca8981 */ /* 0x0000a4000c1e1500 */
[----:B0-----:R-:W-:-:S02]  /*21aa0*/  @!P0 IMAD.MOV.U32 R6, RZ, RZ, R136 ;  /* 0x000000ffff068224 */ /* 0x001fc400078e0088 */
[----:B------:R-:W-:Y:S01]  /*21ab0*/  @!P0 IMAD.MOV.U32 R7, RZ, RZ, R137 ;  /* 0x000000ffff078224 */ /* 0x000fe200078e0089 */
[----:B------:R-:W2:Y:S04]  /*21ac0*/  LDL R136, [R1+0x568] ;  /* 0x0005680001887983 */ /* 0x000ea80000100800 */
[----:B------:R-:W2:Y:S04]  /*21ad0*/  LDL R137, [R1+0x564] ;  /* 0x0005640001897983 */ /* 0x000ea80000100800 */
[----:B------:R4:W2:Y:S01]  /*21ae0*/  @!P0 LDG.E.U16 R201, desc[UR6][R6.64] ;  /* 0x0000000606c98981 */ /* 0x0008a2000c1e1500 */
[----:B------:R-:W-:Y:S01]  /*21af0*/  PRMT R200, RZ, 0x7610, R200 ;  /* 0x00007610ffc87816 */ /* 0x000fe200000000c8 */
[----:B----4-:R-:W-:-:S02]  /*21b00*/  @!P0 IMAD.MOV.U32 R7, RZ, RZ, R25 ;  /* 0x000000ffff078224 */ /* 0x010fc400078e0019 */
        /* <DEDUP_REMOVED lines=13> */
[----:B------:R-:W2:Y:S01]  /*21be0*/  LDL R138, [R1+0x550] ;  /* 0x00055000018a7983 */ /* 0x000ea20000100800 */
[----:B------:R-:W-:-:S03]  /*21bf0*/  @!P0 IMAD.MOV.U32 R7, RZ, RZ, R139 ;  /* 0x000000ffff078224 */ /* 0x000fc600078e008b */
[----:B------:R-:W2:Y:S04]  /*21c00*/  LDL R139, [R1+0x54c] ;  /* 0x00054c00018b7983 */ /* 0x000ea80000100800 */
[----:B------:R0:W2:Y:S02]  /*21c10*/  @!P0 LDG.E.U16 R198, desc[UR6][R6.64] ;  /* 0x0000000606c68981 */ /* 0x0000a4000c1e1500 */
[----:B0-----:R-:W-:Y:S02]  /*21c20*/  @!P0 IMAD.MOV.U32 R6, RZ, RZ, R136 ;  /* 0x000000ffff068224 */ /* 0x001fe400078e0088 */
[----:B------:R-:W2:Y:S01]  /*21c30*/  LDL R136, [R1+0x548] ;  /* 0x0005480001887983 */ /* 0x000ea20000100800 */
[----:B------:R-:W-:-:S03]  /*21c40*/  @!P0 IMAD.MOV.U32 R7, RZ, RZ, R137 ;  /* 0x000000ffff078224 */ /* 0x000fc600078e0089 */
[----:B------:R-:W2:Y:S04]  /*21c50*/  LDL R137, [R1+0x544] ;  /* 0x0005440001897983 */ /* 0x000ea80000100800 */
        /* <DEDUP_REMOVED lines=154> */
[----:B------:R-:W-:Y:S01]  /*22600*/  @!P0 IMAD.MOV.U32 R7, RZ, RZ, R134 ;  /* 0x000000ffff078224 */ /* 0x000fe200078e0086 */
[----:B------:R-:W-:Y:S01]  /*22610*/  PRMT R170, RZ, 0x7610, R170 ;  /* 0x00007610ffaa7816 */ /* 0x000fe200000000aa */
[----:B------:R-:W2:Y:S04]  /*22620*/  LDL R134, [R1+0x3a0] ;  /* 0x0003a00001867983 */ /* 0x000ea80000100800 */
[----:B------:R0:W2:Y:S01]  /*22630*/  @!P0 LDG.E.U16 R171, desc[UR6][R6.64] ;  /* 0x0000000606ab8981 */ /* 0x0000a2000c1e1500 */
[----:B------:R-:W-:-:S03]  /*22640*/  PRMT R169, RZ, 0x7610, R169 ;  /* 0x00007610ffa97816 */ /* 0x000fc600000000a9 */
[----:B------:R-:W2:Y:S04]  /*22650*/  LDL.LU R143, [R1+0x360] ;  /* 0x00036000018f7983 */ /* 0x000ea80000300800 */
[----:B------:R-:W2:Y:S01]  /*22660*/  LDL.LU R145, [R1+0x324] ;  /* 0x0003240001917983 */ /* 0x000ea20000300800 */
[----:B0-----:R-:W-:-:S03]  /*22670*/  @!P0 IMAD.MOV.U32 R6, RZ, RZ, R138 ;  /* 0x000000ffff068224 */ /* 0x001fc600078e008a */
[----:B------:R-:W2:Y:S01]  /*22680*/  LDL R138, [R1+0x41c] ;  /* 0x00041c00018a7983 */ /* 0x000ea20000100800 */
[----:B------:R-:W-:-:S03]  /*22690*/  @!P0 IMAD.MOV.U32 R7, RZ, RZ, R139 ;  /* 0x000000ffff078224 */ /* 0x000fc600078e008b */
[----:B------:R-:W2:Y:S04]  /*226a0*/  LDL R139, [R1+0x364] ;  /* 0x00036400018b7983 */ /* 0x000ea80000100800 */
[----:B------:R0:W2:Y:S02]  /*226b0*/  @!P0 LDG.E.U16 R170, desc[UR6][R6.64] ;  /* 0x0000000606aa8981 */ /* 0x0000a4000c1e1500 */
[----:B0-----:R-:W-:Y:S01]  /*226c0*/  @!P0 IMAD.MOV.U32 R6, RZ, RZ, R136 ;  /* 0x000000ffff068224 */ /* 0x001fe200078e0088 */
[----:B------:R-:W-:Y:S01]  /*226d0*/  PRMT R168, RZ, 0x7610, R168 ;  /* 0x00007610ffa87816 */ /* 0x000fe200000000a8 */
[----:B------:R-:W2:Y:S01]  /*226e0*/  LDL R136, [R1+0x3e0] ;  /* 0x0003e00001887983 */ /* 0x000ea20000100800 */
[----:B------:R-:W-:-:S03]  /*226f0*/  @!P0 IMAD.MOV.U32 R7, RZ, RZ, R137 ;  /* 0x000000ffff078224 */ /* 0x000fc600078e0089 */
[----:B------:R-:W2:Y:S04]  /*22700*/  LDL R137, [R1+0x3dc] ;  /* 0x0003dc0001897983 */ /* 0x000ea80000100800 */
[----:B------:R4:W2:Y:S02]  /*22710*/  @!P0 LDG.E.U16 R169, desc[UR6][R6.64] ;  /* 0x0000000606a98981 */ /* 0x0008a4000c1e1500 */
        /* <DEDUP_REMOVED lines=15> */
[----:B0-----:R-:W-:Y:S02]  /*22810*/  @!P0 IMAD.MOV.U32 R7, RZ, RZ, R143 ;  /* 0x000000ffff078224 */ /* 0x001fe400078e008f */
[----:B------:R-:W-:-:S05]  /*22820*/  @!P0 IMAD.MOV.U32 R6, RZ, RZ, R139 ;  /* 0x000000ffff068224 */ /* 0x000fca00078e008b */
[----:B------:R0:W2:Y:S01]  /*22830*/  @!P0 LDG.E.U16 R166, desc[UR6][R6.64] ;  /* 0x0000000606a68981 */ /* 0x0000a2000c1e1500 */
[----:B------:R-:W-:Y:S01]  /*22840*/  PRMT R164, RZ, 0x7610, R164 ;  /* 0x00007610ffa47816 */ /* 0x000fe200000000a4 */
[----:B0-----:R-:W-:Y:S01]  /*22850*/  @!P0 IMAD.MOV.U32 R6, RZ, RZ, R145 ;  /* 0x000000ffff068224 */ /* 0x001fe200078e0091 */
[----:B------:R-:W-:Y:S01]  /*22860*/  PRMT R163, RZ, 0x7610, R163 ;  /* 0x00007610ffa37816 */ /* 0x000fe200000000a3 */
[----:B----4-:R-:W-:Y:S02]  /*22870*/  @!P0 IMAD.MOV.U32 R7, RZ, RZ, R25 ;  /* 0x000000ffff078224 */ /* 0x010fe400078e0019 */
[----:B------:R-:W4:Y:S04]  /*22880*/  LDL.LU R25, [R1+0x31c] ;  /* 0x00031c0001197983 */ /* 0x000f280000300800 */
[----:B------:R3:W4:Y:S04]  /*22890*/  @!P0 LDG.E.U16 R165, desc[UR6][R6.64] ;  /* 0x0000000606a58981 */ /* 0x000728000c1e1500 */
[----:B------:R-:W4:Y:S04]  /*228a0*/  LDL R150, [R1+0x444] ;  /* 0x0004440001967983 */ /* 0x000f280000100800 */
[----:B------:R-:W4:Y:S01]  /*228b0*/  LDL R139, [R1+0x448] ;  /* 0x00044800018b7983 */ /* 0x000f220000100800 */
[----:B---3--:R-:W-:-:S02]  /*228c0*/  @!P0 IMAD.MOV.U32 R6, RZ, RZ, R24 ;  /* 0x000000ffff068224 */ /* 0x008fc400078e0018 */
[----:B------:R-:W-:Y:S01]  /*228d0*/  @!P0 IMAD.MOV.U32 R7, RZ, RZ, R138 ;  /* 0x000000ffff078224 */ /* 0x000fe200078e008a */
        /* <DEDUP_REMOVED lines=9> */
[----:B--2---:R-:W-:-:S03]  /*22970*/  @!P0 IMAD.MOV.U32 R6, RZ, RZ, R132 ;  /* 0x000000ffff068224 */ /* 0x004fc600078e0084 */
[----:B------:R-:W2:Y:S01]  /*22980*/  LDL R132, [R1+0x418] ;  /* 0x0004180001847983 */ /* 0x000ea20000100800 */
[----:B------:R-:W-:-:S03]  /*22990*/  @!P0 IMAD.MOV.U32 R7, RZ, RZ, R134 ;  /* 0x000000ffff078224 */ /* 0x000fc600078e0086 */
[----:B------:R-:W2:Y:S04]  /*229a0*/  LDL R134, [R1+0x3d8] ;  /* 0x0003d80001867983 */ /* 0x000ea80000100800 */
[----:B------:R0:W2:Y:S01]  /*229b0*/  @!P0 LDG.E.U16 R162, desc[UR6][R6.64] ;  /* 0x0000000606a28981 */ /* 0x0000a2000c1e1500 */
[----:B------:R-:W-:-:S03]  /*229c0*/  PRMT R160, RZ, 0x7610, R160 ;  /* 0x00007610ffa07816 */ /* 0x000fc600000000a0 */
[----:B------:R-:W2:Y:S01]  /*229d0*/  LDL.LU R142, [R1+0x390] ;  /* 0x00039000018e7983 */ /* 0x000ea20000300800 */
[----:B0-----:R-:W-:Y:S02]  /*229e0*/  @!P0 IMAD.MOV.U32 R6, RZ, RZ, R140 ;  /* 0x000000ffff068224 */ /* 0x001fe400078e008c */
[----:B------:R-:W-:-:S05]  /*229f0*/  @!P0 IMAD.MOV.U32 R7, RZ, RZ, R147 ;  /* 0x000000ffff078224 */ /* 0x000fca00078e0093 */
[----:B------:R4:W2:Y:S01]  /*22a00*/  @!P0 LDG.E.U16 R161, desc[UR6][R6.64] ;  /* 0x0000000606a18981 */ /* 0x0008a2000c1e1500 */
[----:B------:R-:W-:Y:S01]  /*22a10*/  PRMT R159, RZ, 0x7610, R159 ;  /* 0x00007610ff9f7816 */ /* 0x000fe2000000009f */
[----:B----4-:R-:W-:Y:S02]  /*22a20*/  @!P0 IMAD.MOV.U32 R6, RZ, RZ, R25 ;  /* 0x000000ffff068224 */ /* 0x010fe400078e0019 */
[----:B---3--:R-:W-:Y:S02]  /*22a30*/  @!P0 IMAD.MOV.U32 R7, RZ, RZ, R24 ;  /* 0x000000ffff078224 */ /* 0x008fe400078e0018 */
[----:B------:R-:W3:Y:S04]  /*22a40*/  LDL.LU R24, [R1+0x394] ;  /* 0x0003940001187983 */ /* 0x000ee80000300800 */
[----:B------:R0:W4:Y:S04]  /*22a50*/  @!P0 LDG.E.U16 R160, desc[UR6][R6.64] ;  /* 0x0000000606a08981 */ /* 0x000128000c1e1500 */
[----:B------:R-:W4:Y:S04]  /*22a60*/  LDL.LU R138, [R1+0x354] ;  /* 0x00035400018a7983 */ /* 0x000f280000300800 */
[----:B------:R-:W4:Y:S01]  /*22a70*/  LDL.LU R149, [R1+0x350] ;  /* 0x0003500001957983 */ /* 0x000f220000300800 */
[----:B0-----:R-:W-:-:S02]  /*22a80*/  @!P0 IMAD.MOV.U32 R6, RZ, RZ, R139 ;  /* 0x000000ffff068224 */ /* 0x001fc400078e008b */
[----:B------:R-:W-:Y:S01]  /*22a90*/  @!P0 IMAD.MOV.U32 R7, RZ, RZ, R150 ;  /* 0x000000ffff078224 */ /* 0x000fe200078e0096 */
[----:B------:R-:W-:Y:S01]  /*22aa0*/  PRMT R158, RZ, 0x7610, R158 ;  /* 0x00007610ff9e7816 */ /* 0x000fe2000000009e */
[----:B------:R-:W4:Y:S04]  /*22ab0*/  LDL R139, [R1+0x3cc] ;  /* 0x0003cc00018b7983 */ /* 0x000f280000100800 */
[----:B------:R2:W4:Y:S02]  /*22ac0*/  @!P0 LDG.E.U16 R159, desc[UR6][R6.64] ;  /* 0x00000006069f8981 */ /* 0x000524000c1e1500 */
[----:B--2---:R-:W-:Y:S02]  /*22ad0*/  @!P0 IMAD.MOV.U32 R6, RZ, RZ, R132 ;  /* 0x000000ffff068224 */ /* 0x004fe400078e0084 */
[----:B------:R-:W2:Y:S01]  /*22ae0*/  LDL R132, [R1+0x314] ;  /* 0x0003140001847983 */ /* 0x000ea20000100800 */
[----:B------:R-:W-:Y:S01]  /*22af0*/  @!P0 IMAD.MOV.U32 R7, RZ, RZ, R137 ;  /* 0x000000ffff078224 */ /* 0x000fe200078e0089 */
[----:B------:R-:W-:-:S02]  /*22b00*/  PRMT R157, RZ, 0x7610, R157 ;  /* 0x00007610ff9d7816 */ /* 0x000fc4000000009d */
[----:B------:R-:W-:Y:S01]  /*22b10*/  PRMT R156, RZ, 0x7610, R156 ;  /* 0x00007610ff9c7816 */ /* 0x000fe2000000009c */
        /* <DEDUP_REMOVED lines=11> */
[----:B---3--:R-:W-:-:S05]  /*22bd0*/  @!P0 IMAD.MOV.U32 R6, RZ, RZ, R24 ;  /* 0x000000ffff068224 */ /* 0x008fca00078e0018 */
[----:B------:R4:W3:Y:S02]  /*22be0*/  @!P0 LDG.E.U16 R156, desc[UR6][R6.64] ;  /* 0x00000006069c8981 */ /* 0x0008e4000c1e1500 */
[----:B----4-:R-:W-:Y:S02]  /*22bf0*/  @!P0 IMAD.MOV.U32 R6, RZ, RZ, R138 ;  /* 0x000000ffff068224 */ /* 0x010fe400078e008a */
[----:B------:R-:W-:-:S05]  /*22c00*/  @!P0 IMAD.MOV.U32 R7, RZ, RZ, R149 ;  /* 0x000000ffff078224 */ /* 0x000fca00078e0095 */
[----:B------:R0:W4:Y:S02]  /*22c10*/  @!P0 LDG.E.U16 R155, desc[UR6][R6.64] ;  /* 0x00000006069b8981 */ /* 0x000124000c1e1500 */
[----:B0-----:R-:W-:Y:S02]  /*22c20*/  @!P0 IMAD.MOV.U32 R7, RZ, RZ, R2 ;  /* 0x000000ffff078224 */ /* 0x001fe400078e0002 */
[----:B--2---:R-:W-:Y:S02]  /*22c30*/  @!P0 IMAD.MOV.U32 R6, RZ, RZ, R132 ;  /* 0x000000ffff068224 */ /* 0x004fe400078e0084 */
[----:B------:R-:W2:Y:S04]  /*22c40*/  LDL R132, [R1+0x30c] ;  /* 0x00030c0001847983 */ /* 0x000ea80000100800 */
[----:B------:R0:W-:Y:S04]  /*22c50*/  STL [R1+0xf5c], R2 ;  /* 0x000f5c0201007387 */ /* 0x0001e80000100800 */
[----:B------:R1:W4:Y:S04]  /*22c60*/  @!P0 LDG.E.U16 R154, desc[UR6][R6.64] ;  /* 0x00000006069a8981 */ /* 0x000328000c1e1500 */
[----:B0-----:R-:W3:Y:S04]  /*22c70*/  LDL.LU R2, [R1+0x348] ;  /* 0x0003480001027983 */ /* 0x001ee80000300800 */
[----:B------:R-:W1:Y:S04]  /*22c80*/  LDL R6, [R1+0x40c] ;  /* 0x00040c0001067983 */ /* 0x000e680000100800 */
[----:B------:R-:W1:Y:S01]  /*22c90*/  LDL R7, [R1+0x410] ;  /* 0x0004100001077983 */ /* 0x000e620000100800 */
[----:B------:R-:W-:-:S02]  /*22ca0*/  PRMT R153, RZ, 0x7610, R153 ;  /* 0x00007610ff997816 */ /* 0x000fc40000000099 */
[----:B------:R-:W-:Y:S02]  /*22cb0*/  PRMT R152, RZ, 0x7610, R152 ;  /* 0x00007610ff987816 */ /* 0x000fe40000000098 */
[----:B------:R-:W-:Y:S02]  /*22cc0*/  PRMT R23, RZ, 0x7610, R23 ;  /* 0x00007610ff177816 */ /* 0x000fe40000000017 */
[----:B------:R-:W-:Y:S02]  /*22cd0*/  PRMT R22, RZ, 0x7610, R22 ;  /* 0x00007610ff167816 */ /* 0x000fe40000000016 */
[----:B------:R-:W-:Y:S02]  /*22ce0*/  PRMT R21, RZ, 0x7610, R21 ;  /* 0x00007610ff157816 */ /* 0x000fe40000000015 */
[----:B-1----:R-:W-:-:S04]  /*22cf0*/  @!P0 LOP3.LUT R7, R7, R6, RZ, 0x3c, !PT ;  /* 0x0000000607078212 */ /* 0x002fc800078e3cff */
[----:B------:R-:W-:-:S04]  /*22d00*/  @!P0 LOP3.LUT R6, R7, R6, RZ, 0x3c, !PT ;  /* 0x0000000607068212 */ /* 0x000fc800078e3cff */
[----:B------:R-:W-:-:S05]  /*22d10*/  @!P0 LOP3.LUT R7, R7, R6, RZ, 0x3c, !PT ;  /* 0x0000000607078212 */ /* 0x000fca00078e3cff */
[----:B------:R0:W4:Y:S02]  /*22d20*/  @!P0 LDG.E.U16 R153, desc[UR6][R6.64] ;  /* 0x0000000606998981 */ /* 0x000124000c1e1500 */
[----:B0-----:R-:W-:Y:S02]  /*22d30*/  @!P0 IMAD.MOV.U32 R6, RZ, RZ, R137 ;  /* 0x000000ffff068224 */ /* 0x001fe400078e0089 */
[----:B------:R-:W-:Y:S01]  /*22d40*/  @!P0 IMAD.MOV.U32 R7, RZ, RZ, R139 ;  /* 0x000000ffff078224 */ /* 0x000fe200078e008b */
[----:B------:R-:W4:Y:S04]  /*22d50*/  LDL R137, [R1+0x384] ;  /* 0x0003840001897983 */ /* 0x000f280000100800 */
[----:B------:R0:W4:Y:S02]  /*22d60*/  @!P0 LDG.E.U16 R152, desc[UR6][R6.64] ;  /* 0x0000000606988981 */ /* 0x000124000c1e1500 */
[----:B0-----:R-:W-:-:S02]  /*22d70*/  @!P0 IMAD.MOV.U32 R6, RZ, RZ, R134 ;  /* 0x000000ffff068224 */ /* 0x001fc400078e0086 */
[----:B------:R-:W-:Y:S01]  /*22d80*/  @!P0 IMAD.MOV.U32 R7, RZ, RZ, R150 ;  /* 0x000000ffff078224 */ /* 0x000fe200078e0096 */
[----:B------:R-:W4:Y:S04]  /*22d90*/  LDL.LU R134, [R1+0x344] ;  /* 0x0003440001867983 */ /* 0x000f280000300800 */
[----:B------:R0:W4:Y:S04]  /*22da0*/  @!P0 LDG.E.U16 R23, desc[UR6][R6.64] ;  /* 0x0000000606178981 */ /* 0x000128000c1e1500 */
[----:B------:R-:W4:Y:S01]  /*22db0*/  LDL.LU R139, [R1+0x380] ;  /* 0x00038000018b7983 */ /* 0x000f220000300800 */
[----:B0-----:R-:W-:-:S02]  /*22dc0*/  @!P0 IMAD.MOV.U32 R6, RZ, RZ, R136 ;  /* 0x000000ffff068224 */ /* 0x001fc400078e0088 */
[----:B---3--:R-:W-:-:S05]  /*22dd0*/  @!P0 IMAD.MOV.U32 R7, RZ, RZ, R2 ;  /* 0x000000ffff078224 */ /* 0x008fca00078e0002 */
[----:B------:R2:W3:Y:S02]  /*22de0*/  @!P0 LDG.E.U16 R22, desc[UR6][R6.64] ;  /* 0x0000000606168981 */ /* 0x0004e4000c1e1500 */
[----:B--2---:R-:W-:Y:S02]  /*22df0*/  @!P0 IMAD.MOV.U32 R6, RZ, RZ, R132 ;  /* 0x000000ffff068224 */ /* 0x004fe400078e0084 */
[----:B------:R-:W-:Y:S01]  /*22e00*/  @!P0 IMAD.MOV.U32 R7, RZ, RZ, R3 ;  /* 0x000000ffff078224 */ /* 0x000fe200078e0003 */
[----:B------:R-:W2:Y:S04]  /*22e10*/  LDL R132, [R1+0x304] ;  /* 0x0003040001847983 */ /* 0x000ea80000100800 */
[----:B------:R0:W-:Y:S04]  /*22e20*/  STL [R1+0xf60], R3 ;  /* 0x000f600301007387 */ /* 0x0001e80000100800 */
[----:B------:R1:W3:Y:S04]  /*22e30*/  @!P0 LDG.E.U16 R21, desc[UR6][R6.64] ;  /* 0x0000000606158981 */ /* 0x0002e8000c1e1500 */
[----:B0-----:R-:W2:Y:S04]  /*22e40*/  LDL.LU R3, [R1+0x340] ;  /* 0x0003400001037983 */ /* 0x001ea80000300800 */
[----:B------:R-:W1:Y:S04]  /*22e50*/  LDL R6, [R1+0x404] ;  /* 0x0004040001067983 */ /* 0x000e680000100800 */
[----:B------:R-:W1:Y:S01]  /*22e60*/  LDL R7, [R1+0x408] ;  /* 0x0004080001077983 */ /* 0x000e620000100800 */
[----:B------:R-:W-:-:S02]  /*22e70*/  PRMT R20, RZ, 0x7610, R20 ;  /* 0x00007610ff147816 */ /* 0x000fc40000000014 */
[----:B-1----:R-:W-:-:S04]  /*22e80*/  @!P0 LOP3.LUT R7, R7, R6, RZ, 0x3c, !PT ;  /* 0x0000000607078212 */ /* 0x002fc800078e3cff */
[----:B------:R-:W-:-:S04]  /*22e90*/  @!P0 LOP3.LUT R6, R7, R6, RZ, 0x3c, !PT ;  /* 0x0000000607068212 */ /* 0x000fc800078e3cff */
[----:B------:R-:W-:-:S05]  /*22ea0*/  @!P0 LOP3.LUT R7, R7, R6, RZ, 0x3c, !PT ;  /* 0x0000000607078212 */ /* 0x000fca00078e3cff */
[----:B------:R0:W3:Y:S04]  /*22eb0*/  @!P0 LDG.E.U16 R20, desc[UR6][R6.64] ;  /* 0x0000000606148981 */ /* 0x0000e8000c1e1500 */
[----:B------:R-:W0:Y:S04]  /*22ec0*/  LDL R6, [R1+0x3c4] ;  /* 0x0003c40001067983 */ /* 0x000e280000100800 */
[----:B------:R-:W0:Y:S01]  /*22ed0*/  LDL R7, [R1+0x3c8] ;  /* 0x0003c80001077983 */ /* 0x000e220000100800 */
[----:B------:R-:W-:Y:S02]  /*22ee0*/  PRMT R19, RZ, 0x7610, R19 ;  /* 0x00007610ff137816 */ /* 0x000fe40000000013 */
[----:B------:R-:W-:-:S02]  /*22ef0*/  PRMT R18, RZ, 0x7610, R18 ;  /* 0x00007610ff127816 */ /* 0x000fc40000000012 */
[----:B------:R-:W-:Y:S02]  /*22f00*/  PRMT R17, RZ, 0x7610, R17 ;  /* 0x00007610ff117816 */ /* 0x000fe40000000011 */
[----:B------:R-:W-:Y:S02]  /*22f10*/  PRMT R14, RZ, 0x7610, R14 ;  /* 0x00007610ff0e7816 */ /* 0x000fe4000000000e */
[----:B0-----:R-:W-:-:S04]  /*22f20*/  @!P0 LOP3.LUT R7, R7, R6, RZ, 0x3c, !PT ;  /* 0x0000000607078212 */ /* 0x001fc800078e3cff */
[----:B------:R-:W-:-:S04]  /*22f30*/  @!P0 LOP3.LUT R6, R7, R6, RZ, 0x3c, !PT ;  /* 0x0000000607068212 */ /* 0x000fc800078e3cff */
[----:B------:R-:W-:-:S05]  /*22f40*/  @!P0 LOP3.LUT R7, R7, R6, RZ, 0x3c, !PT ;  /* 0x0000000607078212 */ /* 0x000fca00078e3cff */
[----:B------:R4:W3:Y:S02]  /*22f50*/  @!P0 LDG.E.U16 R19, desc[UR6][R6.64] ;  /* 0x0000000606138981 */ /* 0x0008e4000c1e1500 */
[----:B----4-:R-:W-:Y:S02]  /*22f60*/  @!P0 IMAD.MOV.U32 R6, RZ, RZ, R137 ;  /* 0x000000ffff068224 */ /* 0x010fe400078e0089 */
[----:B------:R-:W-:Y:S01]  /*22f70*/  @!P0 IMAD.MOV.U32 R7, RZ, RZ, R139 ;  /* 0x000000ffff078224 */ /* 0x000fe200078e008b */
[----:B------:R-:W4:Y:S04]  /*22f80*/  LDL.LU R137, [R1+0x378] ;  /* 0x0003780001897983 */ /* 0x000f280000300800 */
[----:B------:R0:W3:Y:S02]  /*22f90*/  @!P0 LDG.E.U16 R18, desc[UR6][R6.64] ;  /* 0x0000000606128981 */ /* 0x0000e4000c1e1500 */
[----:B0-----:R-:W-:-:S02]  /*22fa0*/  @!P0 IMAD.MOV.U32 R6, RZ, RZ, R134 ;  /* 0x000000ffff068224 */ /* 0x001fc400078e0086 */
[----:B--2---:R-:W-:Y:S01]  /*22fb0*/  @!P0 IMAD.MOV.U32 R7, RZ, RZ, R3 ;  /* 0x000000ffff078224 */ /* 0x004fe200078e0003 */
[----:B------:R0:W-:Y:S04]  /*22fc0*/  STL [R1+0xfd0], R3 ;  /* 0x000fd00301007387 */ /* 0x0001e80000100800 */
[----:B------:R1:W2:Y:S04]  /*22fd0*/  @!P0 LDG.E.U16 R17, desc[UR6][R6.64] ;  /* 0x0000000606118981 */ /* 0x0002a8000c1e1500 */
[----:B0-----:R-:W4:Y:S01]  /*22fe0*/  LDL.LU R3, [R1+0x37c] ;  /* 0x00037c0001037983 */ /* 0x001f220000300800 */
[----:B-1----:R-:W-:-:S02]  /*22ff0*/  @!P0 IMAD.MOV.U32 R6, RZ, RZ, R132 ;  /* 0x000000ffff068224 */ /* 0x002fc400078e0084 */
[----:B------:R-:W-:Y:S01]  /*23000*/  @!P0 IMAD.MOV.U32 R7, RZ, RZ, R4 ;  /* 0x000000ffff078224 */ /* 0x000fe200078e0004 */
[----:B------:R-:W3:Y:S04]  /*23010*/  LDL.LU R132, [R1+0x33c] ;  /* 0x00033c0001847983 */ /* 0x000ee80000300800 */
[----:B------:R0:W-:Y:S04]  /*23020*/  STL [R1+0xf64], R4 ;  /* 0x000f640401007387 */ /* 0x0001e80000100800 */
[----:B------:R1:W2:Y:S04]  /*23030*/  @!P0 LDG.E.U16 R14, desc[UR6][R6.64] ;  /* 0x00000006060e8981 */ /* 0x0002a8000c1e1500 */
[----:B0-----:R-:W2:Y:S04]  /*23040*/  LDL.LU R4, [R1+0x2fc] ;  /* 0x0002fc0001047983 */ /* 0x001ea80000300800 */
[----:B------:R-:W1:Y:S04]  /*23050*/  LDL R6, [R1+0x43c] ;  /* 0x00043c0001067983 */ /* 0x000e680000100800 */
[----:B------:R-:W1:Y:S01]  /*23060*/  LDL R7, [R1+0x440] ;  /* 0x0004400001077983 */ /* 0x000e620000100800 */
[----:B------:R-:W-:-:S02]  /*23070*/  PRMT R13, RZ, 0x7610, R13 ;  /* 0x00007610ff0d7816 */ /* 0x000fc4000000000d */
[----:B-1----:R-:W-:-:S04]  /*23080*/  @!P0 LOP3.LUT R7, R7, R6, RZ, 0x3c, !PT ;  /* 0x0000000607078212 */ /* 0x002fc800078e3cff */
[----:B------:R-:W-:-:S04]  /*23090*/  @!P0 LOP3.LUT R6, R7, R6, RZ, 0x3c, !PT ;  /* 0x0000000607068212 */ /* 0x000fc800078e3cff */
[----:B------:R-:W-:-:S05]  /*230a0*/  @!P0 LOP3.LUT R7, R7, R6, RZ, 0x3c, !PT ;  /* 0x0000000607078212 */ /* 0x000fca00078e3cff */
[----:B------:R0:W2:Y:S04]  /*230b0*/  @!P0 LDG.E.U16 R13, desc[UR6][R6.64] ;  /* 0x00000006060d8981 */ /* 0x0000a8000c1e1500 */
[----:B------:R-:W0:Y:S04]  /*230c0*/  LDL R6, [R1+0x3fc] ;  /* 0x0003fc0001067983 */ /* 0x000e280000100800 */
[----:B------:R-:W0:Y:S01]  /*230d0*/  LDL R7, [R1+0x400] ;  /* 0x0004000001077983 */ /* 0x000e220000100800 */
[----:B------:R-:W-:Y:S02]  /*230e0*/  PRMT R12, RZ, 0x7610, R12 ;  /* 0x00007610ff0c7816 */ /* 0x000fe4000000000c */
[----:B0-----:R-:W-:-:S04]  /*230f0*/  @!P0 LOP3.LUT R7, R7, R6, RZ, 0x3c, !PT ;  /* 0x0000000607078212 */ /* 0x001fc800078e3cff */
[----:B------:R-:W-:-:S04]  /*23100*/  @!P0 LOP3.LUT R6, R7, R6, RZ, 0x3c, !PT ;  /* 0x0000000607068212 */ /* 0x000fc800078e3cff */
[----:B------:R-:W-:-:S05]  /*23110*/  @!P0 LOP3.LUT R7, R7, R6, RZ, 0x3c, !PT ;  /* 0x0000000607078212 */ /* 0x000fca00078e3cff */
[----:B------:R0:W2:Y:S04]  /*23120*/  @!P0 LDG.E.U16 R12, desc[UR6][R6.64] ;  /* 0x00000006060c8981 */ /* 0x0000a8000c1e1500 */
[----:B------:R-:W0:Y:S04]  /*23130*/  LDL R6, [R1+0x3b8] ;  /* 0x0003b80001067983 */ /* 0x000e280000100800 */
[----:B------:R-:W0:Y:S01]  /*23140*/  LDL R7, [R1+0x3c0] ;  /* 0x0003c00001077983 */ /* 0x000e220000100800 */
[----:B------:R-:W-:Y:S02]  /*23150*/  PRMT R11, RZ, 0x7610, R11 ;  /* 0x00007610ff0b7816 */ /* 0x000fe4000000000b */
[----:B------:R-:W-:Y:S01]  /*23160*/  PRMT R10, RZ, 0x7610, R10 ;  /* 0x00007610ff0a7816 */ /* 0x000fe2000000000a */
[----:B----4-:R1:W-:Y:S01]  /*23170*/  STL [R1+0xfd4], R3 ;  /* 0x000fd40301007387 */ /* 0x0103e20000100800 */
[----:B0-----:R-:W-:-:S04]  /*23180*/  @!P0 LOP3.LUT R7, R7, R6, RZ, 0x3c, !PT ;  /* 0x0000000607078212 */ /* 0x001fc800078e3cff */
[----:B------:R-:W-:-:S04]  /*23190*/  @!P0 LOP3.LUT R6, R7, R6, RZ, 0x3c, !PT ;  /* 0x0000000607068212 */ /* 0x000fc800078e3cff */
[----:B------:R-:W-:-:S05]  /*231a0*/  @!P0 LOP3.LUT R7, R7, R6, RZ, 0x3c, !PT ;  /* 0x0000000607078212 */ /* 0x000fca00078e3cff */
[----:B------:R0:W4:Y:S02]  /*231b0*/  @!P0 LDG.E.U16 R11, desc[UR6][R6.64] ;  /* 0x00000006060b8981 */ /* 0x000124000c1e1500 */
[----:B0-----:R-:W-:Y:S02]  /*231c0*/  @!P0 IMAD.MOV.U32 R6, RZ, RZ, R3 ;  /* 0x000000ffff068224 */ /* 0x001fe400078e0003 */
[----:B------:R-:W-:Y:S02]  /*231d0*/  @!P0 IMAD.MOV.U32 R7, RZ, RZ, R137 ;  /* 0x000000ffff078224 */ /* 0x000fe400078e0089 */
[----:B-1----:R-:W-:Y:S02]  /*231e0*/  IMAD.MOV.U32 R3, RZ, RZ, R24 ;  /* 0x000000ffff037224 */ /* 0x002fe400078e0018 */
[----:B------:R-:W2:Y:S04]  /*231f0*/  LDL.LU R24, [R1+0x1260] ;  /* 0x0012600001187983 */ /* 0x000ea80000300800 */
[----:B------:R0:W4:Y:S04]  /*23200*/  @!P0 LDG.E.U16 R10, desc[UR6][R6.64] ;  /* 0x00000006060a8981 */ /* 0x000128000c1e1500 */
[----:B------:R-:W4:Y:S04]  /*23210*/  LDL R7, [R1+0x338] ;  /* 0x0003380001077983 */ /* 0x000f280000100800 */
[----:B------:R1:W-:Y:S02]  /*23220*/  STL.64 [R1+0x1230], R150 ;  /* 0x0012309601007387 */ /* 0x0003e40000100a00 */
[----:B-1----:R-:W-:-:S02]  /*23230*/  IMAD.MOV.U32 R151, RZ, RZ, R25 ;  /* 0x000000ffff977224 */ /* 0x002fc400078e0019 */
[----:B------:R-:W2:Y:S04]  /*23240*/  LDL.LU R25, [R1+0x125c] ;  /* 0x00125c0001197983 */ /* 0x000ea80000300800 */
[----:B------:R-:W4:Y:S04]  /*23250*/  LDL.LU R150, [R1+0x200] ;  /* 0x0002000001967983 */ /* 0x000f280000300800 */
[----:B------:R1:W-:Y:S04]  /*23260*/  STL.64 [R1+0x1228], R148 ;  /* 0x0012289401007387 */ /* 0x0003e80000100a00 */
[----:B-1----:R-:W4:Y:S04]  /*23270*/  LDL.LU R148, [R1+0x224] ;  /* 0x0002240001947983 */ /* 0x002f280000300800 */
[----:B------:R-:W4:Y:S04]  /*23280*/  LDL.LU R149, [R1+0x210] ;  /* 0x0002100001957983 */ /* 0x000f280000300800 */
[----:B------:R1:W-:Y:S04]  /*23290*/  STL.64 [R1+0x1220], R146 ;  /* 0x0012209201007387 */ /* 0x0003e80000100a00 */
[----:B-1----:R-:W4:Y:S04]  /*232a0*/  LDL.LU R146, [R1+0x24c] ;  /* 0x00024c0001927983 */ /* 0x002f280000300800 */
[----:B------:R-:W4:Y:S04]  /*232b0*/  LDL.LU R147, [R1+0x238] ;  /* 0x0002380001937983 */ /* 0x000f280000300800 */
[----:B------:R1:W-:Y:S04]  /*232c0*/  STL.64 [R1+0x1218], R144 ;  /* 0x0012189001007387 */ /* 0x0003e80000100a00 */
[----:B-1----:R-:W4:Y:S04]  /*232d0*/  LDL R144, [R1+0x2f8] ;  /* 0x0002f80001907983 */ /* 0x002f280000100800 */
[----:B------:R-:W4:Y:S04]  /*232e0*/  LDL.LU R145, [R1+0x264] ;  /* 0x0002640001917983 */ /* 0x000f280000300800 */
[----:B------:R-:W-:Y:S04]  /*232f0*/  STL.64 [R1+0x1210], R142 ;  /* 0x0012108e01007387 */ /* 0x000fe80000100a00 */
[----:B------:R-:W-:Y:S04]  /*23300*/  STL.64 [R1+0x1208], R140 ;  /* 0x0012088c01007387 */ /* 0x000fe80000100a00 */
[----:B------:R-:W-:Y:S04]  /*23310*/  STL.64 [R1+0x1200], R138 ;  /* 0x0012008a01007387 */ /* 0x000fe80000100a00 */
[----:B------:R1:W-:Y:S04]  /*23320*/  STL.64 [R1+0x11f8], R136 ;  /* 0x0011f88801007387 */ /* 0x0003e80000100a00 */
[----:B------:R-:W-:Y:S04]  /*23330*/  STL.64 [R1+0x11f0], R134 ;  /* 0x0011f08601007387 */ /* 0x000fe80000100a00 */
[----:B---3--:R-:W-:Y:S04]  /*23340*/  STL.64 [R1+0x11e8], R132 ;  /* 0x0011e88401007387 */ /* 0x008fe80000100a00 */
[----:B------:R-:W-:Y:S04]  /*23350*/  STL.64 [R1+0x11e0], R130 ;  /* 0x0011e08201007387 */ /* 0x000fe80000100a00 */
[----:B------:R-:W-:Y:S04]  /*23360*/  STL.64 [R1+0x11d8], R128 ;  /* 0x0011d88001007387 */ /* 0x000fe80000100a00 */
[----:B------:R-:W-:Y:S04]  /*23370*/  STL.64 [R1+0x11d0], R126 ;  /* 0x0011d07e01007387 */ /* 0x000fe80000100a00 */
[----:B------:R-:W-:Y:S04]  /*23380*/  STL.64 [R1+0x11c8], R124 ;  /* 0x0011c87c01007387 */ /* 0x000fe80000100a00 */
[----:B------:R-:W-:Y:S04]  /*23390*/  STL.64 [R1+0x11c0], R122 ;  /* 0x0011c07a01007387 */ /* 0x000fe80000100a00 */
[----:B------:R-:W-:Y:S04]  /*233a0*/  STL.64 [R1+0x11b8], R120 ;  /* 0x0011b87801007387 */ /* 0x000fe80000100a00 */
[----:B------:R-:W-:Y:S04]  /*233b0*/  STL.64 [R1+0x11b0], R118 ;  /* 0x0011b07601007387 */ /* 0x000fe80000100a00 */
[----:B------:R-:W-:Y:S04]  /*233c0*/  STL.64 [R1+0x11a8], R116 ;  /* 0x0011a87401007387 */ /* 0x000fe80000100a00 */
[----:B------:R-:W-:Y:S01]  /*233d0*/  STL.64 [R1+0x11a0], R114 ;  /* 0x0011a07201007387 */ /* 0x000fe20000100a00 */
[----:B-1----:R-:W1:Y:S03]  /*233e0*/  S2R R136, SR_TID.X ;  /* 0x0000000000887919 */ /* 0x002e660000002100 */
        /* <DEDUP_REMOVED lines=28> */
[----:B-1----:R-:W-:-:S03]  /*235b0*/  IMAD.SHL.U32 R138, R136, 0x2, RZ ;  /* 0x00000002888a7824 */ /* 0x002fc600078e00ff */
[----:B------:R-:W-:Y:S04]  /*235c0*/  STL.64 [R1+0x10b8], R56 ;  /* 0x0010b83801007387 */ /* 0x000fe80000100a00 */
[----:B------:R-:W-:Y:S04]  /*235d0*/  STL.64 [R1+0x10b0], R54 ;  /* 0x0010b03601007387 */ /* 0x000fe80000100a00 */
[----:B------:R-:W-:Y:S04]  /*235e0*/  STL.64 [R1+0x10a8], R52 ;  /* 0x0010a83401007387 */ /* 0x000fe80000100a00 */
[----:B------:R-:W-:Y:S04]  /*235f0*/  STL.64 [R1+0x10a0], R50 ;  /* 0x0010a03201007387 */ /* 0x000fe80000100a00 */
[----:B------:R-:W-:Y:S01]  /*23600*/  STL.64 [R1+0x1098], R48 ;  /* 0x0010983001007387 */ /* 0x000fe20000100a00 */
[----:B------:R-:W-:-:S03]  /*23610*/  LOP3.LUT R137, R136, 0x40, RZ, 0xc0, !PT ;  /* 0x0000004088897812 */ /* 0x000fc600078ec0ff */
[----:B------:R-:W-:Y:S01]  /*23620*/  STL.64 [R1+0x1090], R46 ;  /* 0x0010902e01007387 */ /* 0x000fe20000100a00 */
[----:B------:R-:W-:-:S03]  /*23630*/  LOP3.LUT R138, R138, 0x7e, RZ, 0xc0, !PT ;  /* 0x0000007e8a8a7812 */ /* 0x000fc600078ec0ff */
[----:B------:R-:W-:Y:S04]  /*23640*/  STL.64 [R1+0x1088], R44 ;  /* 0x0010882c01007387 */ /* 0x000fe80000100a00 */
[----:B------:R-:W-:Y:S04]  /*23650*/  STL.64 [R1+0x1080], R42 ;  /* 0x0010802a01007387 */ /* 0x000fe80000100a00 */
[----:B------:R-:W-:Y:S04]  /*23660*/  STL.64 [R1+0x1078], R40 ;  /* 0x0010782801007387 */ /* 0x000fe80000100a00 */
[----:B------:R-:W-:Y:S01]  /*23670*/  STL.64 [R1+0x1070], R38 ;  /* 0x0010702601007387 */ /* 0x000fe20000100a00 */
[----:B------:R-:W-:-:S03]  /*23680*/  IMAD R138, R137, 0x200, R138 ;  /* 0x00000200898a7824 */ /* 0x000fc600078e028a */
[----:B------:R-:W-:Y:S04]  /*23690*/  STL.64 [R1+0x1068], R36 ;  /* 0x0010682401007387 */ /* 0x000fe80000100a00 */
[----:B------:R-:W-:Y:S01]  /*236a0*/  STL.64 [R1+0x1060], R34 ;  /* 0x0010602201007387 */ /* 0x000fe20000100a00 */
[----:B------:R-:W-:-:S03]  /*236b0*/  PRMT R9, RZ, 0x7610, R9 ;  /* 0x00007610ff097816 */ /* 0x000fc60000000009 */
[----:B------:R-:W-:Y:S01]  /*236c0*/  STL.64 [R1+0x1058], R32 ;  /* 0x0010582001007387 */ /* 0x000fe20000100a00 */
[----:B0-----:R-:W-:-:S03]  /*236d0*/  @!P0 IMAD.MOV.U32 R6, RZ, RZ, R132 ;  /* 0x000000ffff068224 */ /* 0x001fc600078e0084 */
[----:B------:R-:W-:Y:S04]  /*236e0*/  STL.64 [R1+0x1050], R30 ;  /* 0x0010501e01007387 */ /* 0x000fe80000100a00 */
[----:B------:R-:W-:Y:S01]  /*236f0*/  STL.64 [R1+0x1048], R28 ;  /* 0x0010481c01007387 */ /* 0x000fe20000100a00 */
[----:B------:R-:W-:-:S03]  /*23700*/  LOP3.LUT R138, R138, 0x20, RZ, 0x3c, !PT ;  /* 0x000000208a8a7812 */ /* 0x000fc600078e3cff */
[----:B------:R-:W-:Y:S04]  /*23710*/  STL.64 [R1+0x1040], R26 ;  /* 0x0010401a01007387 */ /* 0x000fe80000100a00 */
[----:B--2---:R-:W-:Y:S04]  /*23720*/  STL.64 [R1+0x1038], R24 ;  /* 0x0010381801007387 */ /* 0x004fe80000100a00 */
[----:B------:R-:W-:Y:S04]  /*23730*/  STL [R1+0xf68], R4 ;  /* 0x000f680401007387 */ /* 0x000fe80000100800 */
[----:B------:R-:W2:Y:S04]  /*23740*/  LDL.LU R139, [R1+0x2f0] ;  /* 0x0002f000018b7983 */ /* 0x000ea80000300800 */
[----:B------:R-:W3:Y:S04]  /*23750*/  LDL.LU R140, [R1+0x2dc] ;  /* 0x0002dc00018c7983 */ /* 0x000ee80000300800 */
[----:B------:R-:W3:Y:S04]  /*23760*/  LDL.LU R141, [R1+0x2c8] ;  /* 0x0002c800018d7983 */ /* 0x000ee80000300800 */
[----:B----4-:R0:W4:Y:S04]  /*23770*/  @!P0 LDG.E.U16 R9, desc[UR6][R6.64] ;  /* 0x0000000606098981 */ /* 0x010128000c1e1500 */
[----:B------:R-:W4:Y:S04]  /*23780*/  LDL.LU R142, [R1+0x2b4] ;  /* 0x0002b400018e7983 */ /* 0x000f280000300800 */
[----:B------:R-:W4:Y:S01]  /*23790*/  LDL.LU R143, [R1+0x2a0] ;  /* 0x0002a000018f7983 */ /* 0x000f220000300800 */
[----:B0-----:R-:W-:-:S03]  /*237a0*/  @!P0 IMAD.MOV.U32 R7, RZ, RZ, R144 ;  /* 0x000000ffff078224 */ /* 0x001fc600078e0090 */
[----:B------:R-:W4:Y:S04]  /*237b0*/  LDL.LU R144, [R1+0x28c] ;  /* 0x00028c0001907983 */ /* 0x000f280000300800 */
[----:B------:R0:W-:Y:S04]  /*237c0*/  STS.U16 [R138+UR4+0x1d00], R145 ;  /* 0x001d00918a007988 */ /* 0x0001e80008000404 */
[----:B------:R1:W-:Y:S04]  /*237d0*/  STS.U16 [R138+UR4+0x2100], R146 ;  /* 0x002100928a007988 */ /* 0x0003e80008000404 */
[----:B------:R1:W-:Y:S04]  /*237e0*/  STS.U16 [R138+UR4+0x2500], R147 ;  /* 0x002500938a007988 */ /* 0x0003e80008000404 */
[----:B0-----:R-:W4:Y:S04]  /*237f0*/  LDL.LU R145, [R1+0x278] ;  /* 0x0002780001917983 */ /* 0x001f280000300800 */
[----:B-1----:R-:W4:Y:S04]  /*23800*/  LDL.LU R146, [R1+0x260] ;  /* 0x0002600001927983 */ /* 0x002f280000300800 */
[----:B------:R0:W-:Y:S04]  /*23810*/  STS.U16 [R138+UR4+0x2900], R148 ;  /* 0x002900948a007988 */ /* 0x0001e80008000404 */
[----:B------:R-:W4:Y:S04]  /*23820*/  LDL.LU R147, [R1+0x248] ;  /* 0x0002480001937983 */ /* 0x000f280000300800 */
[----:B------:R1:W-:Y:S04]  /*23830*/  STS.U16 [R138+UR4+0x2d00], R149 ;  /* 0x002d00958a007988 */ /* 0x0003e80008000404 */
[----:B0-----:R-:W4:Y:S04]  /*23840*/  LDL.LU R148, [R1+0x234] ;  /* 0x0002340001947983 */ /* 0x001f280000300800 */
[----:B------:R0:W-:Y:S04]  /*23850*/  STS.U16 [R138+UR4+0x3100], R150 ;  /* 0x003100968a007988 */ /* 0x0001e80008000404 */
[----:B-1----:R-:W4:Y:S04]  /*23860*/  LDL.LU R149, [R1+0x220] ;  /* 0x0002200001957983 */ /* 0x002f280000300800 */
[----:B0-----:R-:W4:Y:S01]  /*23870*/  LDL.LU R150, [R1+0x20c] ;  /* 0x00020c0001967983 */ /* 0x001f220000300800 */
[----:B------:R-:W-:-:S03]  /*23880*/  IMAD.SHL.U32 R136, R136, 0x2, RZ ;  /* 0x0000000288887824 */ /* 0x000fc600078e00ff */
[----:B------:R-:W-:Y:S04]  /*23890*/  STS.U16 [R138+UR4+0x3500], R251 ;  /* 0x003500fb8a007988 */ /* 0x000fe80008000404 */
[----:B------:R-:W-:Y:S01]  /*238a0*/  STS.U16 [R138+UR4+0x3900], R245 ;  /* 0x003900f58a007988 */ /* 0x000fe20008000404 */
[----:B------:R-:W-:-:S03]  /*238b0*/  LOP3.LUT R136, R136, 0x7e, RZ, 0xc0, !PT ;  /* 0x0000007e88887812 */ /* 0x000fc600078ec0ff */
        /* <DEDUP_REMOVED lines=19> */
[----:B--2---:R-:W-:Y:S04]  /*239f0*/  STS.U16 [R136+UR4+0x180], R139 ;  /* 0x0001808b88007988 */ /* 0x004fe80008000404 */
[----:B---3--:R-:W-:Y:S04]  /*23a00*/  STS.U16 [R136+UR4+0x580], R140 ;  /* 0x0005808c88007988 */ /* 0x008fe80008000404 */
[----:B------:R-:W-:Y:S04]  /*23a10*/  STS.U16 [R136+UR4+0x980], R141 ;  /* 0x0009808d88007988 */ /* 0x000fe80008000404 */
[----:B----4-:R-:W-:Y:S04]  /*23a20*/  STS.U16 [R136+UR4+0xd80], R142 ;  /* 0x000d808e88007988 */ /* 0x010fe80008000404 */
        /* <DEDUP_REMOVED lines=9> */
[----:B0-----:R-:W2:Y:S04]  /*23ac0*/  LDL.LU R8, [R1+0x1258] ;  /* 0x0012580001087983 */ /* 0x001ea80000300800 */
[----:B------:R-:W3:Y:S04]  /*23ad0*/  LDL.LU R139, [R1+0x2ec] ;  /* 0x0002ec00018b7983 */ /* 0x000ee80000300800 */
[----:B------:R-:W4:Y:S04]  /*23ae0*/  LDL.LU R140, [R1+0x2d8] ;  /* 0x0002d800018c7983 */ /* 0x000f280000300800 */
[----:B------:R-:W2:Y:S04]  /*23af0*/  LDL.LU R141, [R1+0x2c4] ;  /* 0x0002c400018d7983 */ /* 0x000ea80000300800 */
        /* <DEDUP_REMOVED lines=8> */
[----:B------:R-:W2:Y:S01]  /*23b80*/  LDL.LU R150, [R1+0x208] ;  /* 0x0002080001967983 */ /* 0x000ea20000300800 */
[----:B------:R-:W0:Y:S01]  /*23b90*/  S2R R137, SR_TID.X ;  /* 0x0000000000897919 */ /* 0x000e220000002100 */
[----:B------:R-:W-:-:S02]  /*23ba0*/  @!P0 IMAD.MOV.U32 R6, RZ, RZ, R4 ;  /* 0x000000ffff068224 */ /* 0x000fc400078e0004 */
[----:B------:R-:W-:Y:S04]  /*23bb0*/  STS.U16 [R136+UR4+0x3580], R250 ;  /* 0x003580fa88007988 */ /* 0x000fe80008000404 */
[----:B------:R-:W-:Y:S04]  /*23bc0*/  STS.U16 [R136+UR4+0x3980], R244 ;  /* 0x003980f488007988 */ /* 0x000fe80008000404 */
[----:B------:R-:W-:Y:S04]  /*23bd0*/  STS.U16 [R136+UR4+0x3d80], R238 ;  /* 0x003d80ee88007988 */ /* 0x000fe80008000404 */
[----:B------:R-:W-:Y:S04]  /*23be0*/  STS.U16 [R136+UR4+0x4180], R232 ;  /* 0x004180e888007988 */ /* 0x000fe80008000404 */
[----:B------:R-:W-:Y:S04]  /*23bf0*/  STS.U16 [R136+UR4+0x4580], R226 ;  /* 0x004580e288007988 */ /* 0x000fe80008000404 */
[----:B------:R-:W-:Y:S01]  /*23c00*/  STS.U16 [R136+UR4+0x4980], R220 ;  /* 0x004980dc88007988 */ /* 0x000fe20008000404 */
[C---:B0-----:R-:W-:Y:S01]  /*23c10*/  IMAD.SHL.U32 R4, R137.reuse, 0x2, RZ ;  /* 0x0000000289047824 */ /* 0x041fe200078e00ff */
[----:B------:R-:W-:-:S02]  /*23c20*/  LOP3.LUT R138, R137, 0x40, RZ, 0xc0, !PT ;  /* 0x00000040898a7812 */ /* 0x000fc400078ec0ff */
[----:B------:R-:W-:Y:S02]  /*23c30*/  STS.U16 [R136+UR4+0x4d80], R214 ;  /* 0x004d80d688007988 */ /* 0x000fe40008000404 */
[----:B------:R-:W-:Y:S02]  /*23c40*/  LOP3.LUT R4, R4, 0x7e, RZ, 0xc0, !PT ;  /* 0x0000007e04047812 */ /* 0x000fe400078ec0ff */
[----:B------:R-:W-:Y:S04]  /*23c50*/  STS.U16 [R136+UR4+0x5180], R208 ;  /* 0x005180d088007988 */ /* 0x000fe80008000404 */
[----:B------:R-:W-:Y:S01]  /*23c60*/  STS.U16 [R136+UR4+0x5580], R202 ;  /* 0x005580ca88007988 */ /* 0x000fe20008000404 */
[----:B------:R-:W-:-:S03]  /*23c70*/  IMAD R4, R138, 0x200, R4 ;  /* 0x000002008a047824 */ /* 0x000fc600078e0204 */
        /* <DEDUP_REMOVED lines=11> */
[----:B---3--:R-:W-:Y:S04]  /*23d30*/  STS.U16 [R4+UR4+0x200], R139 ;  /* 0x0002008b04007988 */ /* 0x008fe80008000404 */
[----:B----4-:R-:W-:Y:S04]  /*23d40*/  STS.U16 [R4+UR4+0x600], R140 ;  /* 0x0006008c04007988 */ /* 0x010fe80008000404 */
[----:B--2---:R-:W-:Y:S04]  /*23d50*/  STS.U16 [R4+UR4+0xa00], R141 ;  /* 0x000a008d04007988 */ /* 0x004fe80008000404 */
        /* <DEDUP_REMOVED lines=23> */
[----:B------:R-:W-:-:S03]  /*23ed0*/  PRMT R5, RZ, 0x7610, R5 ;  /* 0x00007610ff057816 */ /* 0x000fc60000000005 */
[----:B------:R-:W-:Y:S04]  /*23ee0*/  STS.U16 [R4+UR4+0x3600], R249 ;  /* 0x003600f904007988 */ /* 0x000fe80008000404 */
[----:B------:R0:W2:Y:S04]  /*23ef0*/  @!P0 LDG.E.U16 R5, desc[UR6][R6.64] ;  /* 0x0000000606058981 */ /* 0x0000a8000c1e1500 */
[----:B------:R-:W-:Y:S01]  /*23f00*/  STS.U16 [R4+UR4+0x3a00], R243 ;  /* 0x003a00f304007988 */ /* 0x000fe20008000404 */
[----:B0-----:R-:W-:-:S03]  /*23f10*/  IMAD.SHL.U32 R6, R137, 0x2, RZ ;  /* 0x0000000289067824 */ /* 0x001fc600078e00ff */
[----:B------:R-:W-:Y:S04]  /*23f20*/  STS.U16 [R4+UR4+0x3e00], R237 ;  /* 0x003e00ed04007988 */ /* 0x000fe80008000404 */
[----:B------:R-:W-:Y:S01]  /*23f30*/  STS.U16 [R4+UR4+0x4200], R231 ;  /* 0x004200e704007988 */ /* 0x000fe20008000404 */
[----:B------:R-:W-:-:S03]  /*23f40*/  LOP3.LUT R6, R6, 0x7e, RZ, 0xc0, !PT ;  /* 0x0000007e06067812 */ /* 0x000fc600078ec0ff */
        /* <DEDUP_REMOVED lines=42> */
[----:B------:R-:W0:Y:S03]  /*241f0*/  S2R R141, SR_TID.X ;  /* 0x00000000008d7919 */ /* 0x000e260000002100 */
        /* <DEDUP_REMOVED lines=36> */
[----:B------:R1:W-:Y:S04]  /*24440*/  STS.U16 [R4+UR4+0x3300], R0 ;  /* 0x0033000004007988 */ /* 0x0003e80008000404 */
[----:B0-----:R-:W2:Y:S04]  /*24450*/  LDL.LU R15, [R1+0x124c] ;  /* 0x00124c00010f7983 */ /* 0x001ea80000300800 */
[----:B-1----:R-:W3:Y:S04]  /*24460*/  LDL.LU R0, [R1+0x1248] ;  /* 0x0012480001007983 */ /* 0x002ee80000300800 */
[----:B------:R-:W4:Y:S04]  /*24470*/  LDL.LU R143, [R1+0x2e0] ;  /* 0x0002e000018f7983 */ /* 0x000f280000300800 */
[----:B------:R-:W2:Y:S04]  /*24480*/  LDL.LU R144, [R1+0x2cc] ;  /* 0x0002cc0001907983 */ /* 0x000ea80000300800 */
[----:B------:R-:W3:Y:S04]  /*24490*/  LDL.LU R145, [R1+0x2b8] ;  /* 0x0002b80001917983 */ /* 0x000ee80000300800 */
[----:B------:R-:W3:Y:S04]  /*244a0*/  LDL.LU R146, [R1+0x2a4] ;  /* 0x0002a40001927983 */ /* 0x000ee80000300800 */
[----:B------:R-:W3:Y:S04]  /*244b0*/  LDL.LU R147, [R1+0x290] ;  /* 0x0002900001937983 */ /* 0x000ee80000300800 */
[----:B------:R-:W3:Y:S04]  /*244c0*/  LDL.LU R148, [R1+0x27c] ;  /* 0x00027c0001947983 */ /* 0x000ee80000300800 */
[----:B------:R-:W3:Y:S04]  /*244d0*/  LDL.LU R149, [R1+0x268] ;  /* 0x0002680001957983 */ /* 0x000ee80000300800 */
[----:B------:R-:W3:Y:S04]  /*244e0*/  LDL.LU R150, [R1+0x250] ;  /* 0x0002500001967983 */ /* 0x000ee80000300800 */
[----:B------:R-:W3:Y:S04]  /*244f0*/  LDL.LU.64 R24, [R1] ;  /* 0x0000000001187983 */ /* 0x000ee80000300a00 */
[----:B------:R-:W3:Y:S04]  /*24500*/  LDL.LU.64 R26, [R1+0x8] ;  /* 0x00000800011a7983 */ /* 0x000ee80000300a00 */
        /* <DEDUP_REMOVED lines=29> */
[----:B------:R-:W3:Y:S01]  /*246e0*/  LDL.LU.64 R86, [R1+0xf8] ;  /* 0x0000f80001567983 */ /* 0x000ee20000300a00 */
[----:B------:R-:W-:-:S03]  /*246f0*/  IMAD.SHL.U32 R6, R141, 0x2, RZ ;  /* 0x000000028d067824 */ /* 0x000fc600078e00ff */
[----:B------:R-:W3:Y:S04]  /*24700*/  LDL.LU.64 R88, [R1+0x100] ;  /* 0x0001000001587983 */ /* 0x000ee80000300a00 */
[----:B------:R-:W3:Y:S04]  /*24710*/  LDL.LU.64 R90, [R1+0x108] ;  /* 0x00010800015a7983 */ /* 0x000ee80000300a00 */
[----:B------:R-:W3:Y:S04]  /*24720*/  LDL.LU.64 R92, [R1+0x110] ;  /* 0x00011000015c7983 */ /* 0x000ee80000300a00 */
[----:B------:R-:W3:Y:S04]  /*24730*/  LDL.LU.64 R94, [R1+0x118] ;  /* 0x00011800015e7983 */ /* 0x000ee80000300a00 */
[----:B------:R-:W-:Y:S04]  /*24740*/  STS.U16 [R4+UR4+0x3700], R247 ;  /* 0x003700f704007988 */ /* 0x000fe80008000404 */
[----:B------:R-:W3:Y:S01]  /*24750*/  LDL.LU.64 R96, [R1+0x120] ;  /* 0x0001200001607983 */ /* 0x000ee20000300a00 */
[----:B------:R-:W-:-:S03]  /*24760*/  LOP3.LUT R6, R6, 0x7e, RZ, 0xc0, !PT ;  /* 0x0000007e06067812 */ /* 0x000fc600078ec0ff */
[----:B------:R-:W-:Y:S04]  /*24770*/  STS.U16 [R4+UR4+0x3b00], R241 ;  /* 0x003b00f104007988 */ /* 0x000fe80008000404 */
[----:B------:R-:W3:Y:S04]  /*24780*/  LDL.LU.64 R98, [R1+0x128] ;  /* 0x0001280001627983 */ /* 0x000ee80000300a00 */
[----:B------:R-:W-:Y:S04]  /*24790*/  STS.U16 [R4+UR4+0x3f00], R235 ;  /* 0x003f00eb04007988 */ /* 0x000fe80008000404 */
[----:B------:R-:W3:Y:S04]  /*247a0*/  LDL.LU.64 R100, [R1+0x130] ;  /* 0x0001300001647983 */ /* 0x000ee80000300a00 */
[----:B------:R-:W-:Y:S04]  /*247b0*/  STS.U16 [R4+UR4+0x4300], R229 ;  /* 0x004300e504007988 */ /* 0x000fe80008000404 */
[----:B------:R-:W3:Y:S04]  /*247c0*/  LDL.LU.64 R102, [R1+0x138] ;  /* 0x0001380001667983 */ /* 0x000ee80000300a00 */
[----:B------:R-:W-:Y:S04]  /*247d0*/  STS.U16 [R4+UR4+0x4700], R223 ;  /* 0x004700df04007988 */ /* 0x000fe80008000404 */
[----:B------:R-:W3:Y:S04]  /*247e0*/  LDL.LU.64 R104, [R1+0x140] ;  /* 0x0001400001687983 */ /* 0x000ee80000300a00 */
[----:B------:R-:W-:Y:S04]  /*247f0*/  STS.U16 [R4+UR4+0x4b00], R217 ;  /* 0x004b00d904007988 */ /* 0x000fe80008000404 */
[----:B------:R-:W3:Y:S01]  /*24800*/  LDL.LU.64 R106, [R1+0x148] ;  /* 0x00014800016a7983 */ /* 0x000ee20000300a00 */
[----:B------:R-:W-:-:S03]  /*24810*/  IMAD R6, R142, 0x200, R6 ;  /* 0x000002008e067824 */ /* 0x000fc600078e0206 */
        /* <DEDUP_REMOVED lines=25> */
[----:B------:R0:W-:Y:S04]  /*249b0*/  STS.U16 [R4+UR4+0x7f00], R14 ;  /* 0x007f000e04007988 */ /* 0x0001e80008000404 */
[----:B------:R-:W3:Y:S04]  /*249c0*/  LDL.LU.64 R132, [R1+0x1b0] ;  /* 0x0001b00001847983 */ /* 0x000ee80000300a00 */
[----:B----4-:R1:W-:Y:S04]  /*249d0*/  STS.U16 [R6+UR4+0x380], R143 ;  /* 0x0003808f06007988 */ /* 0x0103e80008000404 */
[----:B------:R-:W4:Y:S04]  /*249e0*/  LDL.LU.64 R134, [R1+0x1b8] ;  /* 0x0001b80001867983 */ /* 0x000f280000300a00 */
[----:B--2---:R-:W-:Y:S04]  /*249f0*/  STS.U16 [R6+UR4+0x780], R144 ;  /* 0x0007809006007988 */ /* 0x004fe80008000404 */
[----:B------:R-:W4:Y:S04]  /*24a00*/  LDL.LU.64 R136, [R1+0x1c0] ;  /* 0x0001c00001887983 */ /* 0x000f280000300a00 */
[----:B---3--:R2:W-:Y:S04]  /*24a10*/  STS.U16 [R6+UR4+0xb80], R145 ;  /* 0x000b809106007988 */ /* 0x0085e80008000404 */
[----:B------:R-:W4:Y:S04]  /*24a20*/  LDL.LU.64 R138, [R1+0x1c8] ;  /* 0x0001c800018a7983 */ /* 0x000f280000300a00 */
[----:B------:R-:W-:Y:S04]  /*24a30*/  STS.U16 [R6+UR4+0xf80], R146 ;  /* 0x000f809206007988 */ /* 0x000fe80008000404 */
[----:B------:R-:W4:Y:S01]  /*24a40*/  LDL.LU.64 R140, [R1+0x1d0] ;  /* 0x0001d000018c7983 */ /* 0x000f220000300a00 */
[----:B0-----:R-:W-:-:S03]  /*24a50*/  IMAD.MOV.U32 R4, RZ, RZ, R151 ;  /* 0x000000ffff047224 */ /* 0x001fc600078e0097 */
[----:B------:R0:W-:Y:S04]  /*24a60*/  STS.U16 [R6+UR4+0x1380], R147 ;  /* 0x0013809306007988 */ /* 0x0001e80008000404 */
[----:B-1----:R-:W4:Y:S04]  /*24a70*/  LDL.LU.64 R142, [R1+0x1d8] ;  /* 0x0001d800018e7983 */ /* 0x002f280000300a00 */
[----:B------:R-:W-:Y:S04]  /*24a80*/  STS.U16 [R6+UR4+0x1780], R148 ;  /* 0x0017809406007988 */ /* 0x000fe80008000404 */
[----:B--2---:R-:W4:Y:S04]  /*24a90*/  LDL.LU.64 R144, [R1+0x1e0] ;  /* 0x0001e00001907983 */ /* 0x004f280000300a00 */
[----:B------:R1:W-:Y:S04]  /*24aa0*/  STS.U16 [R6+UR4+0x1b80], R149 ;  /* 0x001b809506007988 */ /* 0x0003e80008000404 */
[----:B0-----:R-:W4:Y:S04]  /*24ab0*/  LDL.LU.64 R146, [R1+0x1e8] ;  /* 0x0001e80001927983 */ /* 0x001f280000300a00 */
[----:B------:R0:W-:Y:S04]  /*24ac0*/  STS.U16 [R6+UR4+0x1f80], R150 ;  /* 0x001f809606007988 */ /* 0x0001e80008000404 */
[----:B-1----:R-:W4:Y:S04]  /*24ad0*/  LDL.LU.64 R148, [R1+0x1f0] ;  /* 0x0001f00001947983 */ /* 0x002f280000300a00 */
[----:B0-----:R-:W4:Y:S04]  /*24ae0*/  LDL.LU.64 R150, [R1+0x1f8] ;  /* 0x0001f80001967983 */ /* 0x001f280000300a00 */
        /* <DEDUP_REMOVED lines=24> */
[----:B------:R0:W-:Y:S06]  /*24c70*/  MEMBAR.ALL.CTA ;  /* 0x0000000000007992 */ /* 0x0001ec0000008000 */
[----:B0-----:R-:W0:Y:S01]  /*24c80*/  FENCE.VIEW.ASYNC.S ;  /* 0x00000000000073c6 */ /* 0x001e220000000000 */
[----:B------:R-:W-:-:S03]  /*24c90*/  UMOV UR37, 0x40000040 ;  /* 0x4000004000257882 */ /* 0x000fc60000000000 */
[----:B------:R-:W4:Y:S04]  /*24ca0*/  LDL.LU R0, [R1+0x1244] ;  /* 0x0012440001007983 */ /* 0x000f280000300800 */
[----:B-1----:R-:W4:Y:S04]  /*24cb0*/  LDL.LU R15, [R1+0x1240] ;  /* 0x00124000010f7983 */ /* 0x002f280000300800 */
[----:B--2---:R-:W2:Y:S04]  /*24cc0*/  LDL.LU R16, [R1+0x123c] ;  /* 0x00123c0001107983 */ /* 0x004ea80000300800 */
[----:B---3--:R-:W3:Y:S01]  /*24cd0*/  LDL.LU R8, [R1+0x1238] ;  /* 0x0012380001087983 */ /* 0x008ee20000300800 */
[----:B0-----:R-:W-:Y:S06]  /*24ce0*/  BAR.SYNC.DEFER_BLOCKING 0x0 ;  /* 0x0000000000007b1d */ /* 0x001fec0000010000 */
[----:B----4-:R-:W-:-:S06]  /*24cf0*/  WARPGROUP.ARRIVE ;  /* 0x00000000000079c5 */ /* 0x010fcc0000000000 */
[----:B------:R-:W-:Y:S03]  /*24d00*/  HGMMA.64x256x16.F32.BF16 R24, gdesc[UR36].tnspA, R24, gsb0 ;  /* 0x23e00000241879f0 */ /* 0x000fe60008001818 */
[----:B------:R-:W-:Y:S02]  /*24d10*/  WARPGROUP.DEPBAR.LE gsb0, 0x0 ;  /* 0x00008000000079c5 */ /* 0x000fe40000010000 */
[----:B------:R-:W-:-:S15]  /*24d20*/  WARPGROUP.ARRIVE ;  /* 0x00000000000079c5 */ /* 0x000fde0000000000 */
[----:B------:R-:W-:-:S08]  /*24d30*/  NOP ;  /* 0x0000000000007918 */ /* 0x000fd00000000000 */
        /* <DEDUP_REMOVED lines=26> */
[----:B------:R-:W-:Y:S04]  /*24ee0*/  STL.64 [R1], R24 ;  /* 0x0000001801007387 */ /* 0x000fe80000100a00 */
        /* <DEDUP_REMOVED lines=62> */
[----:B------:R0:W-:Y:S01]  /*252d0*/  STL.64 [R1+0x1f8], R150 ;  /* 0x0001f89601007387 */ /* 0x0001e20000100a00 */
[----:B------:R-:W-:-:S02]  /*252e0*/  IMAD.MOV.U32 R252, RZ, RZ, R140 ;  /* 0x000000fffffc7224 */ /* 0x000fc400078e008c */
[----:B------:R-:W-:Y:S02]  /*252f0*/  IMAD.MOV.U32 R251, RZ, RZ, R139 ;  /* 0x000000fffffb7224 */ /* 0x000fe400078e008b */
[----:B------:R-:W-:Y:S01]  /*25300*/  IMAD.MOV.U32 R250, RZ, RZ, R138 ;  /* 0x000000fffffa7224 */ /* 0x000fe200078e008a */
[----:B0-----:R-:W4:Y:S04]  /*25310*/  LDL.LU.64 R150, [R1+0x1230] ;  /* 0x0012300001967983 */ /* 0x001f280000300a00 */
[----:B------:R-:W2:Y:S04]  /*25320*/  LDL.LU.64 R148, [R1+0x1228] ;  /* 0x0012280001947983 */ /* 0x000ea80000300a00 */
[----:B------:R-:W3:Y:S01]  /*25330*/  LDL.LU.64 R146, [R1+0x1220] ;  /* 0x0012200001927983 */ /* 0x000ee20000300a00 */
[----:B------:R-:W-:-:S03]  /*25340*/  IMAD.MOV.U32 R249, RZ, RZ, R137 ;  /* 0x000000fffff97224 */ /* 0x000fc600078e0089 */
[----:B------:R-:W4:Y:S01]  /*25350*/  LDL.LU.64 R144, [R1+0x1218] ;  /* 0x0012180001907983 */ /* 0x000f220000300a00 */
[----:B------:R-:W-:-:S03]  /*25360*/  IMAD.MOV.U32 R248, RZ, RZ, R136 ;  /* 0x000000fffff87224 */ /* 0x000fc600078e0088 */
[----:B------:R-:W2:Y:S01]  /*25370*/  LDL.LU.64 R142, [R1+0x1210] ;  /* 0x00121000018e7983 */ /* 0x000ea20000300a00 */
[----:B------:R-:W-:-:S03]  /*25380*/  IMAD.MOV.U32 R247, RZ, RZ, R135 ;  /* 0x000000fffff77224 */ /* 0x000fc600078e0087 */
[----:B------:R-:W2:Y:S01]  /*25390*/  LDL.LU.64 R140, [R1+0x1208] ;  /* 0x00120800018c7983 */ /* 0x000ea20000300a00 */
[----:B------:R-:W-:-:S03]  /*253a0*/  IMAD.MOV.U32 R246, RZ, RZ, R134 ;  /* 0x000000fffff67224 */ /* 0x000fc600078e0086 */
[----:B------:R-:W2:Y:S01]  /*253b0*/  LDL.LU.64 R138, [R1+0x1200] ;  /* 0x00120000018a7983 */ /* 0x000ea20000300a00 */
[----:B------:R-:W-:Y:S02]  /*253c0*/  IMAD.MOV.U32 R245, RZ, RZ, R133 ;  /* 0x000000fffff57224 */ /* 0x000fe400078e0085 */
[----:B------:R-:W-:Y:S01]  /*253d0*/  IMAD.MOV.U32 R244, RZ, RZ, R132 ;  /* 0x000000fffff47224 */ /* 0x000fe200078e0084 */
[----:B------:R-:W2:Y:S04]  /*253e0*/  LDL.LU.64 R136, [R1+0x11f8] ;  /* 0x0011f80001887983 */ /* 0x000ea80000300a00 */
[----:B------:R-:W2:Y:S04]  /*253f0*/  LDL.LU.64 R134, [R1+0x11f0] ;  /* 0x0011f00001867983 */ /* 0x000ea80000300a00 */
[----:B------:R-:W2:Y:S01]  /*25400*/  LDL.LU.64 R132, [R1+0x11e8] ;  /* 0x0011e80001847983 */ /* 0x000ea20000300a00 */
[----:B------:R-:W-:-:S02]  /*25410*/  IMAD.MOV.U32 R243, RZ, RZ, R131 ;  /* 0x000000fffff37224 */ /* 0x000fc400078e0083 */
[----:B------:R-:W-:Y:S02]  /*25420*/  IMAD.MOV.U32 R242, RZ, RZ, R130 ;  /* 0x000000fffff27224 */ /* 0x000fe400078e0082 */
[----:B------:R-:W-:Y:S01]  /*25430*/  IMAD.MOV.U32 R241, RZ, RZ, R129 ;  /* 0x000000fffff17224 */ /* 0x000fe200078e0081 */
[----:B------:R-:W2:Y:S01]  /*25440*/  LDL.LU.64 R130, [R1+0x11e0] ;  /* 0x0011e00001827983 */ /* 0x000ea20000300a00 */
[----:B------:R-:W-:Y:S02]  /*25450*/  IMAD.MOV.U32 R240, RZ, RZ, R128 ;  /* 0x000000fffff07224 */ /* 0x000fe400078e0080 */
[----:B------:R-:W-:Y:S01]  /*25460*/  IMAD.MOV.U32 R239, RZ, RZ, R127 ;  /* 0x000000ffffef7224 */ /* 0x000fe200078e007f */
[----:B------:R-:W2:Y:S01]  /*25470*/  LDL.LU.64 R128, [R1+0x11d8] ;  /* 0x0011d80001807983 */ /* 0x000ea20000300a00 */
[----:B------:R-:W-:Y:S02]  /*25480*/  IMAD.MOV.U32 R238, RZ, RZ, R126 ;  /* 0x000000ffffee7224 */ /* 0x000fe400078e007e */
[----:B------:R-:W-:Y:S01]  /*25490*/  IMAD.MOV.U32 R237, RZ, RZ, R125 ;  /* 0x000000ffffed7224 */ /* 0x000fe200078e007d */
[----:B------:R-:W2:Y:S01]  /*254a0*/  LDL.LU.64 R126, [R1+0x11d0] ;  /* 0x0011d000017e7983 */ /* 0x000ea20000300a00 */
[----:B------:R-:W-:-:S02]  /*254b0*/  IMAD.MOV.U32 R236, RZ, RZ, R124 ;  /* 0x000000ffffec7224 */ /* 0x000fc400078e007c */
        /* <DEDUP_REMOVED lines=149> */
[----:B------:R-:W-:-:S03]  /*25e10*/  IMAD.MOV.U32 R5, RZ, RZ, R24 ;  /* 0x000000ffff057224 */ /* 0x000fc600078e0018 */
[----:B------:R-:W2:Y:S04]  /*25e20*/  LDL.LU.64 R24, [R1+0x1038] ;  /* 0x0010380001187983 */ /* 0x000ea80000300a00 */
[----:B------:R-:W-:Y:S04]  /*25e30*/  STL [R1+0xfdc], R226 ;  /* 0x000fdce201007387 */ /* 0x000fe80000100800 */
[----:B------:R0:W-:Y:S04]  /*25e40*/  STL [R1+0xfd8], R227 ;  /* 0x000fd8e301007387 */ /* 0x0001e80000100800 */
[----:B------:R-:W-:Y:S04]  /*25e50*/  STL [R1+0xfcc], R228 ;  /* 0x000fcce401007387 */ /* 0x000fe80000100800 */
[----:B------:R-:W-:Y:S04]  /*25e60*/  STL [R1+0xfc8], R229 ;  /* 0x000fc8e501007387 */ /* 0x000fe80000100800 */
[----:B------:R2:W-:Y:S04]  /*25e70*/  STL [R1+0xfc4], R230 ;  /* 0x000fc4e601007387 */ /* 0x0005e80000100800 */
[----:B------:R-:W-:Y:S04]  /*25e80*/  STL [R1+0xfc0], R231 ;  /* 0x000fc0e701007387 */ /* 0x000fe80000100800 */
[----:B------:R1:W-:Y:S04]  /*25e90*/  STL [R1+0xfbc], R232 ;  /* 0x000fbce801007387 */ /* 0x0003e80000100800 */
[----:B------:R-:W-:Y:S04]  /*25ea0*/  STL [R1+0xfb8], R233 ;  /* 0x000fb8e901007387 */ /* 0x000fe80000100800 */
[----:B------:R1:W-:Y:S04]  /*25eb0*/  STL [R1+0xfb4], R234 ;  /* 0x000fb4ea01007387 */ /* 0x0003e80000100800 */
[----:B------:R-:W-:Y:S04]  /*25ec0*/  STL [R1+0xfb0], R235 ;  /* 0x000fb0eb01007387 */ /* 0x000fe80000100800 */
[----:B------:R1:W-:Y:S04]  /*25ed0*/  STL [R1+0xfac], R236 ;  /* 0x000facec01007387 */ /* 0x0003e80000100800 */
[----:B------:R-:W-:Y:S04]  /*25ee0*/  STL [R1+0xfa8], R237 ;  /* 0x000fa8ed01007387 */ /* 0x000fe80000100800 */
[----:B------:R1:W-:Y:S01]  /*25ef0*/  STL [R1+0xfa4], R238 ;  /* 0x000fa4ee01007387 */ /* 0x0003e20000100800 */
[----:B0-----:R-:W-:-:S02]  /*25f00*/  IMAD.MOV.U32 R227, RZ, RZ, R2 ;  /* 0x000000ffffe37224 */ /* 0x001fc400078e0002 */
[----:B---3--:R-:W-:Y:S02]  /*25f10*/  IMAD.MOV.U32 R2, RZ, RZ, R146 ;  /* 0x000000ffff027224 */ /* 0x008fe400078e0092 */
[----:B----4-:R-:W-:Y:S02]  /*25f20*/  IMAD.MOV.U32 R226, RZ, RZ, R144 ;  /* 0x000000ffffe27224 */ /* 0x010fe400078e0090 */
[----:B--2---:R-:W-:Y:S02]  /*25f30*/  IMAD.MOV.U32 R230, RZ, RZ, R140 ;  /* 0x000000ffffe67224 */ /* 0x004fe400078e008c */
[----:B-1----:R-:W-:Y:S02]  /*25f40*/  IMAD.MOV.U32 R232, RZ, RZ, R138 ;  /* 0x000000ffffe87224 */ /* 0x002fe400078e008a */
[----:B------:R-:W-:Y:S02]  /*25f50*/  IMAD.MOV.U32 R234, RZ, RZ, R136 ;  /* 0x000000ffffea7224 */ /* 0x000fe400078e0088 */
[----:B------:R-:W-:-:S02]  /*25f60*/  IMAD.MOV.U32 R236, RZ, RZ, R134 ;  /* 0x000000ffffec7224 */ /* 0x000fc400078e0086 */
[----:B------:R-:W-:Y:S02]  /*25f70*/  IMAD.MOV.U32 R238, RZ, RZ, R132 ;  /* 0x000000ffffee7224 */ /* 0x000fe400078e0084 */
[----:B------:R-:W2:Y:S01]  /*25f80*/  LDL.LU R132, [R1+0x1034] ;  /* 0x0010340001847983 */ /* 0x000ea20000300800 */
[----:B------:R-:W-:Y:S02]  /*25f90*/  IMAD.MOV.U32 R237, RZ, RZ, R133 ;  /* 0x000000ffffed7224 */ /* 0x000fe400078e0085 */
[----:B------:R-:W-:Y:S01]  /*25fa0*/  IMAD.MOV.U32 R235, RZ, RZ, R135 ;  /* 0x000000ffffeb7224 */ /* 0x000fe200078e0087 */
[----:B------:R-:W2:Y:S01]  /*25fb0*/  LDL.LU R133, [R1+0x1030] ;  /* 0x0010300001857983 */ /* 0x000ea20000300800 */
[----:B------:R-:W-:-:S03]  /*25fc0*/  IMAD.MOV.U32 R233, RZ, RZ, R137 ;  /* 0x000000ffffe97224 */ /* 0x000fc600078e0089 */
[----:B------:R-:W2:Y:S01]  /*25fd0*/  LDL.LU R134, [R1+0x102c] ;  /* 0x00102c0001867983 */ /* 0x000ea20000300800 */
[----:B------:R-:W-:-:S03]  /*25fe0*/  IMAD.MOV.U32 R231, RZ, RZ, R139 ;  /* 0x000000ffffe77224 */ /* 0x000fc600078e008b */
[----:B------:R-:W2:Y:S04]  /*25ff0*/  LDL.LU R135, [R1+0x1028] ;  /* 0x0010280001877983 */ /* 0x000ea80000300800 */
[----:B------:R-:W2:Y:S04]  /*26000*/  LDL.LU R136, [R1+0x1024] ;  /* 0x0010240001887983 */ /* 0x000ea80000300800 */
[----:B------:R-:W2:Y:S04]  /*26010*/  LDL.LU R137, [R1+0x1020] ;  /* 0x0010200001897983 */ /* 0x000ea80000300800 */
[----:B------:R-:W2:Y:S04]  /*26020*/  LDL.LU R138, [R1+0x101c] ;  /* 0x00101c00018a7983 */ /* 0x000ea80000300800 */
[----:B------:R-:W2:Y:S04]  /*26030*/  LDL.LU R139, [R1+0x1018] ;  /* 0x00101800018b7983 */ /* 0x000ea80000300800 */
[----:B------:R-:W2:Y:S01]  /*26040*/  LDL.LU R140, [R1+0x1014] ;  /* 0x00101400018c7983 */ /* 0x000ea20000300800 */
[----:B------:R-:W-:-:S03]  /*26050*/  IMAD.MOV.U32 R228, RZ, RZ, R142 ;  /* 0x000000ffffe47224 */ /* 0x000fc600078e008e */
[----:B------:R0:W-:Y:S04]  /*26060*/  STL [R1+0xfa0], R239 ;  /* 0x000fa0ef01007387 */ /* 0x0001e80000100800 */
[----:B------:R1:W-:Y:S01]  /*26070*/  STL [R1+0xf9c], R240 ;  /* 0x000f9cf001007387 */ /* 0x0003e20000100800 */
[----:B------:R-:W-:Y:S02]  /*26080*/  IMAD.MOV.U32 R229, RZ, RZ, R145 ;  /* 0x000000ffffe57224 */ /* 0x000fe400078e0091 */
[----:B0-----:R-:W-:Y:S02]  /*26090*/  IMAD.MOV.U32 R239, RZ, RZ, R143 ;  /* 0x000000ffffef7224 */ /* 0x001fe400078e008f */
[----:B-1----:R-:W-:Y:S02]  /*260a0*/  IMAD.MOV.U32 R240, RZ, RZ, R141 ;  /* 0x000000fffff07224 */ /* 0x002fe400078e008d */
[----:B------:R-:W2:Y:S04]  /*260b0*/  LDL.LU R141, [R1+0x1010] ;  /* 0x00101000018d7983 */ /* 0x000ea80000300800 */
[----:B------:R-:W2:Y:S04]  /*260c0*/  LDL.LU R142, [R1+0x100c] ;  /* 0x00100c00018e7983 */ /* 0x000ea80000300800 */
[----:B------:R-:W2:Y:S04]  /*260d0*/  LDL.LU R143, [R1+0x1008] ;  /* 0x00100800018f7983 */ /* 0x000ea80000300800 */
[----:B------:R-:W2:Y:S04]  /*260e0*/  LDL.LU R144, [R1+0x1004] ;  /* 0x0010040001907983 */ /* 0x000ea80000300800 */
[----:B------:R-:W2:Y:S04]  /*260f0*/  LDL.LU R145, [R1+0x1000] ;  /* 0x0010000001917983 */ /* 0x000ea80000300800 */
[----:B------:R-:W2:Y:S04]  /*26100*/  LDL.LU R146, [R1+0xffc] ;  /* 0x000ffc0001927983 */ /* 0x000ea80000300800 */
[----:B------:R0:W-:Y:S02]  /*26110*/  STL [R1+0xf98], R241 ;  /* 0x000f98f101007387 */ /* 0x0001e40000100800 */
[----:B0-----:R-:W-:-:S02]  /*26120*/  IMAD.MOV.U32 R241, RZ, RZ, R147 ;  /* 0x000000fffff17224 */ /* 0x001fc400078e0093 */
[----:B------:R-:W2:Y:S04]  /*26130*/  LDL.LU R147, [R1+0xff8] ;  /* 0x000ff80001937983 */ /* 0x000ea80000300800 */
[----:B------:R0:W-:Y:S02]  /*26140*/  STL [R1+0xf94], R242 ;  /* 0x000f94f201007387 */ /* 0x0001e40000100800 */
[----:B0-----:R-:W-:Y:S02]  /*26150*/  IMAD.MOV.U32 R242, RZ, RZ, R148 ;  /* 0x000000fffff27224 */ /* 0x001fe400078e0094 */
[----:B------:R-:W2:Y:S04]  /*26160*/  LDL.LU R148, [R1+0xff4] ;  /* 0x000ff40001947983 */ /* 0x000ea80000300800 */
[----:B------:R0:W-:Y:S02]  /*26170*/  STL [R1+0xf90], R243 ;  /* 0x000f90f301007387 */ /* 0x0001e40000100800 */
[----:B0-----:R-:W-:-:S02]  /*26180*/  IMAD.MOV.U32 R243, RZ, RZ, R149 ;  /* 0x000000fffff37224 */ /* 0x001fc400078e0095 */
[----:B------:R-:W2:Y:S04]  /*26190*/  LDL.LU R149, [R1+0xff0] ;  /* 0x000ff00001957983 */ /* 0x000ea80000300800 */
[----:B------:R0:W-:Y:S02]  /*261a0*/  STL [R1+0xf8c], R244 ;  /* 0x000f8cf401007387 */ /* 0x0001e40000100800 */
[----:B0-----:R-:W-:Y:S02]  /*261b0*/  IMAD.MOV.U32 R244, RZ, RZ, R150 ;  /* 0x000000fffff47224 */ /* 0x001fe400078e0096 */
[----:B------:R-:W2:Y:S04]  /*261c0*/  LDL.LU R150, [R1+0xfec] ;  /* 0x000fec0001967983 */ /* 0x000ea80000300800 */
[----:B------:R0:W-:Y:S04]  /*261d0*/  STL [R1+0xf88], R245 ;  /* 0x000f88f501007387 */ /* 0x0001e80000100800 */
[----:B0-----:R-:W3:Y:S04]  /*261e0*/  LDL.LU R245, [R1+0xf08] ;  /* 0x000f080001f57983 */ /* 0x001ee80000300800 */
[----:B------:R0:W-:Y:S02]  /*261f0*/  STL [R1+0xf84], R246 ;  /* 0x000f84f601007387 */ /* 0x0001e40000100800 */
[----:B0-----:R-:W-:-:S02]  /*26200*/  IMAD.MOV.U32 R246, RZ, RZ, R151 ;  /* 0x000000fffff67224 */ /* 0x001fc400078e0097 */
[----:B------:R-:W2:Y:S01]  /*26210*/  LDL.LU R151, [R1+0xfe8] ;  /* 0x000fe80001977983 */ /* 0x000ea20000300800 */
[----:B------:R-:W-:Y:S01]  /*26220*/  UIADD3.64 UR48, UR8, 0x380, URZ ;  /* 0x0000038008307897 */ /* 0x000fe2000fffe03f */
[----:B------:R-:W-:Y:S01]  /*26230*/  UMOV UR50, UR38 ;  /* 0x0000002600327c82 */ /* 0x000fe20008000000 */
[----:B------:R-:W-:Y:S01]  /*26240*/  UMOV UR51, UR39 ;  /* 0x0000002700337c82 */ /* 0x000fe20008000000 */
[----:B------:R0:W-:Y:S04]  /*26250*/  STL [R1+0xf80], R247 ;  /* 0x000f80f701007387 */ /* 0x0001e80000100800 */
[----:B0-----:R-:W4:Y:S04]  /*26260*/  LDL.LU R247, [R1+0xefc] ;  /* 0x000efc0001f77983 */ /* 0x001f280000300800 */
[----:B------:R0:W-:Y:S04]  /*26270*/  STL [R1+0xf7c], R248 ;  /* 0x000f7cf801007387 */ /* 0x0001e80000100800 */
[----:B0-----:R-:W4:Y:S04]  /*26280*/  LDL.LU R248, [R1+0xf00] ;  /* 0x000f000001f87983 */ /* 0x001f280000300800 */
[----:B------:R0:W-:Y:S04]  /*26290*/  STL [R1+0xf78], R249 ;  /* 0x000f78f901007387 */ /* 0x0001e80000100800 */
[----:B------:R-:W-:Y:S04]  /*262a0*/  STL [R1+0xf74], R250 ;  /* 0x000f74fa01007387 */ /* 0x000fe80000100800 */
[----:B------:R-:W-:Y:S01]  /*262b0*/  STL [R1+0xf70], R251 ;  /* 0x000f70fb01007387 */ /* 0x000fe20000100800 */
[----:B0-----:R-:W-:-:S03]  /*262c0*/  IMAD.MOV.U32 R249, RZ, RZ, R246 ;  /* 0x000000fffff97224 */ /* 0x001fc600078e00f6 */
[----:B------:R-:W-:Y:S04]  /*262d0*/  STL [R1+0xf6c], R252 ;  /* 0x000f6cfc01007387 */ /* 0x000fe80000100800 */
[----:B------:R-:W4:Y:S01]  /*262e0*/  LDL.LU R246, [R1+0xef8] ;  /* 0x000ef80001f67983 */ /* 0x000f220000300800 */
[----:B------:R-:W-:Y:S01]  /*262f0*/  UIADD3.64 UR52, UR8, 0x400, URZ ;  /* 0x0000040008347897 */ /* 0x000fe2000fffe03f */
[----:B------:R-:W-:Y:S01]  /*26300*/  UMOV UR54, UR10 ;  /* 0x0000000a00367c82 */ /* 0x000fe20008000000 */
[----:B------:R-:W-:Y:S01]  /*26310*/  UMOV UR55, UR11 ;  /* 0x0000000b00377c82 */ /* 0x000fe20008000000 */
[----:B--2---:R-:W-:-:S06]  /*26320*/  WARPGROUP.ARRIVE ;  /* 0x00000000000079c5 */ /* 0x004fcc0000000000 */
[----:B------:R-:W-:Y:S01]  /*26330*/  HGMMA.64x256x16.F32.BF16 R24, gdesc[UR48].tnspA, R24, gsb0 ;  /* 0x23e00000301879f0 */ /* 0x000fe20008001818 */
[----:B---3--:R-:W-:Y:S02]  /*26340*/  R2UR UR49, R245 ;  /* 0x00000000f53172ca */ /* 0x008fe400000e0000 */
[----:B------:R-:W2:Y:S01]  /*26350*/  LDL.LU R245, [R1+0xef4] ;  /* 0x000ef40001f57983 */ /* 0x000ea20000300800 */
[----:B------:R-:W-:Y:S01]  /*26360*/  UIADD3.64 UR56, UR8, 0x480, URZ ;  /* 0x0000048008387897 */ /* 0x000fe2000fffe03f */
[----:B------:R-:W-:Y:S01]  /*26370*/  UMOV UR58, UR14 ;  /* 0x0000000e003a7c82 */ /* 0x000fe20008000000 */
[----:B------:R-:W-:Y:S01]  /*26380*/  UMOV UR59, UR15 ;  /* 0x0000000f003b7c82 */ /* 0x000fe20008000000 */
[----:B------:R-:W-:Y:S02]  /*26390*/  WARPGROUP.DEPBAR.LE gsb0, 0x0 ;  /* 0x00008000000079c5 */ /* 0x000fe40000010000 */
[----:B------:R-:W-:-:S15]  /*263a0*/  WARPGROUP.ARRIVE ;  /* 0x00000000000079c5 */ /* 0x000fde0000000000 */
[----:B------:R-:W-:-:S04]  /*263b0*/  NOP ;  /* 0x0000000000007918 */ /* 0x000fc80000000000 */
[----:B------:R-:W-:Y:S01]  /*263c0*/  HGMMA.64x256x16.F32.BF16 R24, gdesc[UR52].tnspA, R24, gsb0 ;  /* 0x23e00000341879f0 */ /* 0x000fe20008001818 */
[----:B----4-:R-:W-:Y:S02]  /*263d0*/  R2UR UR53, R248 ;  /* 0x00000000f83572ca */ /* 0x010fe400000e0000 */
[----:B------:R-:W-:Y:S02]  /*263e0*/  R2UR UR48, R249 ;  /* 0x00000000f93072ca */ /* 0x000fe400000e0000 */
[----:B------:R-:W0:Y:S01]  /*263f0*/  LDC R249, c[0x0][0x230] ;  /* 0x00008c00fff97b82 */ /* 0x000e220000000800 */
[----:B------:R-:W-:Y:S02]  /*26400*/  WARPGROUP.DEPBAR.LE gsb0, 0x0 ;  /* 0x00008000000079c5 */ /* 0x000fe40000010000 */
[----:B------:R-:W-:-:S15]  /*26410*/  WARPGROUP.ARRIVE ;  /* 0x00000000000079c5 */ /* 0x000fde0000000000 */
[----:B------:R-:W-:-:S05]  /*26420*/  NOP ;  /* 0x0000000000007918 */ /* 0x000fca0000000000 */
[----:B------:R-:W-:Y:S01]  /*26430*/  HGMMA.64x256x16.F32.BF16 R24, gdesc[UR56].tnspA, R24, gsb0 ;  /* 0x23e00000381879f0 */ /* 0x000fe20008001818 */
[----:B------:R-:W-:Y:S02]  /*26440*/  R2UR UR57, R246 ;  /* 0x00000000f63972ca */ /* 0x000fe400000e0000 */
[----:B------:R-:W3:Y:S04]  /*26450*/  LDL.LU R246, [R1+0xad0] ;  /* 0x000ad00001f67983 */ /* 0x000ee80000300800 */
[----:B------:R-:W4:Y:S01]  /*26460*/  LDL.LU R248, [R1+0xac8] ;  /* 0x000ac80001f87983 */ /* 0x000f220000300800 */
[----:B0-----:R-:W-:Y:S01]  /*26470*/  VIADD R249, R249, 0x7f ;  /* 0x0000007ff9f97836 */ /* 0x001fe20000000000 */
[----:B--2---:R-:W-:-:S04]  /*26480*/  R2UR UR56, R245 ;  /* 0x00000000f53872ca */ /* 0x004fc800000e0000 */
[----:B------:R-:W-:Y:S01]  /*26490*/  SHF.R.S32.HI R245, RZ, 0x1f, R249 ;  /* 0x0000001ffff57819 */ /* 0x000fe200000114f9 */
[----:B------:R-:W-:-:S03]  /*264a0*/  VIADD R8, R8, 0x1 ;  /* 0x0000000108087836 */ /* 0x000fc60000000000 */
[----:B------:R-:W-:Y:S02]  /*264b0*/  LEA.HI R245, R245, R249, RZ, 0x7 ;  /* 0x000000f9f5f57211 */ /* 0x000fe400078f38ff */
[----:B------:R-:W-:Y:S02]  /*264c0*/  R2UR UR52, R247 ;  /* 0x00000000f73472ca */ /* 0x000fe400000e0000 */
[----:B------:R-:W-:Y:S01]  /*264d0*/  SHF.R.S32.HI R245, RZ, 0x7, R245 ;  /* 0x00000007fff57819 */ /* 0x000fe200000114f5 */
[----:B------:R-:W2:Y:S03]  /*264e0*/  LDL.LU R247, [R1+0xab0] ;  /* 0x000ab00001f77983 */ /* 0x000ea60000300800 */
[----:B------:R-:W-:Y:S01]  /*264f0*/  ISETP.NE.U32.AND P0, PT, R8, R245, PT ;  /* 0x000000f50800720c */ /* 0x000fe20003f05070 */
[----:B------:R0:W-:Y:S04]  /*26500*/  STL [R1+0x2f4], R8 ;  /* 0x0002f40801007387 */ /* 0x0001e80000100800 */
[----:B------:R-:W2:Y:S01]  /*26510*/  LDL.LU R245, [R1+0xaa8] ;  /* 0x000aa80001f57983 */ /* 0x000ea20000300800 */
[----:B0-----:R-:W0:Y:S02]  /*26520*/  LDC R8, c[0x0][0x238] ;  /* 0x00008e00ff087b82 */ /* 0x001e240000000800 */
[----:B0-----:R-:W-:-:S04]  /*26530*/  IMAD.SHL.U32 R8, R8, 0x80, RZ ;  /* 0x0000008008087824 */ /* 0x001fc800078e00ff */
[----:B------:R-:W-:-:S05]  /*26540*/  IMAD.SHL.U32 R8, R8, 0x2, RZ ;  /* 0x0000000208087824 */ /* 0x000fca00078e00ff */
[-C--:B------:R-:W-:Y:S02]  /*26550*/  IADD3 R15, P1, R15, R8.reuse, RZ ;  /* 0x000000080f0f7210 */ /* 0x080fe40007f3e0ff */
[-C--:B------:R-:W-:Y:S02]  /*26560*/  IADD3 R0, P2, R0, R8.reuse, RZ ;  /* 0x0000000800007210 */ /* 0x080fe40007f5e0ff */
[-C--:B---3--:R-:W-:Y:S02]  /*26570*/  IADD3 R246, P5, R246, R8.reuse, RZ ;  /* 0x00000008f6f67210 */ /* 0x088fe40007fbe0ff */
[----:B----4-:R-:W-:-:S03]  /*26580*/  IADD3 R248, P6, R248, R8, RZ ;  /* 0x00000008f8f87210 */ /* 0x010fc60007fde0ff */
[----:B------:R0:W-:Y:S04]  /*26590*/  STL [R1+0xad0], R246 ;  /* 0x000ad0f601007387 */ /* 0x0001e80000100800 */
[----:B0-----:R-:W3:Y:S04]  /*265a0*/  LDL.LU R246, [R1+0xacc] ;  /* 0x000acc0001f67983 */ /* 0x001ee80000300800 */
[----:B------:R0:W-:Y:S04]  /*265b0*/  STL [R1+0xac0], R15 ;  /* 0x000ac00f01007387 */ /* 0x0001e80000100800 */
[----:B0-----:R-:W4:Y:S04]  /*265c0*/  LDL.LU R15, [R1+0xfe4] ;  /* 0x000fe400010f7983 */ /* 0x001f280000300800 */
[----:B------:R-:W-:Y:S04]  /*265d0*/  STL [R1+0xac8], R248 ;  /* 0x000ac8f801007387 */ /* 0x000fe80000100800 */
[----:B------:R0:W-:Y:S04]  /*265e0*/  STL [R1+0xab8], R0 ;  /* 0x000ab80001007387 */ /* 0x0001e80000100800 */
[----:B0-----:R-:W4:Y:S01]  /*265f0*/  LDL.LU R0, [R1+0xfe0] ;  /* 0x000fe00001007983 */ /* 0x001f220000300800 */
[----:B------:R-:W-:-:S02]  /*26600*/  IADD3 R16, P4, R16, R8, RZ ;  /* 0x0000000810107210 */ /* 0x000fc40007f9e0ff */
[----:B--2---:R-:W-:-:S05]  /*26610*/  IADD3 R247, P3, R247, R8, RZ ;  /* 0x00000008f7f77210 */ /* 0x004fca0007f7e0ff */
[----:B------:R-:W-:Y:S04]  /*26620*/  STL [R1+0xab0], R247 ;  /* 0x000ab0f701007387 */ /* 0x000fe80000100800 */
[----:B------:R-:W2:Y:S01]  /*26630*/  LDL.LU R252, [R1+0xaa0] ;  /* 0x000aa00001fc7983 */ /* 0x000ea20000300800 */
[--C-:B----4-:R-:W-:Y:S01]  /*26640*/  IMAD.X R15, R15, 0x1, R0.reuse, P4 ;  /* 0x000000010f0f7824 */ /* 0x110fe200020e0600 */
[----:B------:R-:W-:Y:S01]  /*26650*/  IADD3 R245, P4, R245, R8, RZ ;  /* 0x00000008f5f57210 */ /* 0x000fe20007f9e0ff */
[----:B---3--:R-:W-:-:S04]  /*26660*/  IMAD.X R246, R246, 0x1, R0, P5 ;  /* 0x00000001f6f67824 */ /* 0x008fc800028e0600 */
[----:B------:R0:W-:Y:S04]  /*26670*/  STL [R1+0xaa8], R245 ;  /* 0x000aa8f501007387 */ /* 0x0001e80000100800 */
[----:B0-----:R-:W3:Y:S04]  /*26680*/  LDL.LU R245, [R1+0xac4] ;  /* 0x000ac40001f57983 */ /* 0x001ee80000300800 */
[----:B------:R-:W4:Y:S04]  /*26690*/  LDL.LU R251, [R1+0xa98] ;  /* 0x000a980001fb7983 */ /* 0x000f280000300800 */
[----:B------:R-:W4:Y:S04]  /*266a0*/  LDL.LU R250, [R1+0xabc] ;  /* 0x000abc0001fa7983 */ /* 0x000f280000300800 */
[----:B------:R0:W-:Y:S04]  /*266b0*/  STL [R1+0xacc], R246 ;  /* 0x000accf601007387 */ /* 0x0001e80000100800 */
[----:B------:R-:W4:Y:S04]  /*266c0*/  LDL.LU R249, [R1+0xa90] ;  /* 0x000a900001f97983 */ /* 0x000f280000300800 */
[----:B------:R-:W4:Y:S04]  /*266d0*/  LDL.LU R248, [R1+0xab4] ;  /* 0x000ab40001f87983 */ /* 0x000f280000300800 */
[----:B------:R-:W4:Y:S04]  /*266e0*/  LDL.LU R247, [R1+0xa88] ;  /* 0x000a880001f77983 */ /* 0x000f280000300800 */
[----:B0-----:R-:W4:Y:S01]  /*266f0*/  LDL.LU R246, [R1+0xaac] ;  /* 0x000aac0001f67983 */ /* 0x001f220000300800 */
[-C--:B--2---:R-:W-:Y:S01]  /*26700*/  IADD3 R252, P5, R252, R8.reuse, RZ ;  /* 0x00000008fcfc7210 */ /* 0x084fe20007fbe0ff */
[----:B---3--:R-:W-:Y:S01]  /*26710*/  IMAD.X R245, R245, 0x1, R0, P6 ;  /* 0x00000001f5f57824 */ /* 0x008fe200030e0600 */
[----:B----4-:R-:W-:-:S04]  /*26720*/  IADD3 R251, P6, R251, R8, RZ ;  /* 0x00000008fbfb7210 */ /* 0x010fc80007fde0ff */
[----:B------:R0:W-:Y:S01]  /*26730*/  STL [R1+0xac4], R245 ;  /* 0x000ac4f501007387 */ /* 0x0001e20000100800 */
[----:B------:R-:W-:-:S03]  /*26740*/  IMAD.X R250, R250, 0x1, R0, P1 ;  /* 0x00000001fafa7824 */ /* 0x000fc600008e0600 */
[----:B0-----:R-:W2:Y:S01]  /*26750*/  LDL.LU R245, [R1+0xa80] ;  /* 0x000a800001f57983 */ /* 0x001ea20000300800 */
[----:B------:R-:W-:-:S03]  /*26760*/  IADD3 R249, P1, R249, R8, RZ ;  /* 0x00000008f9f97210 */ /* 0x000fc60007f3e0ff */
[----:B------:R0:W-:Y:S01]  /*26770*/  STL [R1+0xaa0], R252 ;  /* 0x000aa0fc01007387 */ /* 0x0001e20000100800 */
[----:B------:R-:W-:-:S03]  /*26780*/  IMAD.X R248, R248, 0x1, R0, P2 ;  /* 0x00000001f8f87824 */ /* 0x000fc600010e0600 */
[----:B------:R-:W-:Y:S01]  /*26790*/  STL [R1+0xa98], R251 ;  /* 0x000a98fb01007387 */ /* 0x000fe20000100800 */
[----:B------:R-:W-:-:S03]  /*267a0*/  IADD3 R247, P2, R247, R8, RZ ;  /* 0x00000008f7f77210 */ /* 0x000fc60007f5e0ff */
[----:B------:R-:W-:Y:S01]  /*267b0*/  STL [R1+0xabc], R250 ;  /* 0x000abcfa01007387 */ /* 0x000fe20000100800 */
[----:B------:R-:W-:-:S03]  /*267c0*/  IMAD.X R246, R246, 0x1, R0, P3 ;  /* 0x00000001f6f67824 */ /* 0x000fc600018e0600 */
[----:B------:R-:W-:Y:S04]  /*267d0*/  STL [R1+0xa90], R249 ;  /* 0x000a90f901007387 */ /* 0x000fe80000100800 */
[----:B------:R-:W-:Y:S04]  /*267e0*/  STL [R1+0xab4], R248 ;  /* 0x000ab4f801007387 */ /* 0x000fe80000100800 */
[----:B0-----:R-:W3:Y:S04]  /*267f0*/  LDL.LU R252, [R1+0xaa4] ;  /* 0x000aa40001fc7983 */ /* 0x001ee80000300800 */
[----:B------:R0:W-:Y:S04]  /*26800*/  STL [R1+0xaac], R246 ;  /* 0x000aacf601007387 */ /* 0x0001e80000100800 */
[----:B------:R1:W-:Y:S04]  /*26810*/  STL [R1+0xa88], R247 ;  /* 0x000a88f701007387 */ /* 0x0003e80000100800 */
[----:B0-----:R-:W4:Y:S04]  /*26820*/  LDL.LU R246, [R1+0xa78] ;  /* 0x000a780001f67983 */ /* 0x001f280000300800 */
[----:B------:R-:W4:Y:S04]  /*26830*/  LDL.LU R251, [R1+0xa9c] ;  /* 0x000a9c0001fb7983 */ /* 0x000f280000300800 */
[----:B------:R-:W4:Y:S01]  /*26840*/  LDL.LU R250, [R1+0xa70] ;  /* 0x000a700001fa7983 */ /* 0x000f220000300800 */
[----:B--2---:R-:W-:-:S05]  /*26850*/  IADD3 R245, P3, R245, R8, RZ ;  /* 0x00000008f5f57210 */ /* 0x004fca0007f7e0ff */
[----:B------:R0:W-:Y:S04]  /*26860*/  STL [R1+0xa80], R245 ;  /* 0x000a80f501007387 */ /* 0x0001e80000100800 */
[----:B------:R-:W2:Y:S04]  /*26870*/  LDL.LU R249, [R1+0xa94] ;  /* 0x000a940001f97983 */ /* 0x000ea80000300800 */
[----:B------:R-:W2:Y:S04]  /*26880*/  LDL.LU R248, [R1+0xa68] ;  /* 0x000a680001f87983 */ /* 0x000ea80000300800 */
[----:B-1----:R-:W2:Y:S04]  /*26890*/  LDL.LU R247, [R1+0xa8c] ;  /* 0x000a8c0001f77983 */ /* 0x002ea80000300800 */
[----:B0-----:R-:W2:Y:S01]  /*268a0*/  LDL.LU R245, [R1+0xa60] ;  /* 0x000a600001f57983 */ /* 0x001ea20000300800 */
[----:B---3--:R-:W-:Y:S01]  /*268b0*/  IMAD.X R252, R252, 0x1, R0, P4 ;  /* 0x00000001fcfc7824 */ /* 0x008fe200020e0600 */
[----:B----4-:R-:W-:-:S05]  /*268c0*/  IADD3 R246, P4, R246, R8, RZ ;  /* 0x00000008f6f67210 */ /* 0x010fca0007f9e0ff */
[----:B------:R0:W-:Y:S04]  /*268d0*/  STL [R1+0xa78], R246 ;  /* 0x000a78f601007387 */ /* 0x0001e80000100800 */
[----:B0-----:R-:W3:Y:S01]  /*268e0*/  LDL.LU R246, [R1+0xa84] ;  /* 0x000a840001f67983 */ /* 0x001ee20000300800 */
[--C-:B------:R-:W-:Y:S01]  /*268f0*/  IMAD.X R251, R251, 0x1, R0.reuse, P5 ;  /* 0x00000001fbfb7824 */ /* 0x100fe200028e0600 */
[-C--:B------:R-:W-:Y:S02]  /*26900*/  IADD3 R250, P5, R250, R8.reuse, RZ ;  /* 0x00000008fafa7210 */ /* 0x080fe40007fbe0ff */
[----:B------:R0:W-:Y:S04]  /*26910*/  STL [R1+0xaa4], R252 ;  /* 0x000aa4fc01007387 */ /* 0x0001e80000100800 */
[----:B------:R-:W-:Y:S04]  /*26920*/  STL [R1+0xa9c], R251 ;  /* 0x000a9cfb01007387 */ /* 0x000fe80000100800 */
[----:B------:R-:W-:Y:S01]  /*26930*/  STL [R1+0xa70], R250 ;  /* 0x000a70fa01007387 */ /* 0x000fe20000100800 */
[----:B--2---:R-:W-:Y:S01]  /*26940*/  IMAD.X R249, R249, 0x1, R0, P6 ;  /* 0x00000001f9f97824 */ /* 0x004fe200030e0600 */
[----:B------:R-:W-:-:S04]  /*26950*/  IADD3 R248, P6, R248, R8, RZ ;  /* 0x00000008f8f87210 */ /* 0x000fc80007fde0ff */
[----:B------:R-:W-:Y:S01]  /*26960*/  STL [R1+0xa94], R249 ;  /* 0x000a94f901007387 */ /* 0x000fe20000100800 */
[----:B------:R-:W-:-:S03]  /*26970*/  IMAD.X R247, R247, 0x1, R0, P1 ;  /* 0x00000001f7f77824 */ /* 0x000fc600008e0600 */
[----:B------:R-:W-:Y:S01]  /*26980*/  STL [R1+0xa68], R248 ;  /* 0x000a68f801007387 */ /* 0x000fe20000100800 */
[----:B------:R-:W-:-:S03]  /*26990*/  IADD3 R245, P1, R245, R8, RZ ;  /* 0x00000008f5f57210 */ /* 0x000fc60007f3e0ff */
[----:B0-----:R-:W2:Y:S04]  /*269a0*/  LDL.LU R252, [R1+0xa58] ;  /* 0x000a580001fc7983 */ /* 0x001ea80000300800 */
[----:B------:R0:W-:Y:S04]  /*269b0*/  STL [R1+0xa60], R245 ;  /* 0x000a60f501007387 */ /* 0x0001e80000100800 */
[----:B------:R1:W-:Y:S04]  /*269c0*/  STL [R1+0xa8c], R247 ;  /* 0x000a8cf701007387 */ /* 0x0003e80000100800 */
[----:B0-----:R-:W4:Y:S04]  /*269d0*/  LDL.LU R245, [R1+0xa7c] ;  /* 0x000a7c0001f57983 */ /* 0x001f280000300800 */
[----:B------:R-:W4:Y:S04]  /*269e0*/  LDL.LU R251, [R1+0xa50] ;  /* 0x000a500001fb7983 */ /* 0x000f280000300800 */
[----:B------:R-:W4:Y:S01]  /*269f0*/  LDL.LU R250, [R1+0xa74] ;  /* 0x000a740001fa7983 */ /* 0x000f220000300800 */
[----:B---3--:R-:W-:-:S05]  /*26a00*/  IMAD.X R246, R246, 0x1, R0, P2 ;  /* 0x00000001f6f67824 */ /* 0x008fca00010e0600 */
[----:B------:R0:W-:Y:S04]  /*26a10*/  STL [R1+0xa84], R246 ;  /* 0x000a84f601007387 */ /* 0x0001e80000100800 */
[----:B------:R-:W3:Y:S04]  /*26a20*/  LDL.LU R249, [R1+0xa48] ;  /* 0x000a480001f97983 */ /* 0x000ee80000300800 */
[----:B------:R-:W3:Y:S04]  /*26a30*/  LDL.LU R248, [R1+0xa6c] ;  /* 0x000a6c0001f87983 */ /* 0x000ee80000300800 */
[----:B-1----:R-:W3:Y:S04]  /*26a40*/  LDL.LU R247, [R1+0xa40] ;  /* 0x000a400001f77983 */ /* 0x002ee80000300800 */
[----:B0-----:R-:W3:Y:S01]  /*26a50*/  LDL.LU R246, [R1+0xa64] ;  /* 0x000a640001f67983 */ /* 0x001ee20000300800 */
[-C--:B--2---:R-:W-:Y:S01]  /*26a60*/  IADD3 R252, P2, R252, R8.reuse, RZ ;  /* 0x00000008fcfc7210 */ /* 0x084fe20007f5e0ff */
[----:B----4-:R-:W-:Y:S01]  /*26a70*/  IMAD.X R245, R245, 0x1, R0, P3 ;  /* 0x00000001f5f57824 */ /* 0x010fe200018e0600 */
[----:B------:R-:W-:-:S04]  /*26a80*/  IADD3 R251, P3, R251, R8, RZ ;  /* 0x00000008fbfb7210 */ /* 0x000fc80007f7e0ff */
[----:B------:R0:W-:Y:S01]  /*26a90*/  STL [R1+0xa7c], R245 ;  /* 0x000a7cf501007387 */ /* 0x0001e20000100800 */
[----:B------:R-:W-:-:S03]  /*26aa0*/  IMAD.X R250, R250, 0x1, R0, P4 ;  /* 0x00000001fafa7824 */ /* 0x000fc600020e0600 */
[----:B0-----:R-:W2:Y:S04]  /*26ab0*/  LDL.LU R245, [R1+0xa38] ;  /* 0x000a380001f57983 */ /* 0x001ea80000300800 */
[----:B------:R0:W-:Y:S04]  /*26ac0*/  STL [R1+0xa58], R252 ;  /* 0x000a58fc01007387 */ /* 0x0001e80000100800 */
[----:B------:R-:W-:Y:S01]  /*26ad0*/  STL [R1+0xa50], R251 ;  /* 0x000a50fb01007387 */ /* 0x000fe20000100800 */
[----:B---3--:R-:W-:-:S03]  /*26ae0*/  IADD3 R249, P4, R249, R8, RZ ;  /* 0x00000008f9f97210 */ /* 0x008fc60007f9e0ff */
[----:B------:R-:W-:Y:S01]  /*26af0*/  STL [R1+0xa74], R250 ;  /* 0x000a74fa01007387 */ /* 0x000fe20000100800 */
[----:B------:R-:W-:-:S03]  /*26b00*/  IMAD.X R248, R248, 0x1, R0, P5 ;  /* 0x00000001f8f87824 */ /* 0x000fc600028e0600 */
[----:B------:R-:W-:Y:S01]  /*26b10*/  STL [R1+0xa48], R249 ;  /* 0x000a48f901007387 */ /* 0x000fe20000100800 */
[----:B------:R-:W-:-:S03]  /*26b20*/  IADD3 R247, P5, R247, R8, RZ ;  /* 0x00000008f7f77210 */ /* 0x000fc60007fbe0ff */
[----:B------:R-:W-:Y:S01]  /*26b30*/  STL [R1+0xa6c], R248 ;  /* 0x000a6cf801007387 */ /* 0x000fe20000100800 */
[----:B------:R-:W-:-:S03]  /*26b40*/  IMAD.X R246, R246, 0x1, R0, P6 ;  /* 0x00000001f6f67824 */ /* 0x000fc600030e0600 */
        /* <DEDUP_REMOVED lines=478> */
[----:B------:R-:W-:Y:S04]  /*28930*/  STL [R1+0x7c8], R251 ;  /* 0x0007c8fb01007387 */ /* 0x000fe80000100800 */
[----:B------:R-:W-:Y:S01]  /*28940*/  STL [R1+0x7ec], R250 ;  /* 0x0007ecfa01007387 */ /* 0x000fe20000100800 */
[----:B---3--:R-:W-:Y:S01]  /*28950*/  IADD3 R249, P1, R249, R8, RZ ;  /* 0x00000008f9f97210 */ /* 0x008fe20007f3e0ff */
[----:B------:R-:W-:-:S04]  /*28960*/  IMAD.X R248, R248, 0x1, R0, P2 ;  /* 0x00000001f8f87824 */ /* 0x000fc800010e0600 */
[----:B------:R-:W-:Y:S01]  /*28970*/  STL [R1+0x7c0], R249 ;  /* 0x0007c0f901007387 */ /* 0x000fe20000100800 */
[----:B------:R-:W-:-:S03]  /*28980*/  IADD3 R247, P2, R247, R8, RZ ;  /* 0x00000008f7f77210 */ /* 0x000fc60007f5e0ff */
[----:B------:R-:W-:Y:S04]  /*28990*/  STL [R1+0x7e4], R248 ;  /* 0x0007e4f801007387 */ /* 0x000fe80000100800 */
[----:B0-----:R-:W3:Y:S01]  /*289a0*/  LDL.LU R252, [R1+0x7d4] ;  /* 0x0007d40001fc7983 */ /* 0x001ee20000300800 */
[----:B------:R-:W-:-:S05]  /*289b0*/  IMAD.X R246, R246, 0x1, R0, P3 ;  /* 0x00000001f6f67824 */ /* 0x000fca00018e0600 */
        /* <DEDUP_REMOVED lines=20> */
[--C-:B--2---:R-:W-:Y:S01]  /*28b00*/  IMAD.X R249, R249, 0x1, R0.reuse, P6 ;  /* 0x00000001f9f97824 */ /* 0x104fe200030e0600 */
[----:B------:R-:W-:Y:S01]  /*28b10*/  IADD3 R248, P6, R248, R8, RZ ;  /* 0x00000008f8f87210 */ /* 0x000fe20007fde0ff */
[----:B------:R-:W-:-:S03]  /*28b20*/  IMAD.X R247, R247, 0x1, R0, P1 ;  /* 0x00000001f7f77824 */ /* 0x000fc600008e0600 */
[----:B------:R-:W-:Y:S04]  /*28b30*/  STL [R1+0x7c4], R249 ;  /* 0x0007c4f901007387 */ /* 0x000fe80000100800 */
[----:B------:R-:W-:Y:S04]  /*28b40*/  STL [R1+0x798], R248 ;  /* 0x000798f801007387 */ /* 0x000fe80000100800 */
[----:B0-----:R-:W2:Y:S01]  /*28b50*/  LDL.LU R252, [R1+0x788] ;  /* 0x0007880001fc7983 */ /* 0x001ea20000300800 */
[----:B------:R-:W-:-:S05]  /*28b60*/  IADD3 R245, P1, R245, R8, RZ ;  /* 0x00000008f5f57210 */ /* 0x000fca0007f3e0ff */
        /* <DEDUP_REMOVED lines=12> */
[--C-:B----4-:R-:W-:Y:S01]  /*28c30*/  IMAD.X R245, R245, 0x1, R0.reuse, P3 ;  /* 0x00000001f5f57824 */ /* 0x110fe200018e0600 */
[----:B------:R-:W-:Y:S01]  /*28c40*/  IADD3 R251, P3, R251, R8, RZ ;  /* 0x00000008fbfb7210 */ /* 0x000fe20007f7e0ff */
[----:B------:R-:W-:-:S03]  /*28c50*/  IMAD.X R250, R250, 0x1, R0, P4 ;  /* 0x00000001fafa7824 */ /* 0x000fc600020e0600 */
[----:B------:R0:W-:Y:S04]  /*28c60*/  STL [R1+0x7ac], R245 ;  /* 0x0007acf501007387 */ /* 0x0001e80000100800 */
[----:B0-----:R-:W2:Y:S04]  /*28c70*/  LDL.LU R245, [R1+0x768] ;  /* 0x0007680001f57983 */ /* 0x001ea80000300800 */
[----:B------:R0:W-:Y:S04]  /*28c80*/  STL [R1+0x788], R252 ;  /* 0x000788fc01007387 */ /* 0x0001e80000100800 */
[----:B------:R-:W-:Y:S04]  /*28c90*/  STL [R1+0x780], R251 ;  /* 0x000780fb01007387 */ /* 0x000fe80000100800 */
[----:B------:R-:W-:Y:S01]  /*28ca0*/  STL [R1+0x7a4], R250 ;  /* 0x0007a4fa01007387 */ /* 0x000fe20000100800 */
[-C--:B---3--:R-:W-:Y:S01]  /*28cb0*/  IADD3 R249, P4, R249, R8.reuse, RZ ;  /* 0x00000008f9f97210 */ /* 0x088fe20007f9e0ff */
[----:B------:R-:W-:Y:S01]  /*28cc0*/  IMAD.X R248, R248, 0x1, R0, P5 ;  /* 0x00000001f8f87824 */ /* 0x000fe200028e0600 */
[----:B------:R-:W-:-:S03]  /*28cd0*/  IADD3 R247, P5, R247, R8, RZ ;  /* 0x00000008f7f77210 */ /* 0x000fc60007fbe0ff */
[----:B------:R-:W-:Y:S04]  /*28ce0*/  STL [R1+0x778], R249 ;  /* 0x000778f901007387 */ /* 0x000fe80000100800 */
        /* <DEDUP_REMOVED lines=66> */
[----:B-1----:R-:W2:Y:S01]  /*29110*/  LDL.LU R247, [R1+0x72c] ;  /* 0x00072c0001f77983 */ /* 0x002ea20000300800 */
[----:B0-----:R-:W-:-:S03]  /*29120*/  IMAD.MOV.U32 R245, RZ, RZ, R226 ;  /* 0x000000fffff57224 */ /* 0x001fc600078e00e2 */
[----:B------:R-:W2:Y:S01]  /*29130*/  LDL.LU R226, [R1+0x700] ;  /* 0x0007000001e27983 */ /* 0x000ea20000300800 */
[----:B---3--:R-:W-:Y:S01]  /*29140*/  IMAD.X R252, R252, 0x1, R0, P4 ;  /* 0x00000001fcfc7824 */ /* 0x008fe200020e0600 */
[----:B----4-:R-:W-:-:S05]  /*29150*/  IADD3 R246, P4, R246, R8, RZ ;  /* 0x00000008f6f67210 */ /* 0x010fca0007f9e0ff */
[----:B------:R0:W-:Y:S04]  /*29160*/  STL [R1+0x718], R246 ;  /* 0x000718f601007387 */ /* 0x0001e80000100800 */
[----:B0-----:R-:W3:Y:S01]  /*29170*/  LDL.LU R246, [R1+0x724] ;  /* 0x0007240001f67983 */ /* 0x001ee20000300800 */
[--C-:B------:R-:W-:Y:S01]  /*29180*/  IMAD.X R251, R251, 0x1, R0.reuse, P5 ;  /* 0x00000001fbfb7824 */ /* 0x100fe200028e0600 */
[-C--:B------:R-:W-:Y:S02]  /*29190*/  IADD3 R250, P5, R250, R8.reuse, RZ ;  /* 0x00000008fafa7210 */ /* 0x080fe40007fbe0ff */
[----:B------:R-:W-:Y:S04]  /*291a0*/  STL [R1+0x744], R252 ;  /* 0x000744fc01007387 */ /* 0x000fe80000100800 */
[----:B------:R-:W-:Y:S04]  /*291b0*/  STL [R1+0x73c], R251 ;  /* 0x00073cfb01007387 */ /* 0x000fe80000100800 */
[----:B------:R-:W-:Y:S01]  /*291c0*/  STL [R1+0x710], R250 ;  /* 0x000710fa01007387 */ /* 0x000fe20000100800 */
[--C-:B--2---:R-:W-:Y:S01]  /*291d0*/  IMAD.X R249, R249, 0x1, R0.reuse, P6 ;  /* 0x00000001f9f97824 */ /* 0x104fe200030e0600 */
[----:B------:R-:W-:Y:S01]  /*291e0*/  IADD3 R248, P6, R248, R8, RZ ;  /* 0x00000008f8f87210 */ /* 0x000fe20007fde0ff */
[----:B------:R-:W-:-:S03]  /*291f0*/  IMAD.X R247, R247, 0x1, R0, P1 ;  /* 0x00000001f7f77824 */ /* 0x000fc600008e0600 */
[----:B------:R-:W-:Y:S04]  /*29200*/  STL [R1+0x734], R249 ;  /* 0x000734f901007387 */ /* 0x000fe80000100800 */
[----:B------:R-:W-:Y:S01]  /*29210*/  STL [R1+0x708], R248 ;  /* 0x000708f801007387 */ /* 0x000fe20000100800 */
[----:B------:R-:W-:-:S05]  /*29220*/  IADD3 R226, P1, R226, R8, RZ ;  /* 0x00000008e2e27210 */ /* 0x000fca0007f3e0ff */
[----:B------:R0:W-:Y:S04]  /*29230*/  STL [R1+0x700], R226 ;  /* 0x000700e201007387 */ /* 0x0001e80000100800 */
[----:B0-----:R-:W2:Y:S04]  /*29240*/  LDL.LU R226, [R1+0x6f8] ;  /* 0x0006f80001e27983 */ /* 0x001ea80000300800 */
        /* <DEDUP_REMOVED lines=8> */
[----:B------:R-:W3:Y:S04]  /*292d0*/  LDL.LU R248, [R1+0x6e0] ;  /* 0x0006e00001f87983 */ /* 0x000ee80000300800 */
[----:B0-----:R-:W3:Y:S01]  /*292e0*/  LDL.LU R246, [R1+0x704] ;  /* 0x0007040001f67983 */ /* 0x001ee20000300800 */
[----:B--2---:R-:W-:-:S05]  /*292f0*/  IADD3 R226, P2, R226, R8, RZ ;  /* 0x00000008e2e27210 */ /* 0x004fca0007f5e0ff */
[----:B------:R0:W-:Y:S01]  /*29300*/  STL [R1+0x6f8], R226 ;  /* 0x0006f8e201007387 */ /* 0x0001e20000100800 */
[--C-:B----4-:R-:W-:Y:S01]  /*29310*/  IMAD.X R247, R247, 0x1, R0.reuse, P3 ;  /* 0x00000001f7f77824 */ /* 0x110fe200018e0600 */
[-C--:B------:R-:W-:Y:S01]  /*29320*/  IADD3 R252, P3, R252, R8.reuse, RZ ;  /* 0x00000008fcfc7210 */ /* 0x080fe20007f7e0ff */
[--C-:B------:R-:W-:Y:S01]  /*29330*/  IMAD.X R251, R251, 0x1, R0.reuse, P4 ;  /* 0x00000001fbfb7824 */ /* 0x100fe200020e0600 */
[----:B0-----:R0:W5:Y:S04]  /*29340*/  LDL.LU R226, [R1+0xfdc] ;  /* 0x000fdc0001e27983 */ /* 0x0011680000300800 */
[----:B------:R1:W-:Y:S01]  /*29350*/  STL [R1+0x71c], R247 ;  /* 0x00071cf701007387 */ /* 0x0003e20000100800 */
[-C--:B---3--:R-:W-:Y:S01]  /*29360*/  IADD3 R250, P4, R250, R8.reuse, RZ ;  /* 0x00000008fafa7210 */ /* 0x088fe20007f9e0ff */
[--C-:B------:R-:W-:Y:S01]  /*29370*/  IMAD.X R249, R249, 0x1, R0.reuse, P5 ;  /* 0x00000001f9f97824 */ /* 0x100fe200028e0600 */
[----:B------:R-:W-:Y:S01]  /*29380*/  IADD3 R248, P5, R248, R8, RZ ;  /* 0x00000008f8f87210 */ /* 0x000fe20007fbe0ff */
[----:B-1----:R-:W2:Y:S04]  /*29390*/  LDL.LU R247, [R1+0xef0] ;  /* 0x000ef00001f77983 */ /* 0x002ea80000300800 */
[----:B------:R-:W-:Y:S01]  /*293a0*/  STL [R1+0x6f0], R252 ;  /* 0x0006f0fc01007387 */ /* 0x000fe20000100800 */
[----:B------:R-:W-:-:S03]  /*293b0*/  IMAD.X R246, R246, 0x1, R0, P6 ;  /* 0x00000001f6f67824 */ /* 0x000fc600030e0600 */
[----:B------:R-:W-:Y:S04]  /*293c0*/  STL [R1+0x714], R251 ;  /* 0x000714fb01007387 */ /* 0x000fe80000100800 */
[----:B------:R-:W-:Y:S04]  /*293d0*/  STL [R1+0x6e8], R250 ;  /* 0x0006e8fa01007387 */ /* 0x000fe80000100800 */
[----:B------:R-:W-:Y:S04]  /*293e0*/  STL [R1+0x70c], R249 ;  /* 0x00070cf901007387 */ /* 0x000fe80000100800 */
[----:B------:R-:W3:Y:S04]  /*293f0*/  LDL.LU R8, [R1+0x6fc] ;  /* 0x0006fc0001087983 */ /* 0x000ee80000300800 */
[----:B------:R1:W-:Y:S04]  /*29400*/  STL [R1+0x704], R246 ;  /* 0x000704f601007387 */ /* 0x0003e80000100800 */
[----:B------:R4:W-:Y:S04]  /*29410*/  STL [R1+0x6e0], R248 ;  /* 0x0006e0f801007387 */ /* 0x0009e80000100800 */
[----:B-1----:R-:W3:Y:S04]  /*29420*/  LDL.LU R246, [R1+0xae8] ;  /* 0x000ae80001f67983 */ /* 0x002ee80000300800 */
[----:B------:R-:W3:Y:S04]  /*29430*/  LDL.LU R252, [R1+0x6f4] ;  /* 0x0006f40001fc7983 */ /* 0x000ee80000300800 */
[----:B------:R-:W3:Y:S01]  /*29440*/  LDL.LU R251, [R1+0xeec] ;  /* 0x000eec0001fb7983 */ /* 0x000ee20000300800 */
[----:B--2---:R-:W-:-:S05]  /*29450*/  IADD3 R247, P6, R247, UR5, RZ ;  /* 0x00000005f7f77c10 */ /* 0x004fca000ffde0ff */
[----:B------:R1:W-:Y:S04]  /*29460*/  STL [R1+0xef0], R247 ;  /* 0x000ef0f701007387 */ /* 0x0003e80000100800 */
[----:B------:R-:W2:Y:S04]  /*29470*/  LDL.LU R250, [R1+0x6ec] ;  /* 0x0006ec0001fa7983 */ /* 0x000ea80000300800 */
[----:B------:R-:W2:Y:S04]  /*29480*/  LDL.LU R249, [R1+0xee8] ;  /* 0x000ee80001f97983 */ /* 0x000ea80000300800 */
[----:B----4-:R-:W4:Y:S01]  /*29490*/  LDL.LU R248, [R1+0x6e4] ;  /* 0x0006e40001f87983 */ /* 0x010f220000300800 */
[----:B---3--:R-:W-:-:S03]  /*294a0*/  IMAD.X R8, R8, 0x1, R0, P1 ;  /* 0x0000000108087824 */ /* 0x008fc600008e0600 */
[----:B-1----:R-:W3:Y:S01]  /*294b0*/  LDL.LU R247, [R1+0xee4] ;  /* 0x000ee40001f77983 */ /* 0x002ee20000300800 */
[----:B------:R-:W-:-:S05]  /*294c0*/  IADD3 R246, P1, R246, UR5, RZ ;  /* 0x00000005f6f67c10 */ /* 0x000fca000ff3e0ff */
[----:B------:R1:W-:Y:S04]  /*294d0*/  STL [R1+0xae8], R246 ;  /* 0x000ae8f601007387 */ /* 0x0003e80000100800 */
[----:B-1----:R-:W3:Y:S01]  /*294e0*/  LDL.LU R246, [R1+0x6dc] ;  /* 0x0006dc0001f67983 */ /* 0x002ee20000300800 */
[--C-:B------:R-:W-:Y:S01]  /*294f0*/  IMAD.X R252, R252, 0x1, R0.reuse, P2 ;  /* 0x00000001fcfc7824 */ /* 0x100fe200010e0600 */
[----:B------:R-:W-:Y:S02]  /*29500*/  IADD3 R251, P2, R251, UR5, RZ ;  /* 0x00000005fbfb7c10 */ /* 0x000fe4000ff5e0ff */
[----:B------:R-:W-:Y:S04]  /*29510*/  STL [R1+0x6fc], R8 ;  /* 0x0006fc0801007387 */ /* 0x000fe80000100800 */
[----:B------:R1:W-:Y:S04]  /*29520*/  STL [R1+0x6f4], R252 ;  /* 0x0006f4fc01007387 */ /* 0x0003e80000100800 */
[----:B------:R-:W-:Y:S01]  /*29530*/  STL [R1+0xeec], R251 ;  /* 0x000eecfb01007387 */ /* 0x000fe20000100800 */
[--C-:B--2---:R-:W-:Y:S01]  /*29540*/  IMAD.X R250, R250, 0x1, R0.reuse, P3 ;  /* 0x00000001fafa7824 */ /* 0x104fe200018e0600 */
[----:B------:R-:W-:Y:S01]  /*29550*/  IADD3 R249, P3, R249, UR5, RZ ;  /* 0x00000005f9f97c10 */ /* 0x000fe2000ff7e0ff */
[----:B----4-:R-:W-:-:S03]  /*29560*/  IMAD.X R248, R248, 0x1, R0, P4 ;  /* 0x00000001f8f87824 */ /* 0x010fc600020e0600 */
[----:B------:R-:W-:Y:S04]  /*29570*/  STL [R1+0x6ec], R250 ;  /* 0x0006ecfa01007387 */ /* 0x000fe80000100800 */
[----:B------:R-:W-:Y:S04]  /*29580*/  STL [R1+0xee8], R249 ;  /* 0x000ee8f901007387 */ /* 0x000fe80000100800 */
[----:B-1----:R-:W2:Y:S01]  /*29590*/  LDL.LU R252, [R1+0xee0] ;  /* 0x000ee00001fc7983 */ /* 0x002ea20000300800 */
[----:B---3--:R-:W-:-:S05]  /*295a0*/  IADD3 R247, P4, R247, UR5, RZ ;  /* 0x00000005f7f77c10 */ /* 0x008fca000ff9e0ff */
[----:B------:R1:W-:Y:S04]  /*295b0*/  STL [R1+0xee4], R247 ;  /* 0x000ee4f701007387 */ /* 0x0003e80000100800 */
[----:B------:R3:W-:Y:S04]  /*295c0*/  STL [R1+0x6e4], R248 ;  /* 0x0006e4f801007387 */ /* 0x0007e80000100800 */
[----:B-1----:R-:W4:Y:S04]  /*295d0*/  LDL.LU R247, [R1+0xaec] ;  /* 0x000aec0001f77983 */ /* 0x002f280000300800 */
[----:B------:R-:W4:Y:S01]  /*295e0*/  LDL.LU R251, [R1+0xedc] ;  /* 0x000edc0001fb7983 */ /* 0x000f220000300800 */
[----:B------:R-:W-:-:S03]  /*295f0*/  IMAD.X R246, R246, 0x1, R0, P5 ;  /* 0x00000001f6f67824 */ /* 0x000fc600028e0600 */
[----:B------:R-:W4:Y:S04]  /*29600*/  LDL.LU R250, [R1+0x6d8] ;  /* 0x0006d80001fa7983 */ /* 0x000f280000300800 */
[----:B------:R1:W-:Y:S04]  /*29610*/  STL [R1+0x6dc], R246 ;  /* 0x0006dcf601007387 */ /* 0x0003e80000100800 */
[----:B------:R-:W4:Y:S04]  /*29620*/  LDL.LU R249, [R1+0xed8] ;  /* 0x000ed80001f97983 */ /* 0x000f280000300800 */
[----:B---3--:R-:W3:Y:S04]  /*29630*/  LDL.LU R248, [R1+0xae4] ;  /* 0x000ae40001f87983 */ /* 0x008ee80000300800 */
[----:B-1----:R-:W3:Y:S01]  /*29640*/  LDL.LU R246, [R1+0xed0] ;  /* 0x000ed00001f67983 */ /* 0x002ee20000300800 */
[----:B--2---:R-:W-:-:S02]  /*29650*/  IADD3 R252, P5, R252, UR5, RZ ;  /* 0x00000005fcfc7c10 */ /* 0x004fc4000ffbe0ff */
[----:B----4-:R-:W-:Y:S02]  /*29660*/  IADD3.X R247, R247, UR60, RZ, P6, !PT ;  /* 0x0000003cf7f77c10 */ /* 0x010fe4000b7fe4ff */
[----:B------:R-:W-:Y:S02]  /*29670*/  IADD3 R251, P6, R251, UR5, RZ ;  /* 0x00000005fbfb7c10 */ /* 0x000fe4000ffde0ff */
[----:B------:R-:W-:Y:S01]  /*29680*/  IADD3.X R250, R250, UR60, RZ, P1, !PT ;  /* 0x0000003cfafa7c10 */ /* 0x000fe20008ffe4ff */
[----:B------:R1:W-:Y:S01]  /*29690*/  STL [R1+0xaec], R247 ;  /* 0x000aecf701007387 */ /* 0x0003e20000100800 */
[----:B------:R-:W-:Y:S02]  /*296a0*/  IADD3 R249, P1, R249, UR5, RZ ;  /* 0x00000005f9f97c10 */ /* 0x000fe4000ff3e0ff */
[----:B---3--:R-:W-:Y:S01]  /*296b0*/  IADD3.X R248, R248, UR60, RZ, P2, !PT ;  /* 0x0000003cf8f87c10 */ /* 0x008fe200097fe4ff */
[----:B-1----:R-:W2:Y:S04]  /*296c0*/  LDL.LU R247, [R1+0xae0] ;  /* 0x000ae00001f77983 */ /* 0x002ea80000300800 */
[----:B------:R-:W-:Y:S04]  /*296d0*/  STL [R1+0xee0], R252 ;  /* 0x000ee0fc01007387 */ /* 0x000fe80000100800 */
[----:B------:R-:W-:Y:S04]  /*296e0*/  STL [R1+0xedc], R251 ;  /* 0x000edcfb01007387 */ /* 0x000fe80000100800 */
[----:B------:R-:W-:Y:S04]  /*296f0*/  STL [R1+0x6d8], R250 ;  /* 0x0006d8fa01007387 */ /* 0x000fe80000100800 */
[----:B------:R-:W-:Y:S04]  /*29700*/  STL [R1+0xed8], R249 ;  /* 0x000ed8f901007387 */ /* 0x000fe80000100800 */
[----:B------:R1:W-:Y:S01]  /*29710*/  STL [R1+0xae4], R248 ;  /* 0x000ae4f801007387 */ /* 0x0003e20000100800 */
[----:B------:R-:W-:-:S03]  /*29720*/  IADD3 R246, P2, R246, UR5, RZ ;  /* 0x00000005f6f67c10 */ /* 0x000fc6000ff5e0ff */
[----:B-1----:R-:W3:Y:S04]  /*29730*/  LDL.LU R248, [R1+0xec8] ;  /* 0x000ec80001f87983 */ /* 0x002ee80000300800 */
[----:B------:R-:W4:Y:S04]  /*29740*/  LDL.LU R252, [R1+0xadc] ;  /* 0x000adc0001fc7983 */ /* 0x000f280000300800 */
[----:B------:R1:W-:Y:S04]  /*29750*/  STL [R1+0xed0], R246 ;  /* 0x000ed0f601007387 */ /* 0x0003e80000100800 */
[----:B-1----:R-:W4:Y:S04]  /*29760*/  LDL.LU R246, [R1+0xec0] ;  /* 0x000ec00001f67983 */ /* 0x002f280000300800 */
[----:B------:R-:W4:Y:S04]  /*29770*/  LDL.LU R251, [R1+0xad8] ;  /* 0x000ad80001fb7983 */ /* 0x000f280000300800 */
[----:B------:R-:W4:Y:S01]  /*29780*/  LDL.LU R250, [R1+0xeb8] ;  /* 0x000eb80001fa7983 */ /* 0x000f220000300800 */
[----:B--2---:R-:W-:-:S05]  /*29790*/  IADD3.X R247, R247, UR60, RZ, P3, !PT ;  /* 0x0000003cf7f77c10 */ /* 0x004fca0009ffe4ff */
[----:B------:R1:W-:Y:S04]  /*297a0*/  STL [R1+0xae0], R247 ;  /* 0x000ae0f701007387 */ /* 0x0003e80000100800 */
[----:B------:R-:W2:Y:S01]  /*297b0*/  LDL.LU R249, [R1+0xad4] ;  /* 0x000ad40001f97983 */ /* 0x000ea20000300800 */
[----:B---3--:R-:W-:-:S03]  /*297c0*/  IADD3 R248, P3, R248, UR5, RZ ;  /* 0x00000005f8f87c10 */ /* 0x008fc6000ff7e0ff */
[----:B-1----:R-:W3:Y:S01]  /*297d0*/  LDL.LU R247, [R1+0xeb0] ;  /* 0x000eb00001f77983 */ /* 0x002ee20000300800 */
[----:B----4-:R-:W-:-:S03]  /*297e0*/  IADD3.X R252, R252, UR60, RZ, P4, !PT ;  /* 0x0000003cfcfc7c10 */ /* 0x010fc6000a7fe4ff */
[----:B------:R1:W-:Y:S01]  /*297f0*/  STL [R1+0xec8], R248 ;  /* 0x000ec8f801007387 */ /* 0x0003e20000100800 */
[----:B------:R-:W-:-:S03]  /*29800*/  IADD3 R246, P4, R246, UR5, RZ ;  /* 0x00000005f6f67c10 */ /* 0x000fc6000ff9e0ff */
[----:B-1----:R-:W4:Y:S04]  /*29810*/  LDL.LU R248, [R1+0xed4] ;  /* 0x000ed40001f87983 */ /* 0x002f280000300800 */
[----:B------:R1:W-:Y:S04]  /*29820*/  STL [R1+0xec0], R246 ;  /* 0x000ec0f601007387 */ /* 0x0003e80000100800 */
[----:B-1----:R-:W4:Y:S01]  /*29830*/  LDL.LU R246, [R1+0xea8] ;  /* 0x000ea80001f67983 */ /* 0x002f220000300800 */
[----:B------:R-:W-:Y:S02]  /*29840*/  IADD3.X R251, R251, UR60, RZ, P5, !PT ;  /* 0x0000003cfbfb7c10 */ /* 0x000fe4000affe4ff */
[----:B------:R-:W-:Y:S01]  /*29850*/  IADD3 R250, P5, R250, UR5, RZ ;  /* 0x00000005fafa7c10 */ /* 0x000fe2000ffbe0ff */
[----:B------:R-:W-:Y:S04]  /*29860*/  STL [R1+0xadc], R252 ;  /* 0x000adcfc01007387 */ /* 0x000fe80000100800 */
[----:B------:R-:W-:Y:S04]  /*29870*/  STL [R1+0xad8], R251 ;  /* 0x000ad8fb01007387 */ /* 0x000fe80000100800 */
[----:B------:R-:W-:Y:S01]  /*29880*/  STL [R1+0xeb8], R250 ;  /* 0x000eb8fa01007387 */ /* 0x000fe20000100800 */
[----:B--2---:R-:W-:-:S05]  /*29890*/  IADD3.X R249, R249, UR60, RZ, P6, !PT ;  /* 0x0000003cf9f97c10 */ /* 0x004fca000b7fe4ff */
[----:B------:R-:W-:Y:S01]  /*298a0*/  STL [R1+0xad4], R249 ;  /* 0x000ad4f901007387 */ /* 0x000fe20000100800 */
[----:B---3--:R-:W-:-:S05]  /*298b0*/  IADD3 R247, P6, R247, UR5, RZ ;  /* 0x00000005f7f77c10 */ /* 0x008fca000ffde0ff */
[----:B------:R1:W-:Y:S01]  /*298c0*/  STL [R1+0xeb0], R247 ;  /* 0x000eb0f701007387 */ /* 0x0003e20000100800 */
[----:B----4-:R-:W-:-:S03]  /*298d0*/  IADD3.X R248, R248, UR60, RZ, P1, !PT ;  /* 0x0000003cf8f87c10 */ /* 0x010fc60008ffe4ff */
[----:B-1----:R-:W2:Y:S04]  /*298e0*/  LDL.LU R247, [R1+0xecc] ;  /* 0x000ecc0001f77983 */ /* 0x002ea80000300800 */
[----:B------:R-:W3:Y:S04]  /*298f0*/  LDL.LU R252, [R1+0xea0] ;  /* 0x000ea00001fc7983 */ /* 0x000ee80000300800 */
[----:B------:R1:W-:Y:S01]  /*29900*/  STL [R1+0xed4], R248 ;  /* 0x000ed4f801007387 */ /* 0x0003e20000100800 */
[----:B------:R-:W-:-:S03]  /*29910*/  IADD3 R246, P1, R246, UR5, RZ ;  /* 0x00000005f6f67c10 */ /* 0x000fc6000ff3e0ff */
[----:B-1----:R-:W4:Y:S04]  /*29920*/  LDL.LU R248, [R1+0xec4] ;  /* 0x000ec40001f87983 */ /* 0x002f280000300800 */
[----:B------:R-:W4:Y:S04]  /*29930*/  LDL.LU R251, [R1+0xe98] ;  /* 0x000e980001fb7983 */ /* 0x000f280000300800 */
[----:B------:R-:W4:Y:S04]  /*29940*/  LDL.LU R250, [R1+0xebc] ;  /* 0x000ebc0001fa7983 */ /* 0x000f280000300800 */
[----:B------:R1:W-:Y:S04]  /*29950*/  STL [R1+0xea8], R246 ;  /* 0x000ea8f601007387 */ /* 0x0003e80000100800 */
[----:B------:R-:W4:Y:S04]  /*29960*/  LDL.LU R249, [R1+0xe90] ;  /* 0x000e900001f97983 */ /* 0x000f280000300800 */
[----:B-1----:R-:W4:Y:S01]  /*29970*/  LDL.LU R246, [R1+0xeb4] ;  /* 0x000eb40001f67983 */ /* 0x002f220000300800 */
[----:B--2---:R-:W-:-:S02]  /*29980*/  IADD3.X R247, R247, UR60, RZ, P2, !PT ;  /* 0x0000003cf7f77c10 */ /* 0x004fc400097fe4ff */
[----:B---3--:R-:W-:-:S03]  /*29990*/  IADD3 R252, P2, R252, UR5, RZ ;  /* 0x00000005fcfc7c10 */ /* 0x008fc6000ff5e0ff */
[----:B------:R1:W-:Y:S01]  /*299a0*/  STL [R1+0xecc], R247 ;  /* 0x000eccf701007387 */ /* 0x0003e20000100800 */
[----:B----4-:R-:W-:-:S03]  /*299b0*/  IADD3.X R248, R248, UR60, RZ, P3, !PT ;  /* 0x0000003cf8f87c10 */ /* 0x010fc60009ffe4ff */
[----:B-1----:R-:W2:Y:S01]  /*299c0*/  LDL.LU R247, [R1+0xe88] ;  /* 0x000e880001f77983 */ /* 0x002ea20000300800 */
[----:B------:R-:W-:Y:S02]  /*299d0*/  IADD3 R251, P3, R251, UR5, RZ ;  /* 0x00000005fbfb7c10 */ /* 0x000fe4000ff7e0ff */
[----:B------:R-:W-:Y:S02]  /*299e0*/  IADD3.X R250, R250, UR60, RZ, P4, !PT ;  /* 0x0000003cfafa7c10 */ /* 0x000fe4000a7fe4ff */
[----:B------:R-:W-:Y:S01]  /*299f0*/  IADD3 R249, P4, R249, UR5, RZ ;  /* 0x00000005f9f97c10 */ /* 0x000fe2000ff9e0ff */
[----:B------:R1:W-:Y:S01]  /*29a00*/  STL [R1+0xec4], R248 ;  /* 0x000ec4f801007387 */ /* 0x0003e20000100800 */
[----:B------:R-:W-:-:S03]  /*29a10*/  IADD3.X R246, R246, UR60, RZ, P5, !PT ;  /* 0x0000003cf6f67c10 */ /* 0x000fc6000affe4ff */
[----:B-1----:R-:W3:Y:S04]  /*29a20*/  LDL.LU R248, [R1+0xeac] ;  /* 0x000eac0001f87983 */ /* 0x002ee80000300800 */
[----:B------:R-:W-:Y:S04]  /*29a30*/  STL [R1+0xea0], R252 ;  /* 0x000ea0fc01007387 */ /* 0x000fe80000100800 */
[----:B------:R-:W-:Y:S04]  /*29a40*/  STL [R1+0xe98], R251 ;  /* 0x000e98fb01007387 */ /* 0x000fe80000100800 */
[----:B------:R-:W-:Y:S04]  /*29a50*/  STL [R1+0xebc], R250 ;  /* 0x000ebcfa01007387 */ /* 0x000fe80000100800 */
[----:B------:R-:W-:Y:S04]  /*29a60*/  STL [R1+0xe90], R249 ;  /* 0x000e90f901007387 */ /* 0x000fe80000100800 */
[----:B------:R1:W-:Y:S04]  /*29a70*/  STL [R1+0xeb4], R246 ;  /* 0x000eb4f601007387 */ /* 0x0003e80000100800 */
[----:B-1----:R-:W4:Y:S04]  /*29a80*/  LDL.LU R246, [R1+0xe80] ;  /* 0x000e800001f67983 */ /* 0x002f280000300800 */
[----:B------:R-:W4:Y:S01]  /*29a90*/  LDL.LU R252, [R1+0xea4] ;  /* 0x000ea40001fc7983 */ /* 0x000f220000300800 */
[----:B--2---:R-:W-:-:S05]  /*29aa0*/  IADD3 R247, P5, R247, UR5, RZ ;  /* 0x00000005f7f77c10 */ /* 0x004fca000ffbe0ff */
[----:B------:R1:W-:Y:S01]  /*29ab0*/  STL [R1+0xe88], R247 ;  /* 0x000e88f701007387 */ /* 0x0003e20000100800 */
[----:B---3--:R-:W-:-:S03]  /*29ac0*/  IADD3.X R248, R248, UR60, RZ, P6, !PT ;  /* 0x0000003cf8f87c10 */ /* 0x008fc6000b7fe4ff */
[----:B-1----:R-:W2:Y:S04]  /*29ad0*/  LDL.LU R247, [R1+0xe78] ;  /* 0x000e780001f77983 */ /* 0x002ea80000300800 */
[----:B------:R-:W3:Y:S04]  /*29ae0*/  LDL.LU R251, [R1+0xe9c] ;  /* 0x000e9c0001fb7983 */ /* 0x000ee80000300800 */
[----:B------:R-:W3:Y:S04]  /*29af0*/  LDL.LU R250, [R1+0xe70] ;  /* 0x000e700001fa7983 */ /* 0x000ee80000300800 */
[----:B------:R1:W-:Y:S04]  /*29b00*/  STL [R1+0xeac], R248 ;  /* 0x000eacf801007387 */ /* 0x0003e80000100800 */
[----:B------:R-:W3:Y:S01]  /*29b10*/  LDL.LU R249, [R1+0xe94] ;  /* 0x000e940001f97983 */ /* 0x000ee20000300800 */
[----:B----4-:R-:W-:-:S03]  /*29b20*/  IADD3 R246, P6, R246, UR5, RZ ;  /* 0x00000005f6f67c10 */ /* 0x010fc6000ffde0ff */
[----:B-1----:R-:W4:Y:S04]  /*29b30*/  LDL.LU R248, [R1+0xe68] ;  /* 0x000e680001f87983 */ /* 0x002f280000300800 */
[----:B------:R1:W-:Y:S04]  /*29b40*/  STL [R1+0xe80], R246 ;  /* 0x000e80f601007387 */ /* 0x0003e80000100800 */
[----:B-1----:R-:W4:Y:S01]  /*29b50*/  LDL.LU R246, [R1+0xe8c] ;  /* 0x000e8c0001f67983 */ /* 0x002f220000300800 */
[----:B------:R-:W-:Y:S02]  /*29b60*/  IADD3.X R252, R252, UR60, RZ, P1, !PT ;  /* 0x0000003cfcfc7c10 */ /* 0x000fe40008ffe4ff */
[----:B--2---:R-:W-:-:S02]  /*29b70*/  IADD3 R247, P1, R247, UR5, RZ ;  /* 0x00000005f7f77c10 */ /* 0x004fc4000ff3e0ff */
[----:B---3--:R-:W-:Y:S02]  /*29b80*/  IADD3.X R251, R251, UR60, RZ, P2, !PT ;  /* 0x0000003cfbfb7c10 */ /* 0x008fe400097fe4ff */
[----:B------:R-:W-:Y:S01]  /*29b90*/  IADD3 R250, P2, R250, UR5, RZ ;  /* 0x00000005fafa7c10 */ /* 0x000fe2000ff5e0ff */
[----:B------:R1:W-:Y:S01]  /*29ba0*/  STL [R1+0xe78], R247 ;  /* 0x000e78f701007387 */ /* 0x0003e20000100800 */
[----:B------:R-:W-:-:S03]  /*29bb0*/  IADD3.X R249, R249, UR60, RZ, P3, !PT ;  /* 0x0000003cf9f97c10 */ /* 0x000fc60009ffe4ff */
[----:B-1----:R-:W2:Y:S01]  /*29bc0*/  LDL.LU R247, [R1+0xe60] ;  /* 0x000e600001f77983 */ /* 0x002ea20000300800 */
[----:B----4-:R-:W-:-:S03]  /*29bd0*/  IADD3 R248, P3, R248, UR5, RZ ;  /* 0x00000005f8f87c10 */ /* 0x010fc6000ff7e0ff */
[----:B------:R-:W-:Y:S04]  /*29be0*/  STL [R1+0xea4], R252 ;  /* 0x000ea4fc01007387 */ /* 0x000fe80000100800 */
[----:B------:R-:W-:Y:S04]  /*29bf0*/  STL [R1+0xe9c], R251 ;  /* 0x000e9cfb01007387 */ /* 0x000fe80000100800 */
[----:B------:R-:W-:Y:S04]  /*29c00*/  STL [R1+0xe70], R250 ;  /* 0x000e70fa01007387 */ /* 0x000fe80000100800 */
[----:B------:R-:W-:Y:S04]  /*29c10*/  STL [R1+0xe94], R249 ;  /* 0x000e94f901007387 */ /* 0x000fe80000100800 */
[----:B------:R1:W-:Y:S01]  /*29c20*/  STL [R1+0xe68], R248 ;  /* 0x000e68f801007387 */ /* 0x0003e20000100800 */
[----:B------:R-:W-:-:S03]  /*29c30*/  IADD3.X R246, R246, UR60, RZ, P4, !PT ;  /* 0x0000003cf6f67c10 */ /* 0x000fc6000a7fe4ff */
[----:B-1----:R-:W3:Y:S04]  /*29c40*/  LDL.LU R248, [R1+0xe84] ;  /* 0x000e840001f87983 */ /* 0x002ee80000300800 */
[----:B------:R-:W4:Y:S04]  /*29c50*/  LDL.LU R252, [R1+0xe58] ;  /* 0x000e580001fc7983 */ /* 0x000f280000300800 */
[----:B------:R1:W-:Y:S04]  /*29c60*/  STL [R1+0xe8c], R246 ;  /* 0x000e8cf601007387 */ /* 0x0003e80000100800 */
[----:B-1----:R-:W4:Y:S04]  /*29c70*/  LDL.LU R246, [R1+0xe7c] ;  /* 0x000e7c0001f67983 */ /* 0x002f280000300800 */
[----:B------:R-:W4:Y:S04]  /*29c80*/  LDL.LU R251, [R1+0xe50] ;  /* 0x000e500001fb7983 */ /* 0x000f280000300800 */
[----:B------:R-:W4:Y:S01]  /*29c90*/  LDL.LU R250, [R1+0xe74] ;  /* 0x000e740001fa7983 */ /* 0x000f220000300800 */
[----:B--2---:R-:W-:-:S05]  /*29ca0*/  IADD3 R247, P4, R247, UR5, RZ ;  /* 0x00000005f7f77c10 */ /* 0x004fca000ff9e0ff */
[----:B------:R1:W-:Y:S04]  /*29cb0*/  STL [R1+0xe60], R247 ;  /* 0x000e60f701007387 */ /* 0x0003e80000100800 */
[----:B------:R-:W2:Y:S04]  /*29cc0*/  LDL.LU R249, [R1+0xe48] ;  /* 0x000e480001f97983 */ /* 0x000ea80000300800 */
[----:B-1----:R-:W2:Y:S01]  /*29cd0*/  LDL.LU R247, [R1+0xe6c] ;  /* 0x000e6c0001f77983 */ /* 0x002ea20000300800 */
[----:B---3--:R-:W-:-:S05]  /*29ce0*/  IADD3.X R248, R248, UR60, RZ, P5, !PT ;  /* 0x0000003cf8f87c10 */ /* 0x008fca000affe4ff */
[----:B------:R1:W-:Y:S01]  /*29cf0*/  STL [R1+0xe84], R248 ;  /* 0x000e84f801007387 */ /* 0x0003e20000100800 */
[----:B----4-:R-:W-:-:S03]  /*29d00*/  IADD3.X R246, R246, UR60, RZ, P6, !PT ;  /* 0x0000003cf6f67c10 */ /* 0x010fc6000b7fe4ff */
[----:B-1----:R-:W3:Y:S04]  /*29d10*/  LDL.LU R248, [R1+0xe40] ;  /* 0x000e400001f87983 */ /* 0x002ee80000300800 */
[----:B------:R1:W-:Y:S04]  /*29d20*/  STL [R1+0xe7c], R246 ;  /* 0x000e7cf601007387 */ /* 0x0003e80000100800 */
[----:B-1----:R-:W4:Y:S01]  /*29d30*/  LDL.LU R246, [R1+0xe64] ;  /* 0x000e640001f67983 */ /* 0x002f220000300800 */
[----:B------:R-:W-:Y:S02]  /*29d40*/  IADD3 R252, P5, R252, UR5, RZ ;  /* 0x00000005fcfc7c10 */ /* 0x000fe4000ffbe0ff */
[----:B------:R-:W-:-:S02]  /*29d50*/  IADD3 R251, P6, R251, UR5, RZ ;  /* 0x00000005fbfb7c10 */ /* 0x000fc4000ffde0ff */
[----:B------:R-:W-:Y:S01]  /*29d60*/  IADD3.X R250, R250, UR60, RZ, P1, !PT ;  /* 0x0000003cfafa7c10 */ /* 0x000fe20008ffe4ff */
[----:B------:R-:W-:Y:S04]  /*29d70*/  STL [R1+0xe58], R252 ;  /* 0x000e58fc01007387 */ /* 0x000fe80000100800 */
[----:B------:R-:W-:Y:S04]  /*29d80*/  STL [R1+0xe50], R251 ;  /* 0x000e50fb01007387 */ /* 0x000fe80000100800 */
[----:B------:R-:W-:Y:S01]  /*29d90*/  STL [R1+0xe74], R250 ;  /* 0x000e74fa01007387 */ /* 0x000fe20000100800 */
[----:B--2---:R-:W-:-:S05]  /*29da0*/  IADD3 R249, P1, R249, UR5, RZ ;  /* 0x00000005f9f97c10 */ /* 0x004fca000ff3e0ff */
[----:B------:R-:W-:Y:S01]  /*29db0*/  STL [R1+0xe48], R249 ;  /* 0x000e48f901007387 */ /* 0x000fe20000100800 */
[----:B------:R-:W-:-:S05]  /*29dc0*/  IADD3.X R247, R247, UR60, RZ, P2, !PT ;  /* 0x0000003cf7f77c10 */ /* 0x000fca00097fe4ff */
[----:B------:R1:W-:Y:S04]  /*29dd0*/  STL [R1+0xe6c], R247 ;  /* 0x000e6cf701007387 */ /* 0x0003e80000100800 */
[----:B-1----:R-:W2:Y:S01]  /*29de0*/  LDL.LU R247, [R1+0xe38] ;  /* 0x000e380001f77983 */ /* 0x002ea20000300800 */
[----:B---3--:R-:W-:-:S03]  /*29df0*/  IADD3 R248, P2, R248, UR5, RZ ;  /* 0x00000005f8f87c10 */ /* 0x008fc6000ff5e0ff */
[----:B------:R-:W3:Y:S04]  /*29e00*/  LDL.LU R252, [R1+0xe5c] ;  /* 0x000e5c0001fc7983 */ /* 0x000ee80000300800 */
[----:B------:R1:W-:Y:S01]  /*29e10*/  STL [R1+0xe40], R248 ;  /* 0x000e40f801007387 */ /* 0x0003e20000100800 */
[----:B----4-:R-:W-:-:S03]  /*29e20*/  IADD3.X R246, R246, UR60, RZ, P3, !PT ;  /* 0x0000003cf6f67c10 */ /* 0x010fc60009ffe4ff */
[----:B-1----:R-:W4:Y:S04]  /*29e30*/  LDL.LU R248, [R1+0xe30] ;  /* 0x000e300001f87983 */ /* 0x002f280000300800 */
[----:B------:R-:W4:Y:S04]  /*29e40*/  LDL.LU R251, [R1+0xe54] ;  /* 0x000e540001fb7983 */ /* 0x000f280000300800 */
[----:B------:R-:W4:Y:S04]  /*29e50*/  LDL.LU R250, [R1+0xe28] ;  /* 0x000e280001fa7983 */ /* 0x000f280000300800 */
[----:B------:R1:W-:Y:S04]  /*29e60*/  STL [R1+0xe64], R246 ;  /* 0x000e64f601007387 */ /* 0x0003e80000100800 */
[----:B------:R-:W4:Y:S04]  /*29e70*/  LDL.LU R249, [R1+0xe4c] ;  /* 0x000e4c0001f97983 */ /* 0x000f280000300800 */
[----:B-1----:R-:W4:Y:S01]  /*29e80*/  LDL.LU R246, [R1+0xe20] ;  /* 0x000e200001f67983 */ /* 0x002f220000300800 */
[----:B--2---:R-:W-:-:S02]  /*29e90*/  IADD3 R247, P3, R247, UR5, RZ ;  /* 0x00000005f7f77c10 */ /* 0x004fc4000ff7e0ff */
[----:B---3--:R-:W-:-:S03]  /*29ea0*/  IADD3.X R252, R252, UR60, RZ, P4, !PT ;  /* 0x0000003cfcfc7c10 */ /* 0x008fc6000a7fe4ff */
[----:B------:R1:W-:Y:S04]  /*29eb0*/  STL [R1+0xe38], R247 ;  /* 0x000e38f701007387 */ /* 0x0003e80000100800 */
[----:B-1----:R-:W2:Y:S01]  /*29ec0*/  LDL.LU R247, [R1+0xe44] ;  /* 0x000e440001f77983 */ /* 0x002ea20000300800 */
[----:B----4-:R-:W-:Y:S02]  /*29ed0*/  IADD3 R248, P4, R248, UR5, RZ ;  /* 0x00000005f8f87c10 */ /* 0x010fe4000ff9e0ff */
[----:B------:R-:W-:Y:S02]  /*29ee0*/  IADD3.X R251, R251, UR60, RZ, P5, !PT ;  /* 0x0000003cfbfb7c10 */ /* 0x000fe4000affe4ff */
[----:B------:R-:W-:Y:S02]  /*29ef0*/  IADD3 R250, P5, R250, UR5, RZ ;  /* 0x00000005fafa7c10 */ /* 0x000fe4000ffbe0ff */
[----:B------:R-:W-:Y:S01]  /*29f00*/  IADD3.X R249, R249, UR60, RZ, P6, !PT ;  /* 0x0000003cf9f97c10 */ /* 0x000fe2000b7fe4ff */
[----:B------:R1:W-:Y:S01]  /*29f10*/  STL [R1+0xe30], R248 ;  /* 0x000e30f801007387 */ /* 0x0003e20000100800 */
[----:B------:R-:W-:-:S03]  /*29f20*/  IADD3 R246, P6, R246, UR5, RZ ;  /* 0x00000005f6f67c10 */ /* 0x000fc6000ffde0ff */
        /* <DEDUP_REMOVED lines=8> */
[----:B--2---:R-:W-:-:S05]  /*29fb0*/  IADD3.X R247, R247, UR60, RZ, P1, !PT ;  /* 0x0000003cf7f77c10 */ /* 0x004fca0008ffe4ff */
[----:B------:R1:W-:Y:S04]  /*29fc0*/  STL [R1+0xe44], R247 ;  /* 0x000e44f701007387 */ /* 0x0003e80000100800 */
[----:B-1----:R-:W2:Y:S01]  /*29fd0*/  LDL.LU R247, [R1+0xe34] ;  /* 0x000e340001f77983 */ /* 0x002ea20000300800 */
[----:B---3--:R-:W-:-:S03]  /*29fe0*/  IADD3 R248, P1, R248, UR5, RZ ;  /* 0x00000005f8f87c10 */ /* 0x008fc6000ff3e0ff */
[----:B------:R-:W3:Y:S04]  /*29ff0*/  LDL.LU R251, [R1+0xe08] ;  /* 0x000e080001fb7983 */ /* 0x000ee80000300800 */
[----:B------:R-:W3:Y:S04]  /*2a000*/  LDL.LU R250, [R1+0xe2c] ;  /* 0x000e2c0001fa7983 */ /* 0x000ee80000300800 */
[----:B------:R1:W-:Y:S04]  /*2a010*/  STL [R1+0xe18], R248 ;  /* 0x000e18f801007387 */ /* 0x0003e80000100800 */
[----:B------:R-:W3:Y:S01]  /*2a020*/  LDL.LU R249, [R1+0xe00] ;  /* 0x000e000001f97983 */ /* 0x000ee20000300800 */
[----:B----4-:R-:W-:-:S03]  /*2a030*/  IADD3.X R246, R246, UR60, RZ, P2, !PT ;  /* 0x0000003cf6f67c10 */ /* 0x010fc600097fe4ff */
[----:B-1----:R-:W4:Y:S04]  /*2a040*/  LDL.LU R248, [R1+0xe24] ;  /* 0x000e240001f87983 */ /* 0x002f280000300800 */
[----:B------:R1:W-:Y:S04]  /*2a050*/  STL [R1+0xe3c], R246 ;  /* 0x000e3cf601007387 */ /* 0x0003e80000100800 */
[----:B-1----:R-:W4:Y:S01]  /*2a060*/  LDL.LU R246, [R1+0xdf8] ;  /* 0x000df80001f67983 */ /* 0x002f220000300800 */
[----:B------:R-:W-:Y:S02]  /*2a070*/  IADD3 R252, P2, R252, UR5, RZ ;  /* 0x00000005fcfc7c10 */ /* 0x000fe4000ff5e0ff */
[----:B--2---:R-:W-:-:S02]  /*2a080*/  IADD3.X R247, R247, UR60, RZ, P3, !PT ;  /* 0x0000003cf7f77c10 */ /* 0x004fc40009ffe4ff */
[----:B---3--:R-:W-:Y:S02]  /*2a090*/  IADD3 R251, P3, R251, UR5, RZ ;  /* 0x00000005fbfb7c10 */ /* 0x008fe4000ff7e0ff */
[----:B------:R-:W-:Y:S01]  /*2a0a0*/  IADD3.X R250, R250, UR60, RZ, P4, !PT ;  /* 0x0000003cfafa7c10 */ /* 0x000fe2000a7fe4ff */
[----:B------:R1:W-:Y:S01]  /*2a0b0*/  STL [R1+0xe34], R247 ;  /* 0x000e34f701007387 */ /* 0x0003e20000100800 */
[----:B------:R-:W-:-:S03]  /*2a0c0*/  IADD3 R249, P4, R249, UR5, RZ ;  /* 0x00000005f9f97c10 */ /* 0x000fc6000ff9e0ff */
[----:B-1----:R-:W2:Y:S04]  /*2a0d0*/  LDL.LU R247, [R1+0xe1c] ;  /* 0x000e1c0001f77983 */ /* 0x002ea80000300800 */
[----:B------:R-:W-:Y:S01]  /*2a0e0*/  STL [R1+0xe10], R252 ;  /* 0x000e10fc01007387 */ /* 0x000fe20000100800 */
[----:B----4-:R-:W-:-:S03]  /*2a0f0*/  IADD3.X R248, R248, UR60, RZ, P5, !PT ;  /* 0x0000003cf8f87c10 */ /* 0x010fc6000affe4ff */
        /* <DEDUP_REMOVED lines=13> */
[----:B------:R-:W2:Y:S04]  /*2a1d0*/  LDL.LU R249, [R1+0xe04] ;  /* 0x000e040001f97983 */ /* 0x000ea80000300800 */
[----:B-1----:R-:W2:Y:S01]  /*2a1e0*/  LDL.LU R247, [R1+0xdd8] ;  /* 0x000dd80001f77983 */ /* 0x002ea20000300800 */
[----:B---3--:R-:W-:Y:S02]  /*2a1f0*/  IADD3 R248, P6, R248, UR5, RZ ;  /* 0x00000005f8f87c10 */ /* 0x008fe4000ffde0ff */
[----:B----4-:R-:W-:-:S03]  /*2a200*/  IADD3.X R252, R252, UR60, RZ, P1, !PT ;  /* 0x0000003cfcfc7c10 */ /* 0x010fc60008ffe4ff */
[----:B------:R1:W-:Y:S01]  /*2a210*/  STL [R1+0xdf0], R248 ;  /* 0x000df0f801007387 */ /* 0x0003e20000100800 */
[----:B------:R-:W-:-:S03]  /*2a220*/  IADD3 R246, P1, R246, UR5, RZ ;  /* 0x00000005f6f67c10 */ /* 0x000fc6000ff3e0ff */
[----:B-1----:R-:W3:Y:S04]  /*2a230*/  LDL.LU R248, [R1+0xdfc] ;  /* 0x000dfc0001f87983 */ /* 0x002ee80000300800 */
        /* <DEDUP_REMOVED lines=9> */
[----:B------:R-:W-:-:S05]  /*2a2d0*/  IADD3 R247, P3, R247, UR5, RZ ;  /* 0x00000005f7f77c10 */ /* 0x000fca000ff7e0ff */
[----:B------:R1:W-:Y:S04]  /*2a2e0*/  STL [R1+0xdd8], R247 ;  /* 0x000dd8f701007387 */ /* 0x0003e80000100800 */
[----:B-1----:R-:W2:Y:S04]  /*2a2f0*/  LDL.LU R247, [R1+0xdf4] ;  /* 0x000df40001f77983 */ /* 0x002ea80000300800 */
[----:B------:R-:W2:Y:S01]  /*2a300*/  LDL.LU R252, [R1+0xdc8] ;  /* 0x000dc80001fc7983 */ /* 0x000ea20000300800 */
[----:B---3--:R-:W-:-:S05]  /*2a310*/  IADD3.X R248, R248, UR60, RZ, P4, !PT ;  /* 0x0000003cf8f87c10 */ /* 0x008fca000a7fe4ff */
[----:B------:R1:W-:Y:S01]  /*2a320*/  STL [R1+0xdfc], R248 ;  /* 0x000dfcf801007387 */ /* 0x0003e20000100800 */
[----:B----4-:R-:W-:-:S03]  /*2a330*/  IADD3 R246, P4, R246, UR5, RZ ;  /* 0x00000005f6f67c10 */ /* 0x010fc6000ff9e0ff */
[----:B-1----:R-:W3:Y:S04]  /*2a340*/  LDL.LU R248, [R1+0xdec] ;  /* 0x000dec0001f87983 */ /* 0x002ee80000300800 */
[----:B------:R-:W4:Y:S04]  /*2a350*/  LDL.LU R251, [R1+0xdc0] ;  /* 0x000dc00001fb7983 */ /* 0x000f280000300800 */
[----:B------:R-:W4:Y:S04]  /*2a360*/  LDL.LU R250, [R1+0xde4] ;  /* 0x000de40001fa7983 */ /* 0x000f280000300800 */
[----:B------:R1:W-:Y:S04]  /*2a370*/  STL [R1+0xdd0], R246 ;  /* 0x000dd0f601007387 */ /* 0x0003e80000100800 */
[----:B------:R-:W4:Y:S04]  /*2a380*/  LDL.LU R249, [R1+0xdb8] ;  /* 0x000db80001f97983 */ /* 0x000f280000300800 */
[----:B-1----:R-:W4:Y:S01]  /*2a390*/  LDL.LU R246, [R1+0xddc] ;  /* 0x000ddc0001f67983 */ /* 0x002f220000300800 */
[----:B--2---:R-:W-:-:S02]  /*2a3a0*/  IADD3.X R247, R247, UR60, RZ, P5, !PT ;  /* 0x0000003cf7f77c10 */ /* 0x004fc4000affe4ff */
[----:B------:R-:W-:-:S03]  /*2a3b0*/  IADD3 R252, P5, R252, UR5, RZ ;  /* 0x00000005fcfc7c10 */ /* 0x000fc6000ffbe0ff */
[----:B------:R1:W-:Y:S04]  /*2a3c0*/  STL [R1+0xdf4], R247 ;  /* 0x000df4f701007387 */ /* 0x0003e80000100800 */
[----:B-1----:R-:W2:Y:S01]  /*2a3d0*/  LDL.LU R247, [R1+0xdb0] ;  /* 0x000db00001f77983 */ /* 0x002ea20000300800 */
[----:B---3--:R-:W-:Y:S02]  /*2a3e0*/  IADD3.X R248, R248, UR60, RZ, P6, !PT ;  /* 0x0000003cf8f87c10 */ /* 0x008fe4000b7fe4ff */
[----:B----4-:R-:W-:Y:S02]  /*2a3f0*/  IADD3 R251, P6, R251, UR5, RZ ;  /* 0x00000005fbfb7c10 */ /* 0x010fe4000ffde0ff */
[----:B------:R-:W-:Y:S01]  /*2a400*/  IADD3.X R250, R250, UR60, RZ, P1, !PT ;  /* 0x0000003cfafa7c10 */ /* 0x000fe20008ffe4ff */
[----:B------:R1:W-:Y:S01]  /*2a410*/  STL [R1+0xdec], R248 ;  /* 0x000decf801007387 */ /* 0x0003e20000100800 */
[----:B------:R-:W-:-:S02]  /*2a420*/  IADD3 R249, P1, R249, UR5, RZ ;  /* 0x00000005f9f97c10 */ /* 0x000fc4000ff3e0ff */
[----:B------:R-:W-:Y:S01]  /*2a430*/  IADD3.X R246, R246, UR60, RZ, P2, !PT ;  /* 0x0000003cf6f67c10 */ /* 0x000fe200097fe4ff */
        /* <DEDUP_REMOVED lines=9> */
[----:B------:R1:W-:Y:S04]  /*2a4d0*/  STL [R1+0xdb0], R247 ;  /* 0x000db0f701007387 */ /* 0x0003e80000100800 */
[----:B-1----:R-:W2:Y:S04]  /*2a4e0*/  LDL.LU R247, [R1+0xda0] ;  /* 0x000da00001f77983 */ /* 0x002ea80000300800 */
[----:B------:R-:W2:Y:S01]  /*2a4f0*/  LDL.LU R251, [R1+0xdc4] ;  /* 0x000dc40001fb7983 */ /* 0x000ea20000300800 */
[----:B---3--:R-:W-:-:S03]  /*2a500*/  IADD3.X R248, R248, UR60, RZ, P3, !PT ;  /* 0x0000003cf8f87c10 */ /* 0x008fc60009ffe4ff */
        /* <DEDUP_REMOVED lines=9> */
[----:B------:R-:W-:Y:S02]  /*2a5a0*/  IADD3.X R251, R251, UR60, RZ, P5, !PT ;  /* 0x0000003cfbfb7c10 */ /* 0x000fe4000affe4ff */
[----:B---3--:R-:W-:Y:S01]  /*2a5b0*/  IADD3 R250, P5, R250, UR5, RZ ;  /* 0x00000005fafa7c10 */ /* 0x008fe2000ffbe0ff */
[----:B------:R1:W-:Y:S01]  /*2a5c0*/  STL [R1+0xda0], R247 ;  /* 0x000da0f701007387 */ /* 0x0003e20000100800 */
[----:B------:R-:W-:-:S03]  /*2a5d0*/  IADD3.X R249, R249, UR60, RZ, P6, !PT ;  /* 0x0000003cf9f97c10 */ /* 0x000fc6000b7fe4ff */
[----:B-1----:R-:W2:Y:S04]  /*2a5e0*/  LDL.LU R247, [R1+0xd88] ;  /* 0x000d880001f77983 */ /* 0x002ea80000300800 */
[----:B------:R-:W-:Y:S01]  /*2a5f0*/  STL [R1+0xdcc], R252 ;  /* 0x000dccfc01007387 */ /* 0x000fe20000100800 */
[----:B----4-:R-:W-:-:S03]  /*2a600*/  IADD3 R248, P6, R248, UR5, RZ ;  /* 0x00000005f8f87c10 */ /* 0x010fc6000ffde0ff */
        /* <DEDUP_REMOVED lines=31> */
[----:B-1----:R-:W2:Y:S04]  /*2a800*/  LDL.LU R247, [R1+0xd60] ;  /* 0x000d600001f77983 */ /* 0x002ea80000300800 */
[----:B------:R-:W2:Y:S01]  /*2a810*/  LDL.LU R252, [R1+0xd84] ;  /* 0x000d840001fc7983 */ /* 0x000ea20000300800 */
[----:B---3--:R-:W-:-:S05]  /*2a820*/  IADD3 R248, P5, R248, UR5, RZ ;  /* 0x00000005f8f87c10 */ /* 0x008fca000ffbe0ff */
[----:B------:R1:W-:Y:S01]  /*2a830*/  STL [R1+0xd68], R248 ;  /* 0x000d68f801007387 */ /* 0x0003e20000100800 */
[----:B----4-:R-:W-:-:S03]  /*2a840*/  IADD3.X R246, R246, UR60, RZ, P6, !PT ;  /* 0x0000003cf6f67c10 */ /* 0x010fc6000b7fe4ff */
[----:B-1----:R-:W3:Y:S04]  /*2a850*/  LDL.LU R248, [R1+0xd58] ;  /* 0x000d580001f87983 */ /* 0x002ee80000300800 */
[----:B------:R-:W4:Y:S04]  /*2a860*/  LDL.LU R251, [R1+0xd7c] ;  /* 0x000d7c0001fb7983 */ /* 0x000f280000300800 */
[----:B------:R-:W4:Y:S04]  /*2a870*/  LDL.LU R250, [R1+0xd50] ;  /* 0x000d500001fa7983 */ /* 0x000f280000300800 */
[----:B------:R1:W-:Y:S04]  /*2a880*/  STL [R1+0xd8c], R246 ;  /* 0x000d8cf601007387 */ /* 0x0003e80000100800 */
[----:B------:R-:W4:Y:S04]  /*2a890*/  LDL.LU R249, [R1+0xd74] ;  /* 0x000d740001f97983 */ /* 0x000f280000300800 */
[----:B-1----:R-:W4:Y:S01]  /*2a8a0*/  LDL.LU R246, [R1+0xd48] ;  /* 0x000d480001f67983 */ /* 0x002f220000300800 */
[----:B--2---:R-:W-:-:S02]  /*2a8b0*/  IADD3 R247, P6, R247, UR5, RZ ;  /* 0x00000005f7f77c10 */ /* 0x004fc4000ffde0ff */
[----:B------:R-:W-:-:S03]  /*2a8c0*/  IADD3.X R252, R252, UR60, RZ, P1, !PT ;  /* 0x0000003cfcfc7c10 */ /* 0x000fc60008ffe4ff */
[----:B------:R1:W-:Y:S04]  /*2a8d0*/  STL [R1+0xd60], R247 ;  /* 0x000d60f701007387 */ /* 0x0003e80000100800 */
[----:B-1----:R-:W2:Y:S01]  /*2a8e0*/  LDL.LU R247, [R1+0xd6c] ;  /* 0x000d6c0001f77983 */ /* 0x002ea20000300800 */
[----:B---3--:R-:W-:Y:S02]  /*2a8f0*/  IADD3 R248, P1, R248, UR5, RZ ;  /* 0x00000005f8f87c10 */ /* 0x008fe4000ff3e0ff */
[----:B----4-:R-:W-:Y:S02]  /*2a900*/  IADD3.X R251, R251, UR60, RZ, P2, !PT ;  /* 0x0000003cfbfb7c10 */ /* 0x010fe400097fe4ff */
[----:B------:R-:W-:Y:S01]  /*2a910*/  IADD3 R250, P2, R250, UR5, RZ ;  /* 0x00000005fafa7c10 */ /* 0x000fe2000ff5e0ff */
[----:B------:R1:W-:Y:S01]  /*2a920*/  STL [R1+0xd58], R248 ;  /* 0x000d58f801007387 */ /* 0x0003e20000100800 */
[----:B------:R-:W-:-:S02]  /*2a930*/  IADD3.X R249, R249, UR60, RZ, P3, !PT ;  /* 0x0000003cf9f97c10 */ /* 0x000fc40009ffe4ff */
[----:B------:R-:W-:Y:S01]  /*2a940*/  IADD3 R246, P3, R246, UR5, RZ ;  /* 0x00000005f6f67c10 */ /* 0x000fe2000ff7e0ff */
        /* <DEDUP_REMOVED lines=10> */
[----:B-1----:R-:W2:Y:S04]  /*2a9f0*/  LDL.LU R247, [R1+0xd5c] ;  /* 0x000d5c0001f77983 */ /* 0x002ea80000300800 */
[----:B------:R-:W2:Y:S04]  /*2aa00*/  LDL.LU R251, [R1+0xd30] ;  /* 0x000d300001fb7983 */ /* 0x000ea80000300800 */
[----:B------:R-:W2:Y:S01]  /*2aa10*/  LDL.LU R250, [R1+0xd54] ;  /* 0x000d540001fa7983 */ /* 0x000ea20000300800 */
[----:B---3--:R-:W-:-:S05]  /*2aa20*/  IADD3 R248, P4, R248, UR5, RZ ;  /* 0x00000005f8f87c10 */ /* 0x008fca000ff9e0ff */
        /* <DEDUP_REMOVED lines=8> */
[----:B------:R-:W-:Y:S02]  /*2aab0*/  IADD3 R251, P6, R251, UR5, RZ ;  /* 0x00000005fbfb7c10 */ /* 0x000fe4000ffde0ff */
[----:B------:R-:W-:Y:S01]  /*2aac0*/  IADD3.X R250, R250, UR60, RZ, P1, !PT ;  /* 0x0000003cfafa7c10 */ /* 0x000fe20008ffe4ff */
[----:B------:R1:W-:Y:S01]  /*2aad0*/  STL [R1+0xd5c], R247 ;  /* 0x000d5cf701007387 */ /* 0x0003e20000100800 */
[----:B---3--:R-:W-:-:S03]  /*2aae0*/  IADD3 R249, P1, R249, UR5, RZ ;  /* 0x00000005f9f97c10 */ /* 0x008fc6000ff3e0ff */
[----:B-1----:R-:W2:Y:S04]  /*2aaf0*/  LDL.LU R247, [R1+0xd44] ;  /* 0x000d440001f77983 */ /* 0x002ea80000300800 */
[----:B------:R-:W-:Y:S04]  /*2ab00*/  STL [R1+0xd38], R252 ;  /* 0x000d38fc01007387 */ /* 0x000fe80000100800 */
[----:B------:R-:W-:Y:S01]  /*2ab10*/  STL [R1+0xd30], R251 ;  /* 0x000d30fb01007387 */ /* 0x000fe20000100800 */
[----:B----4-:R-:W-:-:S03]  /*2ab20*/  IADD3.X R248, R248, UR60, RZ, P2, !PT ;  /* 0x0000003cf8f87c10 */ /* 0x010fc600097fe4ff */
        /* <DEDUP_REMOVED lines=62> */
[----:B------:R-:W2:Y:S04]  /*2af10*/  LDL.LU R251, [R1+0xcec] ;  /* 0x000cec0001fb7983 */ /* 0x000ea80000300800 */
[----:B------:R-:W2:Y:S01]  /*2af20*/  LDL.LU R250, [R1+0xcc0] ;  /* 0x000cc00001fa7983 */ /* 0x000ea20000300800 */
[----:B---3--:R-:W-:-:S05]  /*2af30*/  IADD3.X R248, R248, UR60, RZ, P6, !PT ;  /* 0x0000003cf8f87c10 */ /* 0x008fca000b7fe4ff */
        /* <DEDUP_REMOVED lines=9> */
[----:B------:R-:W-:Y:S01]  /*2afd0*/  IADD3 R250, P2, R250, UR5, RZ ;  /* 0x00000005fafa7c10 */ /* 0x000fe2000ff5e0ff */
[----:B------:R1:W-:Y:S01]  /*2afe0*/  STL [R1+0xcc8], R247 ;  /* 0x000cc8f701007387 */ /* 0x0003e20000100800 */
[----:B---3--:R-:W-:-:S03]  /*2aff0*/  IADD3.X R249, R249, UR60, RZ, P3, !PT ;  /* 0x0000003cf9f97c10 */ /* 0x008fc60009ffe4ff */
[----:B-1----:R-:W2:Y:S04]  /*2b000*/  LDL.LU R247, [R1+0xcb0] ;  /* 0x000cb00001f77983 */ /* 0x002ea80000300800 */
[----:B------:R-:W-:Y:S04]  /*2b010*/  STL [R1+0xcf4], R252 ;  /* 0x000cf4fc01007387 */ /* 0x000fe80000100800 */
[----:B------:R-:W-:Y:S01]  /*2b020*/  STL [R1+0xcec], R251 ;  /* 0x000cecfb01007387 */ /* 0x000fe20000100800 */
[----:B----4-:R-:W-:-:S03]  /*2b030*/  IADD3 R248, P3, R248, UR5, RZ ;  /* 0x00000005f8f87c10 */ /* 0x010fc6000ff7e0ff */
        /* <DEDUP_REMOVED lines=78> */
[----:B------:R1:W-:Y:S04]  /*2b520*/  STL [R1+0xc60], R252 ;  /* 0x000c60fc01007387 */ /* 0x0003e80000100800 */
[----:B------:R3:W-:Y:S04]  /*2b530*/  STL [R1+0xc58], R251 ;  /* 0x000c58fb01007387 */ /* 0x0007e80000100800 */
[----:B------:R-:W-:Y:S01]  /*2b540*/  STL [R1+0xc7c], R250 ;  /* 0x000c7cfa01007387 */ /* 0x000fe20000100800 */
[----:B----4-:R-:W-:-:S03]  /*2b550*/  IADD3.X R248, R248, UR60, RZ, P5, !PT ;  /* 0x0000003cf8f87c10 */ /* 0x010fc6000affe4ff */
[----:B------:R-:W-:Y:S04]  /*2b560*/  STL [R1+0xc50], R249 ;  /* 0x000c50f901007387 */ /* 0x000fe80000100800 */
[----:B-1----:R-:W4:Y:S04]  /*2b570*/  LDL.LU R252, [R1+0xc40] ;  /* 0x000c400001fc7983 */ /* 0x002f280000300800 */
[----:B------:R-:W-:Y:S04]  /*2b580*/  STL [R1+0xc74], R248 ;  /* 0x000c74f801007387 */ /* 0x000fe80000100800 */
[----:B---3--:R-:W3:Y:S01]  /*2b590*/  LDL.LU R251, [R1+0xc64] ;  /* 0x000c640001fb7983 */ /* 0x008ee20000300800 */
[----:B------:R-:W-:-:S05]  /*2b5a0*/  IADD3 R246, P5, R246, UR5, RZ ;  /* 0x00000005f6f67c10 */ /* 0x000fca000ffbe0ff */
[----:B------:R1:W-:Y:S04]  /*2b5b0*/  STL [R1+0xc48], R246 ;  /* 0x000c48f601007387 */ /* 0x0003e80000100800 */
[----:B-1----:R-:W3:Y:S04]  /*2b5c0*/  LDL.LU R246, [R1+0xc38] ;  /* 0x000c380001f67983 */ /* 0x002ee80000300800 */
[----:B------:R-:W3:Y:S04]  /*2b5d0*/  LDL.LU R250, [R1+0xc5c] ;  /* 0x000c5c0001fa7983 */ /* 0x000ee80000300800 */
[----:B------:R-:W3:Y:S01]  /*2b5e0*/  LDL.LU R249, [R1+0xc30] ;  /* 0x000c300001f97983 */ /* 0x000ee20000300800 */
[----:B--2---:R-:W-:-:S05]  /*2b5f0*/  IADD3.X R247, R247, UR60, RZ, P6, !PT ;  /* 0x0000003cf7f77c10 */ /* 0x004fca000b7fe4ff */
[----:B------:R1:W-:Y:S04]  /*2b600*/  STL [R1+0xc6c], R247 ;  /* 0x000c6cf701007387 */ /* 0x0003e80000100800 */
[----:B------:R-:W2:Y:S01]  /*2b610*/  LDL.LU R248, [R1+0xc54] ;  /* 0x000c540001f87983 */ /* 0x000ea20000300800 */
[----:B----4-:R-:W-:Y:S02]  /*2b620*/  IADD3 R252, P6, R252, UR5, RZ ;  /* 0x00000005fcfc7c10 */ /* 0x010fe4000ffde0ff */
[----:B---3--:R-:W-:Y:S01]  /*2b630*/  IADD3.X R251, R251, UR60, RZ, P1, !PT ;  /* 0x0000003cfbfb7c10 */ /* 0x008fe20008ffe4ff */
[----:B-1----:R-:W3:Y:S04]  /*2b640*/  LDL.LU R247, [R1+0xc28] ;  /* 0x000c280001f77983 */ /* 0x002ee80000300800 */
[----:B------:R-:W-:Y:S01]  /*2b650*/  STL [R1+0xc40], R252 ;  /* 0x000c40fc01007387 */ /* 0x000fe20000100800 */
[----:B------:R-:W-:-:S05]  /*2b660*/  IADD3 R246, P1, R246, UR5, RZ ;  /* 0x00000005f6f67c10 */ /* 0x000fca000ff3e0ff */
[----:B------:R1:W-:Y:S04]  /*2b670*/  STL [R1+0xc38], R246 ;  /* 0x000c38f601007387 */ /* 0x0003e80000100800 */
[----:B-1----:R-:W4:Y:S01]  /*2b680*/  LDL.LU R246, [R1+0xc4c] ;  /* 0x000c4c0001f67983 */ /* 0x002f220000300800 */
[----:B------:R-:W-:Y:S02]  /*2b690*/  IADD3.X R250, R250, UR60, RZ, P2, !PT ;  /* 0x0000003cfafa7c10 */ /* 0x000fe400097fe4ff */
[----:B------:R-:W-:Y:S01]  /*2b6a0*/  IADD3 R249, P2, R249, UR5, RZ ;  /* 0x00000005f9f97c10 */ /* 0x000fe2000ff5e0ff */
[----:B------:R1:W-:Y:S04]  /*2b6b0*/  STL [R1+0xc64], R251 ;  /* 0x000c64fb01007387 */ /* 0x0003e80000100800 */
[----:B------:R-:W-:Y:S04]  /*2b6c0*/  STL [R1+0xc5c], R250 ;  /* 0x000c5cfa01007387 */ /* 0x000fe80000100800 */
[----:B------:R-:W-:Y:S01]  /*2b6d0*/  STL [R1+0xc30], R249 ;  /* 0x000c30f901007387 */ /* 0x000fe20000100800 */
[----:B--2---:R-:W-:-:S05]  /*2b6e0*/  IADD3.X R248, R248, UR60, RZ, P3, !PT ;  /* 0x0000003cf8f87c10 */ /* 0x004fca0009ffe4ff */
[----:B------:R-:W-:Y:S04]  /*2b6f0*/  STL [R1+0xc54], R248 ;  /* 0x000c54f801007387 */ /* 0x000fe80000100800 */
[----:B------:R-:W2:Y:S04]  /*2b700*/  LDL.LU R8, [R1+0xc20] ;  /* 0x000c200001087983 */ /* 0x000ea80000300800 */
[----:B------:R-:W2:Y:S01]  /*2b710*/  LDL.LU R252, [R1+0xc44] ;  /* 0x000c440001fc7983 */ /* 0x000ea20000300800 */
[----:B---3--:R-:W-:-:S05]  /*2b720*/  IADD3 R247, P3, R247, UR5, RZ ;  /* 0x00000005f7f77c10 */ /* 0x008fca000ff7e0ff */
[----:B------:R3:W-:Y:S04]  /*2b730*/  STL [R1+0xc28], R247 ;  /* 0x000c28f701007387 */ /* 0x0007e80000100800 */
[----:B-1----:R-:W2:Y:S04]  /*2b740*/  LDL.LU R251, [R1+0xc18] ;  /* 0x000c180001fb7983 */ /* 0x002ea80000300800 */
[----:B---3--:R-:W3:Y:S04]  /*2b750*/  LDL.LU R247, [R1+0xc3c] ;  /* 0x000c3c0001f77983 */ /* 0x008ee80000300800 */
[----:B------:R-:W3:Y:S04]  /*2b760*/  LDL.LU R250, [R1+0xc10] ;  /* 0x000c100001fa7983 */ /* 0x000ee80000300800 */
[----:B------:R-:W3:Y:S01]  /*2b770*/  LDL.LU R249, [R1+0xc34] ;  /* 0x000c340001f97983 */ /* 0x000ee20000300800 */
[----:B----4-:R-:W-:-:S05]  /*2b780*/  IADD3.X R246, R246, UR60, RZ, P4, !PT ;  /* 0x0000003cf6f67c10 */ /* 0x010fca000a7fe4ff */
[----:B------:R1:W-:Y:S04]  /*2b790*/  STL [R1+0xc4c], R246 ;  /* 0x000c4cf601007387 */ /* 0x0003e80000100800 */
[----:B------:R-:W4:Y:S04]  /*2b7a0*/  LDL.LU R248, [R1+0xc08] ;  /* 0x000c080001f87983 */ /* 0x000f280000300800 */
[----:B-1----:R-:W4:Y:S01]  /*2b7b0*/  LDL.LU R246, [R1+0xc2c] ;  /* 0x000c2c0001f67983 */ /* 0x002f220000300800 */
[----:B--2---:R-:W-:Y:S02]  /*2b7c0*/  IADD3 R8, P4, R8, UR5, RZ ;  /* 0x0000000508087c10 */ /* 0x004fe4000ff9e0ff */
[----:B------:R-:W-:-:S03]  /*2b7d0*/  IADD3.X R252, R252, UR60, RZ, P5, !PT ;  /* 0x0000003cfcfc7c10 */ /* 0x000fc6000affe4ff */
[----:B------:R-:W-:Y:S01]  /*2b7e0*/  STL [R1+0xc20], R8 ;  /* 0x000c200801007387 */ /* 0x000fe20000100800 */
[----:B------:R-:W-:Y:S02]  /*2b7f0*/  IADD3 R251, P5, R251, UR5, RZ ;  /* 0x00000005fbfb7c10 */ /* 0x000fe4000ffbe0ff */
[----:B---3--:R-:W-:Y:S02]  /*2b800*/  IADD3.X R247, R247, UR60, RZ, P6, !PT ;  /* 0x0000003cf7f77c10 */ /* 0x008fe4000b7fe4ff */
[----:B------:R-:W-:Y:S02]  /*2b810*/  IADD3 R250, P6, R250, UR5, RZ ;  /* 0x00000005fafa7c10 */ /* 0x000fe4000ffde0ff */
[----:B------:R-:W-:Y:S01]  /*2b820*/  IADD3.X R249, R249, UR60, RZ, P1, !PT ;  /* 0x0000003cf9f97c10 */ /* 0x000fe20008ffe4ff */
[----:B------:R1:W-:Y:S04]  /*2b830*/  STL [R1+0xc3c], R247 ;  /* 0x000c3cf701007387 */ /* 0x0003e80000100800 */
[----:B------:R2:W-:Y:S04]  /*2b840*/  STL [R1+0xc44], R252 ;  /* 0x000c44fc01007387 */ /* 0x0005e80000100800 */
[----:B-1----:R-:W3:Y:S04]  /*2b850*/  LDL.LU R247, [R1+0xc00] ;  /* 0x000c000001f77983 */ /* 0x002ee80000300800 */
[----:B------:R1:W-:Y:S04]  /*2b860*/  STL [R1+0xc18], R251 ;  /* 0x000c18fb01007387 */ /* 0x0003e80000100800 */
[----:B------:R-:W-:Y:S04]  /*2b870*/  STL [R1+0xc10], R250 ;  /* 0x000c10fa01007387 */ /* 0x000fe80000100800 */
[----:B------:R-:W-:Y:S01]  /*2b880*/  STL [R1+0xc34], R249 ;  /* 0x000c34f901007387 */ /* 0x000fe20000100800 */
[----:B----4-:R-:W-:-:S05]  /*2b890*/  IADD3 R248, P1, R248, UR5, RZ ;  /* 0x00000005f8f87c10 */ /* 0x010fca000ff3e0ff */
[----:B------:R-:W-:Y:S04]  /*2b8a0*/  STL [R1+0xc08], R248 ;  /* 0x000c08f801007387 */ /* 0x000fe80000100800 */
[----:B------:R-:W4:Y:S04]  /*2b8b0*/  LDL.LU R8, [R1+0xc24] ;  /* 0x000c240001087983 */ /* 0x000f280000300800 */
[----:B--2---:R-:W2:Y:S01]  /*2b8c0*/  LDL.LU R252, [R1+0xbf8] ;  /* 0x000bf80001fc7983 */ /* 0x004ea20000300800 */
[----:B------:R-:W-:-:S05]  /*2b8d0*/  IADD3.X R246, R246, UR60, RZ, P2, !PT ;  /* 0x0000003cf6f67c10 */ /* 0x000fca00097fe4ff */
[----:B------:R0:W-:Y:S04]  /*2b8e0*/  STL [R1+0xc2c], R246 ;  /* 0x000c2cf601007387 */ /* 0x0001e80000100800 */
[----:B-1----:R-:W2:Y:S04]  /*2b8f0*/  LDL.LU R251, [R1+0xc1c] ;  /* 0x000c1c0001fb7983 */ /* 0x002ea80000300800 */
[----:B0-----:R-:W2:Y:S04]  /*2b900*/  LDL.LU R246, [R1+0xbf0] ;  /* 0x000bf00001f67983 */ /* 0x001ea80000300800 */
[----:B------:R-:W2:Y:S04]  /*2b910*/  LDL.LU R250, [R1+0xc14] ;  /* 0x000c140001fa7983 */ /* 0x000ea80000300800 */
[----:B------:R-:W2:Y:S01]  /*2b920*/  LDL.LU R249, [R1+0xbe8] ;  /* 0x000be80001f97983 */ /* 0x000ea20000300800 */
[----:B---3--:R-:W-:-:S05]  /*2b930*/  IADD3 R247, P2, R247, UR5, RZ ;  /* 0x00000005f7f77c10 */ /* 0x008fca000ff5e0ff */
[----:B------:R0:W-:Y:S04]  /*2b940*/  STL [R1+0xc00], R247 ;  /* 0x000c00f701007387 */ /* 0x0001e80000100800 */
[----:B------:R-:W3:Y:S04]  /*2b950*/  LDL.LU R248, [R1+0xc0c] ;  /* 0x000c0c0001f87983 */ /* 0x000ee80000300800 */
[----:B0-----:R-:W3:Y:S01]  /*2b960*/  LDL.LU R247, [R1+0xbe0] ;  /* 0x000be00001f77983 */ /* 0x001ee20000300800 */
[----:B----4-:R-:W-:Y:S02]  /*2b970*/  IADD3.X R8, R8, UR60, RZ, P3, !PT ;  /* 0x0000003c08087c10 */ /* 0x010fe40009ffe4ff */
[----:B--2---:R-:W-:-:S02]  /*2b980*/  IADD3 R252, P3, R252, UR5, RZ ;  /* 0x00000005fcfc7c10 */ /* 0x004fc4000ff7e0ff */
[----:B------:R-:W-:Y:S01]  /*2b990*/  IADD3.X R251, R251, UR60, RZ, P4, !PT ;  /* 0x0000003cfbfb7c10 */ /* 0x000fe2000a7fe4ff */
[----:B------:R-:W-:Y:S01]  /*2b9a0*/  STL [R1+0xc24], R8 ;  /* 0x000c240801007387 */ /* 0x000fe20000100800 */
[----:B------:R-:W-:-:S05]  /*2b9b0*/  IADD3 R246, P4, R246, UR5, RZ ;  /* 0x00000005f6f67c10 */ /* 0x000fca000ff9e0ff */
[----:B------:R0:W-:Y:S04]  /*2b9c0*/  STL [R1+0xbf0], R246 ;  /* 0x000bf0f601007387 */ /* 0x0001e80000100800 */
[----:B------:R1:W-:Y:S04]  /*2b9d0*/  STL [R1+0xbf8], R252 ;  /* 0x000bf8fc01007387 */ /* 0x0003e80000100800 */
[----:B0-----:R-:W2:Y:S01]  /*2b9e0*/  LDL.LU R246, [R1+0xc04] ;  /* 0x000c040001f67983 */ /* 0x001ea20000300800 */
[----:B------:R-:W-:Y:S02]  /*2b9f0*/  IADD3.X R250, R250, UR60, RZ, P5, !PT ;  /* 0x0000003cfafa7c10 */ /* 0x000fe4000affe4ff */
[----:B------:R-:W-:Y:S01]  /*2ba00*/  IADD3 R249, P5, R249, UR5, RZ ;  /* 0x00000005f9f97c10 */ /* 0x000fe2000ffbe0ff */
[----:B------:R0:W-:Y:S04]  /*2ba10*/  STL [R1+0xc1c], R251 ;  /* 0x000c1cfb01007387 */ /* 0x0001e80000100800 */
[----:B------:R-:W-:Y:S04]  /*2ba20*/  STL [R1+0xc14], R250 ;  /* 0x000c14fa01007387 */ /* 0x000fe80000100800 */
[----:B------:R-:W-:Y:S01]  /*2ba30*/  STL [R1+0xbe8], R249 ;  /* 0x000be8f901007387 */ /* 0x000fe20000100800 */
[----:B---3--:R-:W-:-:S05]  /*2ba40*/  IADD3.X R248, R248, UR60, RZ, P6, !PT ;  /* 0x0000003cf8f87c10 */ /* 0x008fca000b7fe4ff */
[----:B------:R-:W-:Y:S04]  /*2ba50*/  STL [R1+0xc0c], R248 ;  /* 0x000c0cf801007387 */ /* 0x000fe80000100800 */
[----:B------:R-:W3:Y:S04]  /*2ba60*/  LDL.LU R8, [R1+0xbd8] ;  /* 0x000bd80001087983 */ /* 0x000ee80000300800 */
[----:B-1----:R-:W4:Y:S01]  /*2ba70*/  LDL.LU R252, [R1+0xbfc] ;  /* 0x000bfc0001fc7983 */ /* 0x002f220000300800 */
[----:B------:R-:W-:-:S05]  /*2ba80*/  IADD3 R247, P6, R247, UR5, RZ ;  /* 0x00000005f7f77c10 */ /* 0x000fca000ffde0ff */
[----:B------:R1:W-:Y:S04]  /*2ba90*/  STL [R1+0xbe0], R247 ;  /* 0x000be0f701007387 */ /* 0x0003e80000100800 */
[----:B0-----:R-:W4:Y:S04]  /*2baa0*/  LDL.LU R251, [R1+0xbd0] ;  /* 0x000bd00001fb7983 */ /* 0x001f280000300800 */
[----:B-1----:R-:W4:Y:S04]  /*2bab0*/  LDL.LU R247, [R1+0xbf4] ;  /* 0x000bf40001f77983 */ /* 0x002f280000300800 */
[----:B------:R-:W4:Y:S04]  /*2bac0*/  LDL.LU R250, [R1+0xbc8] ;  /* 0x000bc80001fa7983 */ /* 0x000f280000300800 */
[----:B------:R-:W4:Y:S01]  /*2bad0*/  LDL.LU R249, [R1+0xbec] ;  /* 0x000bec0001f97983 */ /* 0x000f220000300800 */
[----:B--2---:R-:W-:-:S05]  /*2bae0*/  IADD3.X R246, R246, UR60, RZ, P1, !PT ;  /* 0x0000003cf6f67c10 */ /* 0x004fca0008ffe4ff */
[----:B------:R0:W-:Y:S04]  /*2baf0*/  STL [R1+0xc04], R246 ;  /* 0x000c04f601007387 */ /* 0x0001e80000100800 */
[----:B------:R-:W2:Y:S04]  /*2bb00*/  LDL.LU R248, [R1+0xbc0] ;  /* 0x000bc00001f87983 */ /* 0x000ea80000300800 */
[----:B0-----:R-:W2:Y:S01]  /*2bb10*/  LDL.LU R246, [R1+0xbe4] ;  /* 0x000be40001f67983 */ /* 0x001ea20000300800 */
[----:B---3--:R-:W-:Y:S02]  /*2bb20*/  IADD3 R8, P1, R8, UR5, RZ ;  /* 0x0000000508087c10 */ /* 0x008fe4000ff3e0ff */
[----:B----4-:R-:W-:-:S03]  /*2bb30*/  IADD3.X R252, R252, UR60, RZ, P2, !PT ;  /* 0x0000003cfcfc7c10 */ /* 0x010fc600097fe4ff */
[----:B------:R-:W-:Y:S01]  /*2bb40*/  STL [R1+0xbd8], R8 ;  /* 0x000bd80801007387 */ /* 0x000fe20000100800 */
[----:B------:R-:W-:Y:S02]  /*2bb50*/  IADD3 R251, P2, R251, UR5, RZ ;  /* 0x00000005fbfb7c10 */ /* 0x000fe4000ff5e0ff */
[----:B------:R-:W-:Y:S02]  /*2bb60*/  IADD3.X R247, R247, UR60, RZ, P3, !PT ;  /* 0x0000003cf7f77c10 */ /* 0x000fe40009ffe4ff */
[----:B------:R-:W-:Y:S02]  /*2bb70*/  IADD3 R250, P3, R250, UR5, RZ ;  /* 0x00000005fafa7c10 */ /* 0x000fe4000ff7e0ff */
[----:B------:R-:W-:Y:S01]  /*2bb80*/  IADD3.X R249, R249, UR60, RZ, P4, !PT ;  /* 0x0000003cf9f97c10 */ /* 0x000fe2000a7fe4ff */
[----:B------:R0:W-:Y:S04]  /*2bb90*/  STL [R1+0xbf4], R247 ;  /* 0x000bf4f701007387 */ /* 0x0001e80000100800 */
[----:B------:R1:W-:Y:S04]  /*2bba0*/  STL [R1+0xbfc], R252 ;  /* 0x000bfcfc01007387 */ /* 0x0003e80000100800 */
[----:B0-----:R-:W3:Y:S04]  /*2bbb0*/  LDL.LU R247, [R1+0xbb8] ;  /* 0x000bb80001f77983 */ /* 0x001ee80000300800 */
[----:B------:R0:W-:Y:S04]  /*2bbc0*/  STL [R1+0xbd0], R251 ;  /* 0x000bd0fb01007387 */ /* 0x0001e80000100800 */
[----:B------:R-:W-:Y:S04]  /*2bbd0*/  STL [R1+0xbc8], R250 ;  /* 0x000bc8fa01007387 */ /* 0x000fe80000100800 */
[----:B------:R-:W-:Y:S01]  /*2bbe0*/  STL [R1+0xbec], R249 ;  /* 0x000becf901007387 */ /* 0x000fe20000100800 */
[----:B--2---:R-:W-:-:S05]  /*2bbf0*/  IADD3 R248, P4, R248, UR5, RZ ;  /* 0x00000005f8f87c10 */ /* 0x004fca000ff9e0ff */
[----:B------:R-:W-:Y:S04]  /*2bc00*/  STL [R1+0xbc0], R248 ;  /* 0x000bc0f801007387 */ /* 0x000fe80000100800 */
[----:B------:R-:W2:Y:S04]  /*2bc10*/  LDL.LU R8, [R1+0xbdc] ;  /* 0x000bdc0001087983 */ /* 0x000ea80000300800 */
[----:B-1----:R-:W4:Y:S01]  /*2bc20*/  LDL.LU R252, [R1+0xbb0] ;  /* 0x000bb00001fc7983 */ /* 0x002f220000300800 */
[----:B------:R-:W-:-:S05]  /*2bc30*/  IADD3.X R246, R246, UR60, RZ, P5, !PT ;  /* 0x0000003cf6f67c10 */ /* 0x000fca000affe4ff */
[----:B------:R1:W-:Y:S04]  /*2bc40*/  STL [R1+0xbe4], R246 ;  /* 0x000be4f601007387 */ /* 0x0003e80000100800 */
[----:B0-----:R-:W4:Y:S04]  /*2bc50*/  LDL.LU R251, [R1+0xbd4] ;  /* 0x000bd40001fb7983 */ /* 0x001f280000300800 */
[----:B-1----:R-:W4:Y:S04]  /*2bc60*/  LDL.LU R246, [R1+0xba8] ;  /* 0x000ba80001f67983 */ /* 0x002f280000300800 */
[----:B------:R-:W4:Y:S04]  /*2bc70*/  LDL.LU R250, [R1+0xbcc] ;  /* 0x000bcc0001fa7983 */ /* 0x000f280000300800 */
[----:B------:R-:W4:Y:S01]  /*2bc80*/  LDL.LU R249, [R1+0xba0] ;  /* 0x000ba00001f97983 */ /* 0x000f220000300800 */
[----:B---3--:R-:W-:-:S05]  /*2bc90*/  IADD3 R247, P5, R247, UR5, RZ ;  /* 0x00000005f7f77c10 */ /* 0x008fca000ffbe0ff */
[----:B------:R0:W-:Y:S04]  /*2bca0*/  STL [R1+0xbb8], R247 ;  /* 0x000bb8f701007387 */ /* 0x0001e80000100800 */
[----:B------:R-:W3:Y:S04]  /*2bcb0*/  LDL.LU R248, [R1+0xbc4] ;  /* 0x000bc40001f87983 */ /* 0x000ee80000300800 */
[----:B0-----:R-:W3:Y:S01]  /*2bcc0*/  LDL.LU R247, [R1+0xb98] ;  /* 0x000b980001f77983 */ /* 0x001ee20000300800 */
[----:B--2---:R-:W-:Y:S02]  /*2bcd0*/  IADD3.X R8, R8, UR60, RZ, P6, !PT ;  /* 0x0000003c08087c10 */ /* 0x004fe4000b7fe4ff */
[----:B----4-:R-:W-:-:S02]  /*2bce0*/  IADD3 R252, P6, R252, UR5, RZ ;  /* 0x00000005fcfc7c10 */ /* 0x010fc4000ffde0ff */
        /* <DEDUP_REMOVED lines=309> */
[----:B------:R-:W-:Y:S01]  /*2d040*/  STL [R1+0x5f8], R248 ;  /* 0x0005f8f801007387 */ /* 0x000fe20000100800 */
[----:B------:R-:W-:-:S05]  /*2d050*/  IADD3.X R246, R246, UR60, RZ, P5, !PT ;  /* 0x0000003cf6f67c10 */ /* 0x000fca000affe4ff */
[----:B------:R2:W-:Y:S04]  /*2d060*/  STL [R1+0x61c], R246 ;  /* 0x00061cf601007387 */ /* 0x0005e80000100800 */
[----:B------:R-:W4:Y:S04]  /*2d070*/  LDL.LU R8, [R1+0x614] ;  /* 0x0006140001087983 */ /* 0x000f280000300800 */
[----:B-1----:R-:W4:Y:S04]  /*2d080*/  LDL.LU R252, [R1+0x5e8] ;  /* 0x0005e80001fc7983 */ /* 0x002f280000300800 */
[----:B0-----:R-:W4:Y:S01]  /*2d090*/  LDL.LU R251, [R1+0x60c] ;  /* 0x00060c0001fb7983 */ /* 0x001f220000300800 */
[----:B--2---:R-:W-:-:S03]  /*2d0a0*/  IMAD.MOV.U32 R246, RZ, RZ, R245 ;  /* 0x000000fffff67224 */ /* 0x004fc600078e00f5 */
[----:B------:R-:W2:Y:S04]  /*2d0b0*/  LDL.LU R245, [R1+0x5e0] ;  /* 0x0005e00001f57983 */ /* 0x000ea80000300800 */
[----:B------:R-:W2:Y:S04]  /*2d0c0*/  LDL.LU R250, [R1+0x604] ;  /* 0x0006040001fa7983 */ /* 0x000ea80000300800 */
[----:B------:R-:W2:Y:S01]  /*2d0d0*/  LDL.LU R249, [R1+0x5d8] ;  /* 0x0005d80001f97983 */ /* 0x000ea20000300800 */
[----:B---3--:R-:W-:-:S05]  /*2d0e0*/  IADD3 R247, P5, R247, UR5, RZ ;  /* 0x00000005f7f77c10 */ /* 0x008fca000ffbe0ff */
[----:B------:R0:W-:Y:S04]  /*2d0f0*/  STL [R1+0x5f0], R247 ;  /* 0x0005f0f701007387 */ /* 0x0001e80000100800 */
[----:B------:R-:W3:Y:S04]  /*2d100*/  LDL.LU R248, [R1+0x5fc] ;  /* 0x0005fc0001f87983 */ /* 0x000ee80000300800 */
[----:B0-----:R-:W3:Y:S01]  /*2d110*/  LDL.LU R247, [R1+0x5d0] ;  /* 0x0005d00001f77983 */ /* 0x001ee20000300800 */
[----:B----4-:R-:W-:Y:S02]  /*2d120*/  IADD3.X R8, R8, UR60, RZ, P6, !PT ;  /* 0x0000003c08087c10 */ /* 0x010fe4000b7fe4ff */
[----:B------:R-:W-:-:S02]  /*2d130*/  IADD3.X R251, R251, UR60, RZ, P1, !PT ;  /* 0x0000003cfbfb7c10 */ /* 0x000fc40008ffe4ff */
[----:B------:R-:W-:Y:S01]  /*2d140*/  IADD3 R252, P6, R252, UR5, RZ ;  /* 0x00000005fcfc7c10 */ /* 0x000fe2000ffde0ff */
[----:B------:R-:W-:Y:S01]  /*2d150*/  STL [R1+0x614], R8 ;  /* 0x0006140801007387 */ /* 0x000fe20000100800 */
[----:B--2---:R-:W-:-:S05]  /*2d160*/  IADD3 R245, P1, R245, UR5, RZ ;  /* 0x00000005f5f57c10 */ /* 0x004fca000ff3e0ff */
[----:B------:R0:W-:Y:S04]  /*2d170*/  STL [R1+0x5e0], R245 ;  /* 0x0005e0f501007387 */ /* 0x0001e80000100800 */
[----:B------:R1:W-:Y:S04]  /*2d180*/  STL [R1+0x5e8], R252 ;  /* 0x0005e8fc01007387 */ /* 0x0003e80000100800 */
[----:B0-----:R-:W2:Y:S01]  /*2d190*/  LDL.LU R245, [R1+0x5f4] ;  /* 0x0005f40001f57983 */ /* 0x001ea20000300800 */
[----:B------:R-:W-:Y:S02]  /*2d1a0*/  IADD3.X R250, R250, UR60, RZ, P2, !PT ;  /* 0x0000003cfafa7c10 */ /* 0x000fe400097fe4ff */
[----:B------:R-:W-:Y:S01]  /*2d1b0*/  IADD3 R249, P2, R249, UR5, RZ ;  /* 0x00000005f9f97c10 */ /* 0x000fe2000ff5e0ff */
[----:B------:R0:W-:Y:S04]  /*2d1c0*/  STL [R1+0x60c], R251 ;  /* 0x00060cfb01007387 */ /* 0x0001e80000100800 */
[----:B------:R4:W-:Y:S04]  /*2d1d0*/  STL [R1+0x604], R250 ;  /* 0x000604fa01007387 */ /* 0x0009e80000100800 */
[----:B------:R-:W-:Y:S01]  /*2d1e0*/  STL [R1+0x5d8], R249 ;  /* 0x0005d8f901007387 */ /* 0x000fe20000100800 */
[----:B------:R-:W-:Y:S01]  /*2d1f0*/  IMAD.MOV.U32 R8, RZ, RZ, R246 ;  /* 0x000000ffff087224 */ /* 0x000fe200078e00f6 */
[----:B---3--:R-:W-:-:S05]  /*2d200*/  IADD3.X R248, R248, UR60, RZ, P3, !PT ;  /* 0x0000003cf8f87c10 */ /* 0x008fca0009ffe4ff */
[----:B------:R-:W-:Y:S04]  /*2d210*/  STL [R1+0x5fc], R248 ;  /* 0x0005fcf801007387 */ /* 0x000fe80000100800 */
[----:B-1----:R-:W3:Y:S04]  /*2d220*/  LDL.LU R252, [R1+0x5ec] ;  /* 0x0005ec0001fc7983 */ /* 0x002ee80000300800 */
[----:B0-----:R-:W3:Y:S01]  /*2d230*/  LDL.LU R251, [R1+0x5c0] ;  /* 0x0005c00001fb7983 */ /* 0x001ee20000300800 */
[----:B------:R-:W-:-:S05]  /*2d240*/  IADD3 R247, P3, R247, UR5, RZ ;  /* 0x00000005f7f77c10 */ /* 0x000fca000ff7e0ff */
[----:B------:R0:W-:Y:S04]  /*2d250*/  STL [R1+0x5d0], R247 ;  /* 0x0005d0f701007387 */ /* 0x0001e80000100800 */
[----:B----4-:R-:W4:Y:S04]  /*2d260*/  LDL.LU R250, [R1+0x5e4] ;  /* 0x0005e40001fa7983 */ /* 0x010f280000300800 */
[----:B0-----:R-:W4:Y:S04]  /*2d270*/  LDL.LU R247, [R1+0x5b8] ;  /* 0x0005b80001f77983 */ /* 0x001f280000300800 */
[----:B------:R-:W4:Y:S04]  /*2d280*/  LDL.LU R249, [R1+0x5dc] ;  /* 0x0005dc0001f97983 */ /* 0x000f280000300800 */
[----:B------:R-:W4:Y:S01]  /*2d290*/  LDL.LU R248, [R1+0x5b0] ;  /* 0x0005b00001f87983 */ /* 0x000f220000300800 */
[----:B--2---:R-:W-:-:S05]  /*2d2a0*/  IADD3.X R245, R245, UR60, RZ, P4, !PT ;  /* 0x0000003cf5f57c10 */ /* 0x004fca000a7fe4ff */
[----:B------:R0:W-:Y:S04]  /*2d2b0*/  STL [R1+0x5f4], R245 ;  /* 0x0005f4f501007387 */ /* 0x0001e80000100800 */
[----:B------:R-:W2:Y:S01]  /*2d2c0*/  LDL.LU R246, [R1+0x5d4] ;  /* 0x0005d40001f67983 */ /* 0x000ea20000300800 */
[----:B0-----:R-:W-:Y:S02]  /*2d2d0*/  IMAD.MOV.U32 R245, RZ, RZ, R244 ;  /* 0x000000fffff57224 */ /* 0x001fe400078e00f4 */
[----:B------:R-:W-:Y:S02]  /*2d2e0*/  IMAD.MOV.U32 R244, RZ, RZ, R229 ;  /* 0x000000fffff47224 */ /* 0x000fe400078e00e5 */
[----:B------:R-:W-:Y:S02]  /*2d2f0*/  IMAD.MOV.U32 R229, RZ, RZ, R227 ;  /* 0x000000ffffe57224 */ /* 0x000fe400078e00e3 */
[----:B------:R-:W2:Y:S01]  /*2d300*/  LDL.LU R227, [R1+0x5a8] ;  /* 0x0005a80001e37983 */ /* 0x000ea20000300800 */
[----:B------:R-:W-:-:S05]  /*2d310*/  IADD3 R8, P4, R8, UR5, RZ ;  /* 0x0000000508087c10 */ /* 0x000fca000ff9e0ff */
[----:B------:R-:W-:Y:S01]  /*2d320*/  STL [R1+0x5c8], R8 ;  /* 0x0005c80801007387 */ /* 0x000fe20000100800 */
[----:B---3--:R-:W-:Y:S02]  /*2d330*/  IADD3.X R252, R252, UR60, RZ, P5, !PT ;  /* 0x0000003cfcfc7c10 */ /* 0x008fe4000affe4ff */
[----:B------:R-:W-:Y:S02]  /*2d340*/  IADD3 R251, P5, R251, UR5, RZ ;  /* 0x00000005fbfb7c10 */ /* 0x000fe4000ffbe0ff */
[----:B----4-:R-:W-:Y:S01]  /*2d350*/  IADD3.X R250, R250, UR60, RZ, P6, !PT ;  /* 0x0000003cfafa7c10 */ /* 0x010fe2000b7fe4ff */
[----:B------:R-:W-:Y:S01]  /*2d360*/  STL [R1+0x5ec], R252 ;  /* 0x0005ecfc01007387 */ /* 0x000fe20000100800 */
[----:B------:R-:W-:Y:S02]  /*2d370*/  IADD3 R247, P6, R247, UR5, RZ ;  /* 0x00000005f7f77c10 */ /* 0x000fe4000ffde0ff */
[----:B------:R-:W-:Y:S02]  /*2d380*/  IADD3.X R249, R249, UR60, RZ, P1, !PT ;  /* 0x0000003cf9f97c10 */ /* 0x000fe40008ffe4ff */
[----:B------:R-:W-:Y:S01]  /*2d390*/  IADD3 R248, P1, R248, UR5, RZ ;  /* 0x00000005f8f87c10 */ /* 0x000fe2000ff3e0ff */
[----:B------:R0:W-:Y:S04]  /*2d3a0*/  STL [R1+0x5b8], R247 ;  /* 0x0005b8f701007387 */ /* 0x0001e80000100800 */
[----:B------:R-:W-:Y:S04]  /*2d3b0*/  STL [R1+0x5c0], R251 ;  /* 0x0005c0fb01007387 */ /* 0x000fe80000100800 */
[----:B0-----:R-:W3:Y:S04]  /*2d3c0*/  LDL.LU R247, [R1+0x5cc] ;  /* 0x0005cc0001f77983 */ /* 0x001ee80000300800 */
[----:B------:R-:W-:Y:S04]  /*2d3d0*/  STL [R1+0x5e4], R250 ;  /* 0x0005e4fa01007387 */ /* 0x000fe80000100800 */
[----:B------:R-:W-:Y:S04]  /*2d3e0*/  STL [R1+0x5dc], R249 ;  /* 0x0005dcf901007387 */ /* 0x000fe80000100800 */
[----:B------:R-:W-:Y:S01]  /*2d3f0*/  STL [R1+0x5b0], R248 ;  /* 0x0005b0f801007387 */ /* 0x000fe20000100800 */
[----:B--2---:R-:W-:-:S05]  /*2d400*/  IADD3.X R246, R246, UR60, RZ, P2, !PT ;  /* 0x0000003cf6f67c10 */ /* 0x004fca00097fe4ff */
[----:B------:R-:W-:Y:S01]  /*2d410*/  STL [R1+0x5d4], R246 ;  /* 0x0005d4f601007387 */ /* 0x000fe20000100800 */
[----:B------:R-:W-:-:S05]  /*2d420*/  IADD3 R227, P2, R227, UR5, RZ ;  /* 0x00000005e3e37c10 */ /* 0x000fca000ff5e0ff */
[----:B------:R0:W-:Y:S04]  /*2d430*/  STL [R1+0x5a8], R227 ;  /* 0x0005a8e301007387 */ /* 0x0001e80000100800 */
[----:B0-----:R-:W2:Y:S04]  /*2d440*/  LDL.LU R227, [R1+0x5a0] ;  /* 0x0005a00001e37983 */ /* 0x001ea80000300800 */
[----:B------:R-:W4:Y:S04]  /*2d450*/  LDL.LU R8, [R1+0x5c4] ;  /* 0x0005c40001087983 */ /* 0x000f280000300800 */
[----:B------:R-:W4:Y:S04]  /*2d460*/  LDL.LU R252, [R1+0x598] ;  /* 0x0005980001fc7983 */ /* 0x000f280000300800 */
[----:B------:R-:W4:Y:S04]  /*2d470*/  LDL.LU R251, [R1+0x5bc] ;  /* 0x0005bc0001fb7983 */ /* 0x000f280000300800 */
[----:B------:R-:W4:Y:S04]  /*2d480*/  LDL.LU R246, [R1+0x590] ;  /* 0x0005900001f67983 */ /* 0x000f280000300800 */
[----:B------:R-:W4:Y:S04]  /*2d490*/  LDL.LU R250, [R1+0x5b4] ;  /* 0x0005b40001fa7983 */ /* 0x000f280000300800 */
[----:B------:R-:W4:Y:S01]  /*2d4a0*/  LDL.LU R249, [R1+0x588] ;  /* 0x0005880001f97983 */ /* 0x000f220000300800 */
[----:B---3--:R-:W-:-:S05]  /*2d4b0*/  IADD3.X R247, R247, UR60, RZ, P3, !PT ;  /* 0x0000003cf7f77c10 */ /* 0x008fca0009ffe4ff */
[----:B------:R0:W-:Y:S04]  /*2d4c0*/  STL [R1+0x5cc], R247 ;  /* 0x0005ccf701007387 */ /* 0x0001e80000100800 */
[----:B------:R-:W3:Y:S04]  /*2d4d0*/  LDL.LU R248, [R1+0x5ac] ;  /* 0x0005ac0001f87983 */ /* 0x000ee80000300800 */
[----:B0-----:R-:W3:Y:S01]  /*2d4e0*/  LDL.LU R247, [R1+0x580] ;  /* 0x0005800001f77983 */ /* 0x001ee20000300800 */
[----:B--2---:R-:W-:Y:S02]  /*2d4f0*/  IADD3 R227, P3, R227, UR5, RZ ;  /* 0x00000005e3e37c10 */ /* 0x004fe4000ff7e0ff */
[----:B----4-:R-:W-:-:S02]  /*2d500*/  IADD3.X R8, R8, UR60, RZ, P4, !PT ;  /* 0x0000003c08087c10 */ /* 0x010fc4000a7fe4ff */
[----:B------:R-:W-:Y:S02]  /*2d510*/  IADD3.X R251, R251, UR60, RZ, P5, !PT ;  /* 0x0000003cfbfb7c10 */ /* 0x000fe4000affe4ff */
[----:B------:R-:W-:Y:S02]  /*2d520*/  IADD3 R246, P5, R246, UR5, RZ ;  /* 0x00000005f6f67c10 */ /* 0x000fe4000ffbe0ff */
[----:B------:R-:W-:Y:S01]  /*2d530*/  IADD3 R252, P4, R252, UR5, RZ ;  /* 0x00000005fcfc7c10 */ /* 0x000fe2000ff9e0ff */
[----:B------:R0:W-:Y:S04]  /*2d540*/  STL [R1+0x5a0], R227 ;  /* 0x0005a0e301007387 */ /* 0x0001e80000100800 */
[----:B0-----:R0:W5:Y:S04]  /*2d550*/  LDL.LU R227, [R1+0xfd8] ;  /* 0x000fd80001e37983 */ /* 0x0011680000300800 */
[----:B------:R-:W-:Y:S04]  /*2d560*/  STL [R1+0x5c4], R8 ;  /* 0x0005c40801007387 */ /* 0x000fe80000100800 */
[----:B------:R1:W-:Y:S04]  /*2d570*/  STL [R1+0x590], R246 ;  /* 0x000590f601007387 */ /* 0x0003e80000100800 */
[----:B------:R2:W-:Y:S04]  /*2d580*/  STL [R1+0x598], R252 ;  /* 0x000598fc01007387 */ /* 0x0005e80000100800 */
[----:B-1----:R-:W4:Y:S01]  /*2d590*/  LDL.LU R246, [R1+0x5a4] ;  /* 0x0005a40001f67983 */ /* 0x002f220000300800 */
[----:B------:R-:W-:-:S02]  /*2d5a0*/  IADD3.X R250, R250, UR60, RZ, P6, !PT ;  /* 0x0000003cfafa7c10 */ /* 0x000fc4000b7fe4ff */
[----:B------:R-:W-:Y:S01]  /*2d5b0*/  IADD3 R249, P6, R249, UR5, RZ ;  /* 0x00000005f9f97c10 */ /* 0x000fe2000ffde0ff */
[----:B------:R1:W-:Y:S04]  /*2d5c0*/  STL [R1+0x5bc], R251 ;  /* 0x0005bcfb01007387 */ /* 0x0003e80000100800 */
[----:B------:R0:W-:Y:S04]  /*2d5d0*/  STL [R1+0x5b4], R250 ;  /* 0x0005b4fa01007387 */ /* 0x0001e80000100800 */
[----:B------:R-:W-:Y:S01]  /*2d5e0*/  STL [R1+0x588], R249 ;  /* 0x000588f901007387 */ /* 0x000fe20000100800 */
[----:B---3--:R-:W-:-:S05]  /*2d5f0*/  IADD3.X R248, R248, UR60, RZ, P1, !PT ;  /* 0x0000003cf8f87c10 */ /* 0x008fca0008ffe4ff */
[----:B------:R3:W-:Y:S04]  /*2d600*/  STL [R1+0x5ac], R248 ;  /* 0x0005acf801007387 */ /* 0x0007e80000100800 */
[----:B------:R-:W4:Y:S04]  /*2d610*/  LDL.LU R8, [R1+0x578] ;  /* 0x0005780001087983 */ /* 0x000f280000300800 */
[----:B--2---:R-:W2:Y:S04]  /*2d620*/  LDL.LU R252, [R1+0x59c] ;  /* 0x00059c0001fc7983 */ /* 0x004ea80000300800 */
[----:B-1----:R-:W2:Y:S01]  /*2d630*/  LDL.LU R251, [R1+0x570] ;  /* 0x0005700001fb7983 */ /* 0x002ea20000300800 */
[----:B------:R-:W-:-:S05]  /*2d640*/  IADD3 R247, P1, R247, UR5, RZ ;  /* 0x00000005f7f77c10 */ /* 0x000fca000ff3e0ff */
[----:B------:R-:W-:Y:S04]  /*2d650*/  STL [R1+0x580], R247 ;  /* 0x000580f701007387 */ /* 0x000fe80000100800 */
[----:B0-----:R-:W2:Y:S04]  /*2d660*/  LDL.LU R250, [R1+0x594] ;  /* 0x0005940001fa7983 */ /* 0x001ea80000300800 */
[----:B---3--:R-:W3:Y:S04]  /*2d670*/  LDL.LU R248, [R1+0x568] ;  /* 0x0005680001f87983 */ /* 0x008ee80000300800 */
[----:B------:R-:W3:Y:S01]  /*2d680*/  LDL.LU R249, [R1+0x58c] ;  /* 0x00058c0001f97983 */ /* 0x000ee20000300800 */
[----:B----4-:R-:W-:-:S05]  /*2d690*/  IADD3.X R246, R246, UR60, RZ, P2, !PT ;  /* 0x0000003cf6f67c10 */ /* 0x010fca00097fe4ff */
[----:B------:R0:W-:Y:S04]  /*2d6a0*/  STL [R1+0x5a4], R246 ;  /* 0x0005a4f601007387 */ /* 0x0001e80000100800 */
[----:B0-----:R-:W4:Y:S04]  /*2d6b0*/  LDL.LU R246, [R1+0x560] ;  /* 0x0005600001f67983 */ /* 0x001f280000300800 */
[----:B------:R-:W4:Y:S01]  /*2d6c0*/  LDL.LU R247, [R1+0x584] ;  /* 0x0005840001f77983 */ /* 0x000f220000300800 */
[----:B------:R-:W-:Y:S02]  /*2d6d0*/  IADD3 R8, P2, R8, UR5, RZ ;  /* 0x0000000508087c10 */ /* 0x000fe4000ff5e0ff */
[----:B--2---:R-:W-:-:S02]  /*2d6e0*/  IADD3.X R252, R252, UR60, RZ, P3, !PT ;  /* 0x0000003cfcfc7c10 */ /* 0x004fc40009ffe4ff */
[----:B------:R-:W-:Y:S01]  /*2d6f0*/  IADD3 R251, P3, R251, UR5, RZ ;  /* 0x00000005fbfb7c10 */ /* 0x000fe2000ff7e0ff */
[----:B------:R-:W-:Y:S01]  /*2d700*/  STL [R1+0x578], R8 ;  /* 0x0005780801007387 */ /* 0x000fe20000100800 */
[----:B------:R-:W-:Y:S02]  /*2d710*/  IADD3.X R250, R250, UR60, RZ, P4, !PT ;  /* 0x0000003cfafa7c10 */ /* 0x000fe4000a7fe4ff */
[----:B---3--:R-:W-:Y:S02]  /*2d720*/  IADD3 R248, P4, R248, UR5, RZ ;  /* 0x00000005f8f87c10 */ /* 0x008fe4000ff9e0ff */
[----:B------:R-:W-:Y:S01]  /*2d730*/  IADD3.X R249, R249, UR60, RZ, P5, !PT ;  /* 0x0000003cf9f97c10 */ /* 0x000fe2000affe4ff */
[----:B------:R-:W-:Y:S04]  /*2d740*/  STL [R1+0x59c], R252 ;  /* 0x00059cfc01007387 */ /* 0x000fe80000100800 */
[----:B------:R0:W-:Y:S04]  /*2d750*/  STL [R1+0x568], R248 ;  /* 0x000568f801007387 */ /* 0x0001e80000100800 */
[----:B------:R-:W-:Y:S04]  /*2d760*/  STL [R1+0x570], R251 ;  /* 0x000570fb01007387 */ /* 0x000fe80000100800 */
[----:B0-----:R-:W2:Y:S04]  /*2d770*/  LDL.LU R248, [R1+0x558] ;  /* 0x0005580001f87983 */ /* 0x001ea80000300800 */
[----:B------:R-:W-:Y:S01]  /*2d780*/  STL [R1+0x594], R250 ;  /* 0x000594fa01007387 */ /* 0x000fe20000100800 */
[----:B----4-:R-:W-:-:S02]  /*2d790*/  IADD3 R246, P5, R246, UR5, RZ ;  /* 0x00000005f6f67c10 */ /* 0x010fc4000ffbe0ff */
[----:B------:R-:W-:-:S03]  /*2d7a0*/  IADD3.X R247, R247, UR60, RZ, P6, !PT ;  /* 0x0000003cf7f77c10 */ /* 0x000fc6000b7fe4ff */
[----:B------:R0:W-:Y:S04]  /*2d7b0*/  STL [R1+0x560], R246 ;  /* 0x000560f601007387 */ /* 0x0001e80000100800 */
[----:B------:R-:W-:Y:S04]  /*2d7c0*/  STL [R1+0x58c], R249 ;  /* 0x00058cf901007387 */ /* 0x000fe80000100800 */
[----:B0-----:R-:W3:Y:S04]  /*2d7d0*/  LDL.LU R246, [R1+0x57c] ;  /* 0x00057c0001f67983 */ /* 0x001ee80000300800 */
[----:B------:R0:W-:Y:S04]  /*2d7e0*/  STL [R1+0x584], R247 ;  /* 0x000584f701007387 */ /* 0x0001e80000100800 */
[----:B------:R-:W4:Y:S04]  /*2d7f0*/  LDL.LU R8, [R1+0x550] ;  /* 0x0005500001087983 */ /* 0x000f280000300800 */
[----:B------:R-:W4:Y:S04]  /*2d800*/  LDL.LU R252, [R1+0x574] ;  /* 0x0005740001fc7983 */ /* 0x000f280000300800 */
[----:B------:R-:W4:Y:S04]  /*2d810*/  LDL.LU R251, [R1+0x548] ;  /* 0x0005480001fb7983 */ /* 0x000f280000300800 */
[----:B------:R-:W4:Y:S04]  /*2d820*/  LDL.LU R250, [R1+0x56c] ;  /* 0x00056c0001fa7983 */ /* 0x000f280000300800 */
[----:B0-----:R-:W4:Y:S04]  /*2d830*/  LDL.LU R247, [R1+0x540] ;  /* 0x0005400001f77983 */ /* 0x001f280000300800 */
[----:B------:R-:W4:Y:S01]  /*2d840*/  LDL.LU R249, [R1+0x564] ;  /* 0x0005640001f97983 */ /* 0x000f220000300800 */
[----:B--2---:R-:W-:-:S05]  /*2d850*/  IADD3 R248, P6, R248, UR5, RZ ;  /* 0x00000005f8f87c10 */ /* 0x004fca000ffde0ff */
[----:B------:R0:W-:Y:S04]  /*2d860*/  STL [R1+0x558], R248 ;  /* 0x000558f801007387 */ /* 0x0001e80000100800 */
[----:B0-----:R-:W2:Y:S01]  /*2d870*/  LDL.LU R248, [R1+0x538] ;  /* 0x0005380001f87983 */ /* 0x001ea20000300800 */
[----:B---3--:R-:W-:Y:S02]  /*2d880*/  IADD3.X R246, R246, UR60, RZ, P1, !PT ;  /* 0x0000003cf6f67c10 */ /* 0x008fe40008ffe4ff */
[----:B----4-:R-:W-:Y:S02]  /*2d890*/  IADD3 R8, P1, R8, UR5, RZ ;  /* 0x0000000508087c10 */ /* 0x010fe4000ff3e0ff */
[----:B------:R-:W-:Y:S01]  /*2d8a0*/  IADD3.X R252, R252, UR60, RZ, P2, !PT ;  /* 0x0000003cfcfc7c10 */ /* 0x000fe200097fe4ff */
[----:B------:R0:W-:Y:S01]  /*2d8b0*/  STL [R1+0x57c], R246 ;  /* 0x00057cf601007387 */ /* 0x0001e20000100800 */
[----:B------:R-:W-:-:S02]  /*2d8c0*/  IADD3.X R250, R250, UR60, RZ, P3, !PT ;  /* 0x0000003cfafa7c10 */ /* 0x000fc40009ffe4ff */
[----:B------:R-:W-:Y:S02]  /*2d8d0*/  IADD3 R251, P2, R251, UR5, RZ ;  /* 0x00000005fbfb7c10 */ /* 0x000fe4000ff5e0ff */
[----:B------:R-:W-:Y:S01]  /*2d8e0*/  IADD3 R247, P3, R247, UR5, RZ ;  /* 0x00000005f7f77c10 */ /* 0x000fe2000ff7e0ff */
[----:B0-----:R-:W3:Y:S04]  /*2d8f0*/  LDL.LU R246, [R1+0x55c] ;  /* 0x00055c0001f67983 */ /* 0x001ee80000300800 */
[----:B------:R-:W-:Y:S04]  /*2d900*/  STL [R1+0x550], R8 ;  /* 0x0005500801007387 */ /* 0x000fe80000100800 */
[----:B------:R-:W-:Y:S04]  /*2d910*/  STL [R1+0x574], R252 ;  /* 0x000574fc01007387 */ /* 0x000fe80000100800 */
[----:B------:R0:W-:Y:S04]  /*2d920*/  STL [R1+0x540], R247 ;  /* 0x000540f701007387 */ /* 0x0001e80000100800 */
[----:B------:R-:W-:Y:S04]  /*2d930*/  STL [R1+0x548], R251 ;  /* 0x000548fb01007387 */ /* 0x000fe80000100800 */
[----:B0-----:R-:W4:Y:S01]  /*2d940*/  LDL.LU R247, [R1+0x530] ;  /* 0x0005300001f77983 */ /* 0x001f220000300800 */
[----:B------:R-:W-:-:S03]  /*2d950*/  IADD3.X R249, R249, UR60, RZ, P4, !PT ;  /* 0x0000003cf9f97c10 */ /* 0x000fc6000a7fe4ff */
[----:B------:R-:W-:Y:S01]  /*2d960*/  STL [R1+0x56c], R250 ;  /* 0x00056cfa01007387 */ /* 0x000fe20000100800 */
[----:B--2---:R-:W-:-:S05]  /*2d970*/  IADD3 R248, P4, R248, UR5, RZ ;  /* 0x00000005f8f87c10 */ /* 0x004fca000ff9e0ff */
[----:B------:R0:W-:Y:S04]  /*2d980*/  STL [R1+0x538], R248 ;  /* 0x000538f801007387 */ /* 0x0001e80000100800 */
[----:B------:R-:W-:Y:S04]  /*2d990*/  STL [R1+0x564], R249 ;  /* 0x000564f901007387 */ /* 0x000fe80000100800 */
[----:B0-----:R-:W2:Y:S01]  /*2d9a0*/  LDL.LU R248, [R1+0x554] ;  /* 0x0005540001f87983 */ /* 0x001ea20000300800 */
[----:B---3--:R-:W-:-:S05]  /*2d9b0*/  IADD3.X R246, R246, UR60, RZ, P5, !PT ;  /* 0x0000003cf6f67c10 */ /* 0x008fca000affe4ff */
[----:B------:R0:W-:Y:S04]  /*2d9c0*/  STL [R1+0x55c], R246 ;  /* 0x00055cf601007387 */ /* 0x0001e80000100800 */
[----:B------:R-:W3:Y:S04]  /*2d9d0*/  LDL.LU R8, [R1+0x528] ;  /* 0x0005280001087983 */ /* 0x000ee80000300800 */
[----:B------:R-:W3:Y:S04]  /*2d9e0*/  LDL.LU R252, [R1+0x54c] ;  /* 0x00054c0001fc7983 */ /* 0x000ee80000300800 */
[----:B------:R-:W3:Y:S04]  /*2d9f0*/  LDL.LU R251, [R1+0x520] ;  /* 0x0005200001fb7983 */ /* 0x000ee80000300800 */
[----:B------:R-:W3:Y:S01]  /*2da00*/  LDL.LU R250, [R1+0x544] ;  /* 0x0005440001fa7983 */ /* 0x000ee20000300800 */
[----:B----4-:R-:W-:-:S03]  /*2da10*/  IADD3 R247, P5, R247, UR5, RZ ;  /* 0x00000005f7f77c10 */ /* 0x010fc6000ffbe0ff */
[----:B0-----:R-:W4:Y:S04]  /*2da20*/  LDL.LU R246, [R1+0x518] ;  /* 0x0005180001f67983 */ /* 0x001f280000300800 */
[----:B------:R-:W4:Y:S04]  /*2da30*/  LDL.LU R249, [R1+0x53c] ;  /* 0x00053c0001f97983 */ /* 0x000f280000300800 */
[----:B------:R0:W-:Y:S04]  /*2da40*/  STL [R1+0x530], R247 ;  /* 0x000530f701007387 */ /* 0x0001e80000100800 */
[----:B0-----:R-:W4:Y:S01]  /*2da50*/  LDL.LU R247, [R1+0x510] ;  /* 0x0005100001f77983 */ /* 0x001f220000300800 */
[----:B--2---:R-:W-:-:S05]  /*2da60*/  IADD3.X R248, R248, UR60, RZ, P6, !PT ;  /* 0x0000003cf8f87c10 */ /* 0x004fca000b7fe4ff */
[----:B------:R0:W-:Y:S04]  /*2da70*/  STL [R1+0x554], R248 ;  /* 0x000554f801007387 */ /* 0x0001e80000100800 */
[----:B0-----:R-:W2:Y:S01]  /*2da80*/  LDL.LU R248, [R1+0x534] ;  /* 0x0005340001f87983 */ /* 0x001ea20000300800 */
[----:B---3--:R-:W-:Y:S02]  /*2da90*/  IADD3 R8, P6, R8, UR5, RZ ;  /* 0x0000000508087c10 */ /* 0x008fe4000ffde0ff */
[----:B------:R-:W-:Y:S02]  /*2daa0*/  IADD3.X R252, R252, UR60, RZ, P1, !PT ;  /* 0x0000003cfcfc7c10 */ /* 0x000fe40008ffe4ff */
[----:B------:R-:W-:Y:S02]  /*2dab0*/  IADD3.X R250, R250, UR60, RZ, P2, !PT ;  /* 0x0000003cfafa7c10 */ /* 0x000fe400097fe4ff */
[----:B------:R-:W-:Y:S01]  /*2dac0*/  IADD3 R251, P1, R251, UR5, RZ ;  /* 0x00000005fbfb7c10 */ /* 0x000fe2000ff3e0ff */
[----:B------:R-:W-:Y:S01]  /*2dad0*/  STL [R1+0x528], R8 ;  /* 0x0005280801007387 */ /* 0x000fe20000100800 */
[----:B----4-:R-:W-:-:S03]  /*2dae0*/  IADD3 R246, P2, R246, UR5, RZ ;  /* 0x00000005f6f67c10 */ /* 0x010fc6000ff5e0ff */
[----:B------:R-:W-:Y:S01]  /*2daf0*/  STL [R1+0x54c], R252 ;  /* 0x00054cfc01007387 */ /* 0x000fe20000100800 */
[----:B------:R-:W-:-:S03]  /*2db00*/  IADD3.X R249, R249, UR60, RZ, P3, !PT ;  /* 0x0000003cf9f97c10 */ /* 0x000fc60009ffe4ff */
[----:B------:R0:W-:Y:S04]  /*2db10*/  STL [R1+0x518], R246 ;  /* 0x000518f601007387 */ /* 0x0001e80000100800 */
[----:B------:R-:W-:Y:S01]  /*2db20*/  STL [R1+0x520], R251 ;  /* 0x000520fb01007387 */ /* 0x000fe20000100800 */
[----:B------:R-:W-:-:S03]  /*2db30*/  IADD3 R247, P3, R247, UR5, RZ ;  /* 0x00000005f7f77c10 */ /* 0x000fc6000ff7e0ff */
[----:B0-----:R-:W3:Y:S04]  /*2db40*/  LDL.LU R246, [R1+0x508] ;  /* 0x0005080001f67983 */ /* 0x001ee80000300800 */
[----:B------:R-:W-:Y:S04]  /*2db50*/  STL [R1+0x544], R250 ;  /* 0x000544fa01007387 */ /* 0x000fe80000100800 */
[----:B------:R0:W-:Y:S04]  /*2db60*/  STL [R1+0x510], R247 ;  /* 0x000510f701007387 */ /* 0x0001e80000100800 */
[----:B------:R-:W-:Y:S04]  /*2db70*/  STL [R1+0x53c], R249 ;  /* 0x00053cf901007387 */ /* 0x000fe80000100800 */
[----:B0-----:R-:W4:Y:S01]  /*2db80*/  LDL.LU R247, [R1+0x52c] ;  /* 0x00052c0001f77983 */ /* 0x001f220000300800 */
[----:B--2---:R-:W-:-:S05]  /*2db90*/  IADD3.X R248, R248, UR60, RZ, P4, !PT ;  /* 0x0000003cf8f87c10 */ /* 0x004fca000a7fe4ff */
[----:B------:R0:W-:Y:S04]  /*2dba0*/  STL [R1+0x534], R248 ;  /* 0x000534f801007387 */ /* 0x0001e80000100800 */
[----:B------:R-:W2:Y:S04]  /*2dbb0*/  LDL.LU R8, [R1+0x500] ;  /* 0x0005000001087983 */ /* 0x000ea80000300800 */
[----:B------:R-:W2:Y:S04]  /*2dbc0*/  LDL.LU R252, [R1+0x524] ;  /* 0x0005240001fc7983 */ /* 0x000ea80000300800 */
[----:B------:R-:W2:Y:S04]  /*2dbd0*/  LDL.LU R251, [R1+0x4f8] ;  /* 0x0004f80001fb7983 */ /* 0x000ea80000300800 */
[----:B------:R-:W2:Y:S04]  /*2dbe0*/  LDL.LU R250, [R1+0x51c] ;  /* 0x00051c0001fa7983 */ /* 0x000ea80000300800 */
[----:B0-----:R-:W2:Y:S04]  /*2dbf0*/  LDL.LU R248, [R1+0x4f0] ;  /* 0x0004f00001f87983 */ /* 0x001ea80000300800 */
[----:B------:R-:W2:Y:S01]  /*2dc00*/  LDL.LU R249, [R1+0x514] ;  /* 0x0005140001f97983 */ /* 0x000ea20000300800 */
[----:B---3--:R-:W-:-:S05]  /*2dc10*/  IADD3 R246, P4, R246, UR5, RZ ;  /* 0x00000005f6f67c10 */ /* 0x008fca000ff9e0ff */
[----:B------:R0:W-:Y:S01]  /*2dc20*/  STL [R1+0x508], R246 ;  /* 0x000508f601007387 */ /* 0x0001e20000100800 */
[----:B----4-:R-:W-:-:S03]  /*2dc30*/  IADD3.X R247, R247, UR60, RZ, P5, !PT ;  /* 0x0000003cf7f77c10 */ /* 0x010fc6000affe4ff */
[----:B0-----:R-:W3:Y:S04]  /*2dc40*/  LDL.LU R246, [R1+0x4e8] ;  /* 0x0004e80001f67983 */ /* 0x001ee80000300800 */
[----:B------:R0:W-:Y:S04]  /*2dc50*/  STL [R1+0x52c], R247 ;  /* 0x00052cf701007387 */ /* 0x0001e80000100800 */
[----:B0-----:R-:W4:Y:S01]  /*2dc60*/  LDL.LU R247, [R1+0x50c] ;  /* 0x00050c0001f77983 */ /* 0x001f220000300800 */
[----:B--2---:R-:W-:Y:S02]  /*2dc70*/  IADD3 R8, P5, R8, UR5, RZ ;  /* 0x0000000508087c10 */ /* 0x004fe4000ffbe0ff */
[----:B------:R-:W-:-:S02]  /*2dc80*/  IADD3.X R252, R252, UR60, RZ, P6, !PT ;  /* 0x0000003cfcfc7c10 */ /* 0x000fc4000b7fe4ff */
[----:B------:R-:W-:Y:S02]  /*2dc90*/  IADD3.X R250, R250, UR60, RZ, P1, !PT ;  /* 0x0000003cfafa7c10 */ /* 0x000fe40008ffe4ff */
[----:B------:R-:W-:Y:S01]  /*2dca0*/  IADD3 R251, P6, R251, UR5, RZ ;  /* 0x00000005fbfb7c10 */ /* 0x000fe2000ffde0ff */
[----:B------:R-:W-:Y:S01]  /*2dcb0*/  STL [R1+0x500], R8 ;  /* 0x0005000801007387 */ /* 0x000fe20000100800 */
[----:B------:R-:W-:Y:S02]  /*2dcc0*/  IADD3 R248, P1, R248, UR5, RZ ;  /* 0x00000005f8f87c10 */ /* 0x000fe4000ff3e0ff */
[----:B------:R-:W-:Y:S01]  /*2dcd0*/  IADD3.X R249, R249, UR60, RZ, P2, !PT ;  /* 0x0000003cf9f97c10 */ /* 0x000fe200097fe4ff */
[----:B------:R-:W-:Y:S04]  /*2dce0*/  STL [R1+0x524], R252 ;  /* 0x000524fc01007387 */ /* 0x000fe80000100800 */
[----:B------:R0:W-:Y:S04]  /*2dcf0*/  STL [R1+0x4f0], R248 ;  /* 0x0004f0f801007387 */ /* 0x0001e80000100800 */
[----:B------:R-:W-:Y:S04]  /*2dd00*/  STL [R1+0x4f8], R251 ;  /* 0x0004f8fb01007387 */ /* 0x000fe80000100800 */
[----:B0-----:R-:W2:Y:S04]  /*2dd10*/  LDL.LU R248, [R1+0x4e0] ;  /* 0x0004e00001f87983 */ /* 0x001ea80000300800 */
[----:B------:R-:W-:Y:S01]  /*2dd20*/  STL [R1+0x51c], R250 ;  /* 0x00051cfa01007387 */ /* 0x000fe20000100800 */
[----:B---3--:R-:W-:-:S05]  /*2dd30*/  IADD3 R246, P2, R246, UR5, RZ ;  /* 0x00000005f6f67c10 */ /* 0x008fca000ff5e0ff */
[----:B------:R0:W-:Y:S04]  /*2dd40*/  STL [R1+0x4e8], R246 ;  /* 0x0004e8f601007387 */ /* 0x0001e80000100800 */
[----:B------:R-:W-:Y:S01]  /*2dd50*/  STL [R1+0x514], R249 ;  /* 0x000514f901007387 */ /* 0x000fe20000100800 */
[----:B----4-:R-:W-:-:S03]  /*2dd60*/  IADD3.X R247, R247, UR60, RZ, P3, !PT ;  /* 0x0000003cf7f77c10 */ /* 0x010fc60009ffe4ff */
        /* <DEDUP_REMOVED lines=198> */
[----:B0-----:R-:W-:Y:S02]  /*2e9d0*/  IMAD.MOV.U32 R246, RZ, RZ, R245 ;  /* 0x000000fffff67224 */ /* 0x001fe400078e00f5 */
[----:B------:R-:W3:Y:S04]  /*2e9e0*/  LDL.LU R245, [R1+0x3f4] ;  /* 0x0003f40001f57983 */ /* 0x000ee80000300800 */
        /* <DEDUP_REMOVED lines=17> */
[----:B----4-:R-:W-:Y:S01]  /*2eb00*/  IADD3 R247, P2, R247, UR5, RZ ;  /* 0x00000005f7f77c10 */ /* 0x010fe2000ff5e0ff */
[----:B0-----:R-:W-:-:S02]  /*2eb10*/  IMAD.MOV.U32 R245, RZ, RZ, R229 ;  /* 0x000000fffff57224 */ /* 0x001fc400078e00e5 */
[----:B------:R-:W4:Y:S04]  /*2eb20*/  LDL.LU R229, [R1+0x3ac] ;  /* 0x0003ac0001e57983 */ /* 0x000f280000300800 */
        /* <DEDUP_REMOVED lines=10> */
[----:B------:R-:W-:Y:S04]  /*2ebd0*/  STL [R1+0x3c0], R8 ;  /* 0x0003c00801007387 */ /* 0x000fe80000100800 */
[----:B------:R-:W-:Y:S01]  /*2ebe0*/  STL [R1+0x3e4], R252 ;  /* 0x0003e4fc01007387 */ /* 0x000fe20000100800 */
[----:B----4-:R-:W-:-:S02]  /*2ebf0*/  IADD3 R229, P5, R229, UR5, RZ ;  /* 0x00000005e5e57c10 */ /* 0x010fc4000ffbe0ff */
[----:B------:R-:W-:-:S03]  /*2ec00*/  IADD3.X R249, R249, UR60, RZ, P6, !PT ;  /* 0x0000003cf9f97c10 */ /* 0x000fc6000b7fe4ff */
[----:B------:R0:W-:Y:S04]  /*2ec10*/  STL [R1+0x3ac], R229 ;  /* 0x0003ace501007387 */ /* 0x0001e80000100800 */
[----:B------:R-:W-:Y:S01]  /*2ec20*/  STL [R1+0x3b4], R251 ;  /* 0x0003b4fb01007387 */ /* 0x000fe20000100800 */
[----:B------:R-:W-:-:S03]  /*2ec30*/  IADD3 R247, P6, R247, UR5, RZ ;  /* 0x00000005f7f77c10 */ /* 0x000fc6000ffde0ff */
[----:B0-----:R-:W3:Y:S04]  /*2ec40*/  LDL.LU R229, [R1+0x39c] ;  /* 0x00039c0001e57983 */ /* 0x001ee80000300800 */
[----:B------:R-:W-:Y:S04]  /*2ec50*/  STL [R1+0x3dc], R250 ;  /* 0x0003dcfa01007387 */ /* 0x000fe80000100800 */
[----:B------:R0:W-:Y:S04]  /*2ec60*/  STL [R1+0x3a4], R247 ;  /* 0x0003a4f701007387 */ /* 0x0001e80000100800 */
[----:B------:R1:W-:Y:S04]  /*2ec70*/  STL [R1+0x3d4], R249 ;  /* 0x0003d4f901007387 */ /* 0x0003e80000100800 */
[----:B0-----:R-:W4:Y:S01]  /*2ec80*/  LDL.LU R247, [R1+0x3c4] ;  /* 0x0003c40001f77983 */ /* 0x001f220000300800 */
[----:B--2---:R-:W-:-:S05]  /*2ec90*/  IADD3.X R248, R248, UR60, RZ, P1, !PT ;  /* 0x0000003cf8f87c10 */ /* 0x004fca0008ffe4ff */
[----:B------:R0:W-:Y:S04]  /*2eca0*/  STL [R1+0x3cc], R248 ;  /* 0x0003ccf801007387 */ /* 0x0001e80000100800 */
[----:B------:R-:W2:Y:S04]  /*2ecb0*/  LDL.LU R8, [R1+0x3b8] ;  /* 0x0003b80001087983 */ /* 0x000ea80000300800 */
[----:B------:R-:W2:Y:S04]  /*2ecc0*/  LDL.LU R252, [R1+0x38c] ;  /* 0x00038c0001fc7983 */ /* 0x000ea80000300800 */
[----:B------:R-:W2:Y:S04]  /*2ecd0*/  LDL.LU R251, [R1+0x3b0] ;  /* 0x0003b00001fb7983 */ /* 0x000ea80000300800 */
[----:B------:R-:W2:Y:S04]  /*2ece0*/  LDL.LU R250, [R1+0x384] ;  /* 0x0003840001fa7983 */ /* 0x000ea80000300800 */
[----:B-1----:R-:W2:Y:S04]  /*2ecf0*/  LDL.LU R249, [R1+0x3a8] ;  /* 0x0003a80001f97983 */ /* 0x002ea80000300800 */
[----:B0-----:R-:W2:Y:S01]  /*2ed00*/  LDL.LU R248, [R1+0x3a0] ;  /* 0x0003a00001f87983 */ /* 0x001ea20000300800 */
[----:B---3--:R-:W-:-:S05]  /*2ed10*/  IADD3 R229, P1, R229, UR5, RZ ;  /* 0x00000005e5e57c10 */ /* 0x008fca000ff3e0ff */
[----:B------:R0:W-:Y:S01]  /*2ed20*/  STL [R1+0x39c], R229 ;  /* 0x00039ce501007387 */ /* 0x0001e20000100800 */
[----:B----4-:R-:W-:Y:S02]  /*2ed30*/  IADD3.X R247, R247, UR60, RZ, P2, !PT ;  /* 0x0000003cf7f77c10 */ /* 0x010fe400097fe4ff */
[----:B------:R-:W-:Y:S01]  /*2ed40*/  IADD3 R3, P2, R3, UR5, RZ ;  /* 0x0000000503037c10 */ /* 0x000fe2000ff5e0ff */
[----:B0-----:R-:W3:Y:S04]  /*2ed50*/  LDL.LU R229, [R1+0x374] ;  /* 0x0003740001e57983 */ /* 0x001ee80000300800 */
[----:B------:R0:W-:Y:S02]  /*2ed60*/  STL [R1+0x3c4], R247 ;  /* 0x0003c4f701007387 */ /* 0x0001e40000100800 */
[----:B0-----:R-:W-:-:S02]  /*2ed70*/  IMAD.MOV.U32 R247, RZ, RZ, R246 ;  /* 0x000000fffff77224 */ /* 0x001fc400078e00f6 */
[----:B------:R-:W4:Y:S04]  /*2ed80*/  LDL.LU R246, [R1+0x398] ;  /* 0x0003980001f67983 */ /* 0x000f280000300800 */
[----:B------:R0:W-:Y:S04]  /*2ed90*/  STL [R1+0x394], R3 ;  /* 0x0003940301007387 */ /* 0x0001e80000100800 */
[----:B0-----:R-:W4:Y:S01]  /*2eda0*/  LDL.LU R3, [R1+0xfd4] ;  /* 0x000fd40001037983 */ /* 0x001f220000300800 */
[----:B------:R-:W-:Y:S02]  /*2edb0*/  WARPGROUP.DEPBAR.LE gsb0, 0x0 ;  /* 0x00008000000079c5 */ /* 0x000fe40000010000 */
[----:B------:R-:W-:Y:S01]  /*2edc0*/  WARPGROUP.ARRIVE ;  /* 0x00000000000079c5 */ /* 0x000fe20000000000 */
[----:B------:R-:W-:Y:S01]  /*2edd0*/  UMOV UR42, UR18 ;  /* 0x00000012002a7c82 */ /* 0x000fe20008000000 */
[----:B------:R-:W-:-:S04]  /*2ede0*/  UMOV UR43, UR19 ;  /* 0x00000013002b7c82 */ /* 0x000fc80008000000 */
[----:B------:R-:W-:Y:S01]  /*2edf0*/  HGMMA.64x256x16.F32.BF16 R24, gdesc[UR40].tnspA, R24, gsb0 ;  /* 0x23e00000281879f0 */ /* 0x000fe20008001818 */
[----:B--2---:R-:W-:Y:S02]  /*2ee00*/  IADD3.X R8, R8, UR60, RZ, P3, !PT ;  /* 0x0000003c08087c10 */ /* 0x004fe40009ffe4ff */
[----:B------:R-:W-:Y:S02]  /*2ee10*/  IADD3 R252, P3, R252, UR5, RZ ;  /* 0x00000005fcfc7c10 */ /* 0x000fe4000ff7e0ff */
[----:B------:R-:W-:Y:S02]  /*2ee20*/  IADD3.X R251, R251, UR60, RZ, P4, !PT ;  /* 0x0000003cfbfb7c10 */ /* 0x000fe4000a7fe4ff */
[----:B------:R-:W-:Y:S02]  /*2ee30*/  IADD3.X R249, R249, UR60, RZ, P5, !PT ;  /* 0x0000003cf9f97c10 */ /* 0x000fe4000affe4ff */
[----:B------:R-:W-:Y:S01]  /*2ee40*/  IADD3 R250, P4, R250, UR5, RZ ;  /* 0x00000005fafa7c10 */ /* 0x000fe2000ff9e0ff */
[----:B------:R-:W-:Y:S04]  /*2ee50*/  STL [R1+0x3b8], R8 ;  /* 0x0003b80801007387 */ /* 0x000fe80000100800 */
[----:B------:R-:W-:Y:S04]  /*2ee60*/  STL [R1+0x38c], R252 ;  /* 0x00038cfc01007387 */ /* 0x000fe80000100800 */
[----:B------:R-:W-:Y:S01]  /*2ee70*/  STL [R1+0x3b0], R251 ;  /* 0x0003b0fb01007387 */ /* 0x000fe20000100800 */
[----:B------:R-:W-:-:S02]  /*2ee80*/  IADD3.X R248, R248, UR60, RZ, P6, !PT ;  /* 0x0000003cf8f87c10 */ /* 0x000fc4000b7fe4ff */
[----:B---3--:R-:W-:Y:S02]  /*2ee90*/  IADD3 R229, P6, R229, UR5, RZ ;  /* 0x00000005e5e57c10 */ /* 0x008fe4000ffde0ff */
[----:B----4-:R-:W-:-:S05]  /*2eea0*/  IADD3 R3, P5, R3, UR5, RZ ;  /* 0x0000000503037c10 */ /* 0x010fca000ffbe0ff */
[----:B------:R0:W-:Y:S04]  /*2eeb0*/  STL [R1+0x37c], R3 ;  /* 0x00037c0301007387 */ /* 0x0001e80000100800 */
[----:B------:R-:W-:Y:S04]  /*2eec0*/  STL [R1+0x384], R250 ;  /* 0x000384fa01007387 */ /* 0x000fe80000100800 */
[----:B0-----:R-:W2:Y:S04]  /*2eed0*/  LDL.LU R3, [R1+0xfd0] ;  /* 0x000fd00001037983 */ /* 0x001ea80000300800 */
[----:B------:R-:W-:Y:S04]  /*2eee0*/  STL [R1+0x3a8], R249 ;  /* 0x0003a8f901007387 */ /* 0x000fe80000100800 */
[----:B------:R0:W-:Y:S04]  /*2eef0*/  STL [R1+0x374], R229 ;  /* 0x000374e501007387 */ /* 0x0001e80000100800 */
[----:B------:R1:W-:Y:S04]  /*2ef00*/  STL [R1+0x3a0], R248 ;  /* 0x0003a0f801007387 */ /* 0x0003e80000100800 */
[----:B0-----:R-:W3:Y:S01]  /*2ef10*/  LDL.LU R229, [R1+0x364] ;  /* 0x0003640001e57983 */ /* 0x001ee20000300800 */
[----:B------:R-:W-:-:S05]  /*2ef20*/  IADD3.X R246, R246, UR60, RZ, P1, !PT ;  /* 0x0000003cf6f67c10 */ /* 0x000fca0008ffe4ff */
[----:B------:R0:W-:Y:S04]  /*2ef30*/  STL [R1+0x398], R246 ;  /* 0x000398f601007387 */ /* 0x0001e80000100800 */
[----:B-1----:R-:W4:Y:S04]  /*2ef40*/  LDL.LU R248, [R1+0x314] ;  /* 0x0003140001f87983 */ /* 0x002f280000300800 */
[----:B------:R-:W4:Y:S04]  /*2ef50*/  LDL.LU R249, [R1+0x338] ;  /* 0x0003380001f97983 */ /* 0x000f280000300800 */
[----:B------:R-:W4:Y:S04]  /*2ef60*/  LDL.LU R250, [R1+0x30c] ;  /* 0x00030c0001fa7983 */ /* 0x000f280000300800 */
[----:B------:R-:W4:Y:S04]  /*2ef70*/  LDL.LU R251, [R1+0x330] ;  /* 0x0003300001fb7983 */ /* 0x000f280000300800 */
[----:B------:R-:W4:Y:S01]  /*2ef80*/  LDL.LU R252, [R1+0x304] ;  /* 0x0003040001fc7983 */ /* 0x000f220000300800 */
[----:B0-----:R-:W-:-:S03]  /*2ef90*/  IMAD.MOV.U32 R246, RZ, RZ, R4 ;  /* 0x000000fffff67224 */ /* 0x001fc600078e0004 */
[----:B------:R-:W4:Y:S01]  /*2efa0*/  LDL.LU R4, [R1+0x328] ;  /* 0x0003280001047983 */ /* 0x000f220000300800 */
[----:B------:R-:W-:Y:S02]  /*2efb0*/  WARPGROUP.DEPBAR.LE gsb0, 0x0 ;  /* 0x00008000000079c5 */ /* 0x000fe40000010000 */
[----:B------:R-:W-:Y:S01]  /*2efc0*/  WARPGROUP.ARRIVE ;  /* 0x00000000000079c5 */ /* 0x000fe20000000000 */
[----:B------:R-:W-:Y:S01]  /*2efd0*/  UMOV UR46, UR22 ;  /* 0x00000016002e7c82 */ /* 0x000fe20008000000 */
[----:B------:R-:W-:Y:S01]  /*2efe0*/  UMOV UR47, UR23 ;  /* 0x00000017002f7c82 */ /* 0x000fe20008000000 */
[----:B------:R-:W-:-:S03]  /*2eff0*/  IADD3 R2, P1, R2, UR5, RZ ;  /* 0x0000000502027c10 */ /* 0x000fc6000ff3e0ff */
[----:B------:R-:W-:Y:S01]  /*2f000*/  HGMMA.64x256x16.F32.BF16 R24, gdesc[UR44].tnspA, R24, gsb0 ;  /* 0x23e000002c1879f0 */ /* 0x000fe20008001818 */
[----:B------:R-:W-:Y:S01]  /*2f010*/  IMAD.MOV.U32 R8, RZ, RZ, R247 ;  /* 0x000000ffff087224 */ /* 0x000fe200078e00f7 */
[----:B------:R-:W-:-:S04]  /*2f020*/  IADD3.X R228, R228, UR60, RZ, P2, !PT ;  /* 0x0000003ce4e47c10 */ /* 0x000fc800097fe4ff */
[----:B------:R-:W-:Y:S02]  /*2f030*/  IADD3.X R8, R8, UR60, RZ, P3, !PT ;  /* 0x0000003c08087c10 */ /* 0x000fe40009ffe4ff */
[----:B------:R-:W-:Y:S02]  /*2f040*/  IADD3 R230, P3, R230, UR5, RZ ;  /* 0x00000005e6e67c10 */ /* 0x000fe4000ff7e0ff */
[----:B------:R-:W-:Y:S02]  /*2f050*/  IADD3.X R231, R231, UR60, RZ, P4, !PT ;  /* 0x0000003ce7e77c10 */ /* 0x000fe4000a7fe4ff */
[----:B------:R-:W-:Y:S02]  /*2f060*/  IADD3 R232, P4, R232, UR5, RZ ;  /* 0x00000005e8e87c10 */ /* 0x000fe4000ff9e0ff */
[----:B------:R-:W-:Y:S02]  /*2f070*/  IADD3.X R233, R233, UR60, RZ, P5, !PT ;  /* 0x0000003ce9e97c10 */ /* 0x000fe4000affe4ff */
[----:B------:R-:W-:-:S02]  /*2f080*/  IADD3 R234, P5, R234, UR5, RZ ;  /* 0x00000005eaea7c10 */ /* 0x000fc4000ffbe0ff */
        /* <DEDUP_REMOVED lines=9> */
[----:B------:R-:W-:Y:S01]  /*2f120*/  IADD3 R246, P5, R246, UR5, RZ ;  /* 0x00000005f6f67c10 */ /* 0x000fe2000ffbe0ff */
[----:B------:R-:W-:Y:S01]  /*2f130*/  UMOV UR50, UR26 ;  /* 0x0000001a00327c82 */ /* 0x000fe20008000000 */
[----:B------:R-:W-:Y:S01]  /*2f140*/  UMOV UR51, UR27 ;  /* 0x0000001b00337c82 */ /* 0x000fe20008000000 */
[----:B--2---:R-:W-:Y:S02]  /*2f150*/  IMAD.MOV.U32 R247, RZ, RZ, R3 ;  /* 0x000000fffff77224 */ /* 0x004fe400078e0003 */
[----:B------:R-:W2:Y:S04]  /*2f160*/  LDL.LU R3, [R1+0x320] ;  /* 0x0003200001037983 */ /* 0x000ea80000300800 */
[----:B------:R0:W-:Y:S01]  /*2f170*/  STL [R1+0x36c], R2 ;  /* 0x00036c0201007387 */ /* 0x0001e20000100800 */
[----:B---3--:R-:W-:-:S03]  /*2f180*/  IADD3 R229, P2, R229, UR5, RZ ;  /* 0x00000005e5e57c10 */ /* 0x008fc6000ff5e0ff */
[----:B0-----:R-:W3:Y:S04]  /*2f190*/  LDL.LU R2, [R1+0x318] ;  /* 0x0003180001027983 */ /* 0x001ee80000300800 */
[----:B------:R0:W-:Y:S04]  /*2f1a0*/  STL [R1+0x390], R228 ;  /* 0x000390e401007387 */ /* 0x0001e80000100800 */
[----:B0-----:R0:W5:Y:S04]  /*2f1b0*/  LDL.LU R228, [R1+0xfcc] ;  /* 0x000fcc0001e47983 */ /* 0x0011680000300800 */
[----:B------:R1:W-:Y:S04]  /*2f1c0*/  STL [R1+0x364], R229 ;  /* 0x000364e501007387 */ /* 0x0003e80000100800 */
[----:B-1----:R0:W5:Y:S04]  /*2f1d0*/  LDL.LU R229, [R1+0xfc8] ;  /* 0x000fc80001e57983 */ /* 0x0021680000300800 */
[----:B------:R1:W-:Y:S04]  /*2f1e0*/  STL [R1+0x388], R8 ;  /* 0x0003880801007387 */ /* 0x0003e80000100800 */
[----:B-1----:R-:W3:Y:S04]  /*2f1f0*/  LDL.LU R8, [R1+0x2f8] ;  /* 0x0002f80001087983 */ /* 0x002ee80000300800 */
[----:B------:R1:W-:Y:S04]  /*2f200*/  STL [R1+0x35c], R230 ;  /* 0x00035ce601007387 */ /* 0x0003e80000100800 */
[----:B-1----:R0:W5:Y:S04]  /*2f210*/  LDL.LU R230, [R1+0xfc4] ;  /* 0x000fc40001e67983 */ /* 0x0021680000300800 */
[----:B------:R1:W-:Y:S04]  /*2f220*/  STL [R1+0x380], R231 ;  /* 0x000380e701007387 */ /* 0x0003e80000100800 */
[----:B-1----:R0:W5:Y:S04]  /*2f230*/  LDL.LU R231, [R1+0xfc0] ;  /* 0x000fc00001e77983 */ /* 0x0021680000300800 */
[----:B------:R1:W-:Y:S01]  /*2f240*/  STL [R1+0x354], R232 ;  /* 0x000354e801007387 */ /* 0x0003e20000100800 */
[----:B------:R-:W-:-:S03]  /*2f250*/  IADD3.X R239, R239, UR60, RZ, P2, !PT ;  /* 0x0000003cefef7c10 */ /* 0x000fc600097fe4ff */
[----:B-1----:R0:W5:Y:S04]  /*2f260*/  LDL.LU R232, [R1+0xfbc] ;  /* 0x000fbc0001e87983 */ /* 0x0021680000300800 */
[----:B------:R1:W-:Y:S01]  /*2f270*/  STL [R1+0x378], R233 ;  /* 0x000378e901007387 */ /* 0x0003e20000100800 */
[----:B------:R-:W-:-:S03]  /*2f280*/  IADD3 R240, P2, R240, UR5, RZ ;  /* 0x00000005f0f07c10 */ /* 0x000fc6000ff5e0ff */
[----:B-1----:R0:W5:Y:S04]  /*2f290*/  LDL.LU R233, [R1+0xfb8] ;  /* 0x000fb80001e97983 */ /* 0x0021680000300800 */
[----:B------:R1:W-:Y:S04]  /*2f2a0*/  STL [R1+0x34c], R234 ;  /* 0x00034cea01007387 */ /* 0x0003e80000100800 */
        /* <DEDUP_REMOVED lines=15> */
[----:B----4-:R-:W-:-:S03]  /*2f3a0*/  IADD3 R248, P6, R248, UR5, RZ ;  /* 0x00000005f8f87c10 */ /* 0x010fc6000ffde0ff */
[----:B-1----:R0:W5:Y:S04]  /*2f3b0*/  LDL.LU R241, [R1+0xf98] ;  /* 0x000f980001f17983 */ /* 0x0021680000300800 */
[----:B------:R1:W-:Y:S01]  /*2f3c0*/  STL [R1+0x32c], R242 ;  /* 0x00032cf201007387 */ /* 0x0003e20000100800 */
[----:B------:R-:W-:-:S03]  /*2f3d0*/  IADD3.X R249, R249, UR60, RZ, P1, !PT ;  /* 0x0000003cf9f97c10 */ /* 0x000fc60008ffe4ff */
[----:B-1----:R0:W5:Y:S04]  /*2f3e0*/  LDL.LU R242, [R1+0xf94] ;  /* 0x000f940001f27983 */ /* 0x0021680000300800 */
[----:B------:R1:W-:Y:S01]  /*2f3f0*/  STL [R1+0x350], R243 ;  /* 0x000350f301007387 */ /* 0x0003e20000100800 */
[----:B------:R-:W-:-:S03]  /*2f400*/  IADD3 R250, P1, R250, UR5, RZ ;  /* 0x00000005fafa7c10 */ /* 0x000fc6000ff3e0ff */
        /* <DEDUP_REMOVED lines=23> */
[----:B-1----:R-:W4:Y:S01]  /*2f580*/  LDL.LU R4, [R1+0xf68] ;  /* 0x000f680001047983 */ /* 0x002f220000300800 */
[----:B------:R-:W-:-:S02]  /*2f590*/  WARPGROUP.DEPBAR.LE gsb0, 0x0 ;  /* 0x00008000000079c5 */ /* 0x000fc40000010000 */
[----:B------:R-:W-:-:S06]  /*2f5a0*/  WARPGROUP.ARRIVE ;  /* 0x00000000000079c5 */ /* 0x000fcc0000000000 */
[----:B------:R-:W-:Y:S01]  /*2f5b0*/  HGMMA.64x256x16.F32.BF16 R24, gdesc[UR48].tnspA, R24, gsb0 ;  /* 0x23e00000301879f0 */ /* 0x000fe20008001818 */
[----:B------:R-:W-:Y:S01]  /*2f5c0*/  UMOV UR54, UR30 ;  /* 0x0000001e00367c82 */ /* 0x000fe20008000000 */
[----:B------:R-:W-:Y:S01]  /*2f5d0*/  UMOV UR55, UR31 ;  /* 0x0000001f00377c82 */ /* 0x000fe20008000000 */
[----:B--2---:R-:W-:Y:S02]  /*2f5e0*/  IADD3.X R3, R3, UR60, RZ, P4, !PT ;  /* 0x0000003c03037c10 */ /* 0x004fe4000a7fe4ff */
[----:B---3--:R-:W-:Y:S01]  /*2f5f0*/  IADD3.X R2, R2, UR60, RZ, P5, !PT ;  /* 0x0000003c02027c10 */ /* 0x008fe2000affe4ff */
[----:B------:R-:W-:Y:S01]  /*2f600*/  UMOV UR58, UR34 ;  /* 0x00000022003a7c82 */ /* 0x000fe20008000000 */
[----:B------:R-:W-:Y:S01]  /*2f610*/  UMOV UR59, UR35 ;  /* 0x00000023003b7c82 */ /* 0x000fe20008000000 */
[----:B------:R-:W-:Y:S02]  /*2f620*/  WARPGROUP.DEPBAR.LE gsb0, 0x0 ;  /* 0x00008000000079c5 */ /* 0x000fe40000010000 */
[----:B------:R-:W-:-:S15]  /*2f630*/  WARPGROUP.ARRIVE ;  /* 0x00000000000079c5 */ /* 0x000fde0000000000 */
[----:B------:R-:W-:-:S03]  /*2f640*/  NOP ;  /* 0x0000000000007918 */ /* 0x000fc60000000000 */
[----:B------:R-:W-:Y:S01]  /*2f650*/  HGMMA.64x256x16.F32.BF16 R24, gdesc[UR52].tnspA, R24, gsb0 ;  /* 0x23e00000341879f0 */ /* 0x000fe20008001818 */
[----:B----4-:R-:W-:-:S05]  /*2f660*/  IADD3 R4, P3, R4, UR5, RZ ;  /* 0x0000000504047c10 */ /* 0x010fca000ff7e0ff */
[----:B------:R1:W-:Y:S04]  /*2f670*/  STL [R1+0x2fc], R4 ;  /* 0x0002fc0401007387 */ /* 0x0003e80000100800 */
[----:B-1----:R-:W2:Y:S04]  /*2f680*/  LDL.LU R4, [R1+0xf64] ;  /* 0x000f640001047983 */ /* 0x002ea80000300800 */
[----:B------:R1:W-:Y:S04]  /*2f690*/  STL [R1+0x320], R3 ;  /* 0x0003200301007387 */ /* 0x0003e80000100800 */
[----:B-1----:R-:W3:Y:S04]  /*2f6a0*/  LDL.LU R3, [R1+0xf60] ;  /* 0x000f600001037983 */ /* 0x002ee80000300800 */
[----:B------:R1:W-:Y:S04]  /*2f6b0*/  STL [R1+0x318], R2 ;  /* 0x0003180201007387 */ /* 0x0003e80000100800 */
[----:B-1----:R-:W4:Y:S01]  /*2f6c0*/  LDL.LU R2, [R1+0xf5c] ;  /* 0x000f5c0001027983 */ /* 0x002f220000300800 */
[----:B------:R-:W-:Y:S01]  /*2f6d0*/  IADD3.X R8, R8, UR60, RZ, P3, !PT ;  /* 0x0000003c08087c10 */ /* 0x000fe20009ffe4ff */
[----:B------:R-:W-:-:S02]  /*2f6e0*/  WARPGROUP.DEPBAR.LE gsb0, 0x0 ;  /* 0x00008000000079c5 */ /* 0x000fc40000010000 */
[----:B------:R-:W-:-:S06]  /*2f6f0*/  WARPGROUP.ARRIVE ;  /* 0x00000000000079c5 */ /* 0x000fcc0000000000 */
[----:B------:R-:W-:Y:S01]  /*2f700*/  HGMMA.64x256x16.F32.BF16 R24, gdesc[UR56].tnspA, R24, gsb0 ;  /* 0x23e00000381879f0 */ /* 0x000fe20008001818 */
[----:B--2---:R-:W-:Y:S02]  /*2f710*/  IADD3.X R4, R4, UR60, RZ, P2, !PT ;  /* 0x0000003c04047c10 */ /* 0x004fe400097fe4ff */
[----:B---3--:R-:W-:Y:S02]  /*2f720*/  IADD3.X R3, R3, UR60, RZ, P1, !PT ;  /* 0x0000003c03037c10 */ /* 0x008fe40008ffe4ff */
[----:B----4-:R-:W-:-:S05]  /*2f730*/  IADD3.X R2, R2, UR60, RZ, P6, !PT ;  /* 0x0000003c02027c10 */ /* 0x010fca000b7fe4ff */
[----:B------:R1:W-:Y:S04]  /*2f740*/  STL [R1+0x310], R2 ;  /* 0x0003100201007387 */ /* 0x0003e80000100800 */
[----:B-1----:R0:W5:Y:S04]  /*2f750*/  LDL.LU R2, [R1+0xf58] ;  /* 0x000f580001027983 */ /* 0x0021680000300800 */
[----:B------:R1:W-:Y:S04]  /*2f760*/  STL [R1+0x308], R3 ;  /* 0x0003080301007387 */ /* 0x0003e80000100800 */
[----:B-1----:R0:W5:Y:S04]  /*2f770*/  LDL.LU R3, [R1+0xf54] ;  /* 0x000f540001037983 */ /* 0x0021680000300800 */
[----:B------:R1:W-:Y:S04]  /*2f780*/  STL [R1+0x300], R4 ;  /* 0x0003000401007387 */ /* 0x0003e80000100800 */
[----:B-1----:R0:W5:Y:S04]  /*2f790*/  LDL.LU R4, [R1+0xf50] ;  /* 0x000f500001047983 */ /* 0x0021680000300800 */
[----:B------:R1:W-:Y:S02]  /*2f7a0*/  STL [R1+0x2f8], R8 ;  /* 0x0002f80801007387 */ /* 0x0003e40000100800 */
[----:B-1----:R-:W1:Y:S02]  /*2f7b0*/  LDC R8, c[0x0][0x238] ;  /* 0x00008e00ff087b82 */ /* 0x002e640000000800 */
[----:B-1----:R-:W-:-:S04]  /*2f7c0*/  IMAD.SHL.U32 R8, R8, 0x80, RZ ;  /* 0x0000008008087824 */ /* 0x002fc800078e00ff */
[----:B------:R-:W-:Y:S01]  /*2f7d0*/  IMAD.SHL.U32 R8, R8, 0x2, RZ ;  /* 0x0000000208087824 */ /* 0x000fe200078e00ff */
[----:B------:R-:W-:Y:S02]  /*2f7e0*/  WARPGROUP.DEPBAR.LE gsb0, 0x0 ;  /* 0x00008000000079c5 */ /* 0x000fe40000010000 */
[----:B0-----:R-:W-:Y:S05]  /*2f7f0*/  @P0 BRA `(.L_x_1) ;  /* 0xfffffe7800280947 */ /* 0x001fea000383ffff */
[----:B------:R0:W-:Y:S01]  /*2f800*/  STL [R1+0xf54], R6 ;  /* 0x000f540601007387 */ /* 0x0001e20000100800 */
[----:B------:R-:W-:-:S03]  /*2f810*/  F2FP.BF16.F32.PACK_AB R151, R151, R150 ;  /* 0x000000969797723e */ /* 0x000fc600000010ff */
[----:B0-----:R-:W2:Y:S04]  /*2f820*/  LDL.LU R6, [R1+0x1fc] ;  /* 0x0001fc0001067983 */ /* 0x001ea80000300800 */
[----:B-----5:R0:W-:Y:S01]  /*2f830*/  STL [R1+0xf50], R4 ;  /* 0x000f500401007387 */ /* 0x0201e20000100800 */
[----:B------:R-:W-:-:S03]  /*2f840*/  F2FP.BF16.F32.PACK_AB R150, R149, R148 ;  /* 0x000000949596723e */ /* 0x000fc600000010ff */
[----:B0-----:R-:W3:Y:S04]  /*2f850*/  LDL.LU R4, [R1+0x1f4] ;  /* 0x0001f40001047983 */ /* 0x001ee80000300800 */
[----:B------:R-:W4:Y:S04]  /*2f860*/  LDL.LU R3, [R1+0x1e8] ;  /* 0x0001e80001037983 */ /* 0x000f280000300800 */
[----:B------:R-:W4:Y:S04]  /*2f870*/  LDL.LU R2, [R1+0x1e4] ;  /* 0x0001e40001027983 */ /* 0x000f280000300800 */
[----:B------:R-:W4:Y:S04]  /*2f880*/  LDL.LU R16, [R1+0x1e0] ;  /* 0x0001e00001107983 */ /* 0x000f280000300800 */
[----:B------:R-:W4:Y:S04]  /*2f890*/  LDL.LU R15, [R1+0x1dc] ;  /* 0x0001dc00010f7983 */ /* 0x000f280000300800 */
[----:B------:R-:W4:Y:S04]  /*2f8a0*/  LDL.LU R0, [R1+0x1d8] ;  /* 0x0001d80001007983 */ /* 0x000f280000300800 */
[----:B------:R-:W4:Y:S04]  /*2f8b0*/  LDL.LU R8, [R1+0x1d4] ;  /* 0x0001d40001087983 */ /* 0x000f280000300800 */
[----:B------:R-:W2:Y:S04]  /*2f8c0*/  LDL.LU R149, [R1+0x1f8] ;  /* 0x0001f80001957983 */ /* 0x000ea80000300800 */
[----:B------:R-:W3:Y:S01]  /*2f8d0*/  LDL.LU R148, [R1+0x1f0] ;  /* 0x0001f00001947983 */ /* 0x000ee20000300800 */
[----:B------:R-:W-:-:S02]  /*2f8e0*/  F2FP.BF16.F32.PACK_AB R147, R147, R146 ;  /* 0x000000929393723e */ /* 0x000fc400000010ff */
[----:B------:R-:W-:Y:S02]  /*2f8f0*/  F2FP.BF16.F32.PACK_AB R146, R145, R144 ;  /* 0x000000909192723e */ /* 0x000fe400000010ff */
[----:B--2---:R-:W-:Y:S02]  /*2f900*/  F2FP.BF16.F32.PACK_AB R149, R6, R149 ;  /* 0x000000950695723e */ /* 0x004fe400000010ff */
[----:B------:R-:W2:Y:S01]  /*2f910*/  LDL.LU R6, [R1+0xf54] ;  /* 0x000f540001067983 */ /* 0x000ea20000300800 */
[----:B---3--:R-:W-:-:S03]  /*2f920*/  F2FP.BF16.F32.PACK_AB R148, R4, R148 ;  /* 0x000000940494723e */ /* 0x008fc600000010ff */
[----:B------:R0:W5:Y:S04]  /*2f930*/  LDL.LU R4, [R1+0xf50] ;  /* 0x000f500001047983 */ /* 0x0001680000300800 */
[----:B------:R-:W3:Y:S01]  /*2f940*/  LDL.LU R145, [R1+0x1ec] ;  /* 0x0001ec0001917983 */ /* 0x000ee20000300800 */
[----:B------:R-:W-:Y:S02]  /*2f950*/  F2FP.BF16.F32.PACK_AB R67, R67, R66 ;  /* 0x000000424343723e */ /* 0x000fe400000010ff */
[----:B------:R-:W-:Y:S02]  /*2f960*/  F2FP.BF16.F32.PACK_AB R59, R59, R58 ;  /* 0x0000003a3b3b723e */ /* 0x000fe400000010ff */
[----:B------:R-:W-:Y:S02]  /*2f970*/  F2FP.BF16.F32.PACK_AB R51, R51, R50 ;  /* 0x000000323333723e */ /* 0x000fe400000010ff */
[----:B------:R-:W-:-:S02]  /*2f980*/  F2FP.BF16.F32.PACK_AB R47, R47, R46 ;  /* 0x0000002e2f2f723e */ /* 0x000fc400000010ff */
[----:B------:R-:W-:Y:S02]  /*2f990*/  F2FP.BF16.F32.PACK_AB R143, R143, R142 ;  /* 0x0000008e8f8f723e */ /* 0x000fe400000010ff */
[----:B------:R-:W-:Y:S02]  /*2f9a0*/  F2FP.BF16.F32.PACK_AB R139, R139, R138 ;  /* 0x0000008a8b8b723e */ /* 0x000fe400000010ff */
        /* <DEDUP_REMOVED lines=54> */
[----:B----4-:R-:W-:Y:S02]  /*2fd10*/  F2FP.BF16.F32.PACK_AB R144, R2, R16 ;  /* 0x000000100290723e */ /* 0x010fe400000010ff */
        /* <DEDUP_REMOVED lines=59> */
[----:B--2---:R-:W-:Y:S02]  /*300d0*/  F2FP.BF16.F32.PACK_AB R176, R6, R5 ;  /* 0x0000000506b0723e */ /* 0x004fe400000010ff */
[----:B0--3--:R-:W-:-:S07]  /*300e0*/  F2FP.BF16.F32.PACK_AB R145, R145, R3 ;  /* 0x000000039191723e */ /* 0x009fce00000010ff */
.L_x_0:
[----:B------:R-:W2:Y:S01]  /*300f0*/  LDL.LU R7, [R1+0xf4c] ;  /* 0x000f4c0001077983 */ /* 0x000ea20000300800 */
[----:B------:R-:W-:Y:S01]  /*30100*/  ULDC.64 UR10, c[0x0][0x228] ;  /* 0x00008a00000a7ab9 */ /* 0x000fe20000000a00 */
[----:B-----5:R-:W-:Y:S01]  /*30110*/  VIADD R6, R4, 0x1 ;  /* 0x0000000104067836 */ /* 0x020fe20000000000 */
[----:B------:R-:W-:Y:S01]  /*30120*/  ULDC UR5, c[0x0][0x22c] ;  /* 0x00008b0000057ab9 */ /* 0x000fe20000000800 */
[----:B------:R-:W0:Y:S01]  /*30130*/  S2R R5, SR_TID.X ;  /* 0x0000000000057919 */ /* 0x000e220000002100 */
[----:B------:R-:W-:Y:S01]  /*30140*/  ULDC UR8, c[0x0][0x22c] ;  /* 0x00008b0000087ab9 */ /* 0x000fe20000000800 */
[----:B------:R-:W1:Y:S01]  /*30150*/  S2R R8, SR_TID.X ;  /* 0x0000000000087919 */ /* 0x000e620000002100 */
[C---:B0-----:R-:W-:Y:S02]  /*30160*/  IMAD.SHL.U32 R0, R5.reuse, 0x10, RZ ;  /* 0x0000001005007824 */ /* 0x041fe400078e00ff */
[----:B------:R-:W-:Y:S01]  /*30170*/  IMAD.SHL.U32 R2, R5, 0x40, RZ ;  /* 0x0000004005027824 */ /* 0x000fe200078e00ff */
[----:B-1----:R-:W-:-:S02]  /*30180*/  LOP3.LUT R8, R8, 0x7f, RZ, 0xc0, !PT ;  /* 0x0000007f08087812 */ /* 0x002fc400078ec0ff */
[----:B------:R-:W-:Y:S02]  /*30190*/  LOP3.LUT R0, R0, 0xf0, RZ, 0xc0, !PT ;  /* 0x000000f000007812 */ /* 0x000fe400078ec0ff */
[----:B------:R-:W-:Y:S01]  /*301a0*/  LOP3.LUT R3, R2, 0x400, RZ, 0xc0, !PT ;  /* 0x0000040002037812 */ /* 0x000fe200078ec0ff */
[----:B------:R-:W-:-:S03]  /*301b0*/  VIADD R2, R4, 0x2 ;  /* 0x0000000204027836 */ /* 0x000fc60000000000 */
[----:B------:R-:W-:Y:S01]  /*301c0*/  IADD3 R3, R3, UR4, R0 ;  /* 0x0000000403037c10 */ /* 0x000fe2000fffe000 */
[----:B------:R-:W-:Y:S02]  /*301d0*/  IMAD.SHL.U32 R0, R5, 0x8, RZ ;  /* 0x0000000805007824 */ /* 0x000fe400078e00ff */
[----:B------:R-:W-:-:S03]  /*301e0*/  VIADD R5, R4, 0x3 ;  /* 0x0000000304057836 */ /* 0x000fc60000000000 */
[----:B------:R-:W-:-:S05]  /*301f0*/  LOP3.LUT R0, R0, 0x300, RZ, 0xc0, !PT ;  /* 0x0000030000007812 */ /* 0x000fca00078ec0ff */
[----:B------:R-:W-:Y:S01]  /*30200*/  IMAD.IADD R0, R0, 0x1, R3 ;  /* 0x0000000100007824 */ /* 0x000fe200078e0203 */
[----:B------:R-:W-:Y:S06]  /*30210*/  BAR.SYNC.DEFER_BLOCKING 0x0 ;  /* 0x0000000000007b1d */ /* 0x000fec0000010000 */
[----:B------:R-:W-:Y:S02]  /*30220*/  STSM.16.M88.4 [R0], R176 ;  /* 0x000000b000007844 */ /* 0x000fe40000000200 */
[----:B------:R-:W-:Y:S01]  /*30230*/  BAR.SYNC.DEFER_BLOCKING 0x0 ;  /* 0x0000000000007b1d */ /* 0x000fe20000010000 */
[----:B--2---:R-:W-:-:S04]  /*30240*/  ISETP.GE.AND P0, PT, R7, UR10, PT ;  /* 0x0000000a07007c0c */ /* 0x004fc8000bf06270 */
[----:B------:R-:W-:Y:S01]  /*30250*/  ISETP.LT.AND P2, PT, R6, UR5, !P0 ;  /* 0x0000000506007c0c */ /* 0x000fe2000c741270 */
[----:B------:R-:W-:Y:S01]  /*30260*/  ULDC UR5, c[0x0][0x22c] ;  /* 0x00008b0000057ab9 */ /* 0x000fe20000000800 */
[----:B------:R-:W-:Y:S01]  /*30270*/  ISETP.LT.AND P3, PT, R5, UR8, !P0 ;  /* 0x0000000805007c0c */ /* 0x000fe2000c761270 */
[----:B------:R-:W-:Y:S01]  /*30280*/  VIADD R5, R4, 0x4 ;  /* 0x0000000404057836 */ /* 0x000fe20000000000 */
[----:B------:R-:W-:Y:S01]  /*30290*/  ISETP.LT.AND P1, PT, R2, UR5, !P0 ;  /* 0x0000000502007c0c */ /* 0x000fe2000c721270 */
[----:B------:R-:W-:Y:S01]  /*302a0*/  ULDC UR5, c[0x0][0x22c] ;  /* 0x00008b0000057ab9 */ /* 0x000fe20000000800 */
[----:B------:R-:W-:Y:S01]  /*302b0*/  LEA R2, R8, UR4, 0x4 ;  /* 0x0000000408027c11 */ /* 0x000fe2000f8e20ff */
[----:B------:R-:W-:Y:S01]  /*302c0*/  ULDC UR4, c[0x0][0x244] ;  /* 0x0000910000047ab9 */ /* 0x000fe20000000800 */
[----:B------:R-:W-:Y:S01]  /*302d0*/  ISETP.LT.AND P5, PT, R5, UR5, !P0 ;  /* 0x0000000505007c0c */ /* 0x000fe2000c7a1270 */
[----:B------:R-:W-:Y:S01]  /*302e0*/  IMAD R5, R7, UR4, RZ ;  /* 0x0000000407057c24 */ /* 0x000fe2000f8e02ff */
[----:B------:R-:W-:Y:S01]  /*302f0*/  ULDC UR4, c[0x0][0x248] ;  /* 0x0000920000047ab9 */ /* 0x000fe20000000800 */
[----:B------:R-:W0:Y:S01]  /*30300*/  LDS.128 R8, [R2] ;  /* 0x0000000002087984 */ /* 0x000e220000000c00 */
[----:B------:R-:W-:Y:S01]  /*30310*/  ULDC.64 UR8, c[0x0][0x220] ;  /* 0x0000880000087ab9 */ /* 0x000fe20000000a00 */
[----:B------:R-:W-:Y:S01]  /*30320*/  BAR.SYNC.DEFER_BLOCKING 0x0 ;  /* 0x0000000000007b1d */ /* 0x000fe20000010000 */
[----:B------:R-:W-:-:S02]  /*30330*/  LEA R3, P6, R5, UR8, 0x1 ;  /* 0x0000000805037c11 */ /* 0x000fc4000f8c08ff */
[C---:B------:R-:W-:Y:S02]  /*30340*/  ISETP.LT.AND P4, PT, R4.reuse, UR11, !P0 ;  /* 0x0000000b04007c0c */ /* 0x040fe4000c781270 */
[----:B------:R-:W-:Y:S01]  /*30350*/  LEA.HI.X.SX32 R5, R5, UR9, 0x1, P6 ;  /* 0x0000000905057c11 */ /* 0x000fe2000b0f0eff */
[----:B------:R-:W-:Y:S01]  /*30360*/  ULDC UR5, c[0x0][0x22c] ;  /* 0x00008b0000057ab9 */ /* 0x000fe20000000800 */
[----:B------:R-:W-:Y:S01]  /*30370*/  ULDC UR8, c[0x0][0x22c] ;  /* 0x00008b0000087ab9 */ /* 0x000fe20000000800 */
[----:B------:R-:W-:Y:S01]  /*30380*/  ULDC UR9, c[0x0][0x22c] ;  /* 0x00008b0000097ab9 */ /* 0x000fe20000000800 */
[----:B------:R-:W-:Y:S01]  /*30390*/  STSM.16.M88.4 [R0], R168 ;  /* 0x000000a800007844 */ /* 0x000fe20000000200 */
[----:B------:R-:W-:Y:S06]  /*303a0*/  BAR.SYNC.DEFER_BLOCKING 0x0 ;  /* 0x0000000000007b1d */ /* 0x000fec0000010000 */
[----:B------:R-:W1:Y:S02]  /*303b0*/  LDS.128 R12, [R2] ;  /* 0x00000000020c7984 */ /* 0x000e640000000c00 */
[----:B------:R-:W-:Y:S06]  /*303c0*/  BAR.SYNC.DEFER_BLOCKING 0x0 ;  /* 0x0000000000007b1d */ /* 0x000fec0000010000 */
[----:B------:R-:W-:Y:S02]  /*303d0*/  STSM.16.M88.4 [R0], R160 ;  /* 0x000000a000007844 */ /* 0x000fe40000000200 */
[----:B------:R-:W-:Y:S06]  /*303e0*/  BAR.SYNC.DEFER_BLOCKING 0x0 ;  /* 0x0000000000007b1d */ /* 0x000fec0000010000 */
[----:B------:R-:W2:Y:S02]  /*303f0*/  LDS.128 R16, [R2] ;  /* 0x0000000002107984 */ /* 0x000ea40000000c00 */
[----:B------:R-:W-:Y:S06]  /*30400*/  BAR.SYNC.DEFER_BLOCKING 0x0 ;  /* 0x0000000000007b1d */ /* 0x000fec0000010000 */
[----:B------:R-:W-:Y:S02]  /*30410*/  STSM.16.M88.4 [R0], R156 ;  /* 0x0000009c00007844 */ /* 0x000fe40000000200 */
[----:B------:R-:W-:Y:S06]  /*30420*/  BAR.SYNC.DEFER_BLOCKING 0x0 ;  /* 0x0000000000007b1d */ /* 0x000fec0000010000 */
[----:B------:R-:W3:Y:S02]  /*30430*/  LDS.128 R20, [R2] ;  /* 0x0000000002147984 */ /* 0x000ee40000000c00 */
[----:B------:R-:W-:Y:S06]  /*30440*/  BAR.SYNC.DEFER_BLOCKING 0x0 ;  /* 0x0000000000007b1d */ /* 0x000fec0000010000 */
[----:B------:R-:W-:Y:S02]  /*30450*/  STSM.16.M88.4 [R0], R40 ;  /* 0x0000002800007844 */ /* 0x000fe40000000200 */
[----:B------:R-:W-:Y:S06]  /*30460*/  BAR.SYNC.DEFER_BLOCKING 0x0 ;  /* 0x0000000000007b1d */ /* 0x000fec0000010000 */
[----:B------:R-:W4:Y:S02]  /*30470*/  LDS.128 R24, [R2] ;  /* 0x0000000002187984 */ /* 0x000f240000000c00 */
        /* <DEDUP_REMOVED lines=89> */
[----:B------:R0:W-:Y:S02]  /*30a10*/  STSM.16.M88.4 [R0], R132 ;  /* 0x0000008400007844 */ /* 0x0001e40000000200 */
[----:B------:R-:W-:Y:S01]  /*30a20*/  BAR.SYNC.DEFER_BLOCKING 0x0 ;  /* 0x0000000000007b1d */ /* 0x000fe20000010000 */
[----:B0-----:R-:W-:-:S02]  /*30a30*/  IMAD R132, R4, UR4, RZ ;  /* 0x0000000404847c24 */ /* 0x001fc4000f8e02ff */
[----:B------:R-:W-:Y:S02]  /*30a40*/  VIADD R133, R4, 0x5 ;  /* 0x0000000504857836 */ /* 0x000fe40000000000 */
[C---:B------:R-:W-:Y:S01]  /*30a50*/  VIADD R134, R132.reuse, UR4 ;  /* 0x0000000484867c36 */ /* 0x040fe20008000000 */
[----:B------:R-:W-:-:S04]  /*30a60*/  LEA R6, P6, R132, R3, 0x1 ;  /* 0x0000000384067211 */ /* 0x000fc800078c08ff */
[----:B------:R-:W-:Y:S02]  /*30a70*/  LEA.HI.X.SX32 R7, R132, R5, 0x1, P6 ;  /* 0x0000000584077211 */ /* 0x000fe400030f0eff */
[C---:B------:R-:W-:Y:S01]  /*30a80*/  LEA R132, P6, R134.reuse, R3, 0x1 ;  /* 0x0000000386847211 */ /* 0x040fe200078c08ff */
[----:B------:R-:W0:Y:S01]  /*30a90*/  LDS.128 R116, [R2] ;  /* 0x0000000002747984 */ /* 0x000e220000000c00 */
[----:B------:R-:W-:Y:S06]  /*30aa0*/  BAR.SYNC.DEFER_BLOCKING 0x0 ;  /* 0x0000000000007b1d */ /* 0x000fec0000010000 */
[----:B------:R1:W-:Y:S02]  /*30ab0*/  STSM.16.M88.4 [R0], R136 ;  /* 0x0000008800007844 */ /* 0x0003e40000000200 */
[----:B------:R-:W-:Y:S01]  /*30ac0*/  BAR.SYNC.DEFER_BLOCKING 0x0 ;  /* 0x0000000000007b1d */ /* 0x000fe20000010000 */
[----:B-1----:R-:W-:Y:S01]  /*30ad0*/  VIADD R136, R134, UR4 ;  /* 0x0000000486887c36 */ /* 0x002fe20008000000 */
[----:B------:R-:W-:-:S04]  /*30ae0*/  PRMT R137, R8, 0x7632, R137 ;  /* 0x0000763208897816 */ /* 0x000fc80000000089 */
[----:B------:R-:W1:Y:S02]  /*30af0*/  LDS.128 R120, [R2] ;  /* 0x0000000002787984 */ /* 0x000e640000000c00 */
[----:B------:R-:W-:Y:S06]  /*30b00*/  BAR.SYNC.DEFER_BLOCKING 0x0 ;  /* 0x0000000000007b1d */ /* 0x000fec0000010000 */
[----:B------:R-:W-:Y:S02]  /*30b10*/  STSM.16.M88.4 [R0], R140 ;  /* 0x0000008c00007844 */ /* 0x000fe40000000200 */
[----:B------:R-:W-:Y:S06]  /*30b20*/  BAR.SYNC.DEFER_BLOCKING 0x0 ;  /* 0x0000000000007b1d */ /* 0x000fec0000010000 */
[----:B------:R-:W1:Y:S02]  /*30b30*/  LDS.128 R124, [R2] ;  /* 0x00000000027c7984 */ /* 0x000e640000000c00 */
[----:B------:R-:W-:Y:S06]  /*30b40*/  BAR.SYNC.DEFER_BLOCKING 0x0 ;  /* 0x0000000000007b1d */ /* 0x000fec0000010000 */
[----:B------:R-:W-:Y:S02]  /*30b50*/  STSM.16.M88.4 [R0], R144 ;  /* 0x0000009000007844 */ /* 0x000fe40000000200 */
[----:B------:R-:W-:Y:S06]  /*30b60*/  BAR.SYNC.DEFER_BLOCKING 0x0 ;  /* 0x0000000000007b1d */ /* 0x000fec0000010000 */
[----:B------:R-:W1:Y:S02]  /*30b70*/  LDS.128 R128, [R2] ;  /* 0x0000000002807984 */ /* 0x000e640000000c00 */
[----:B------:R-:W-:Y:S06]  /*30b80*/  BAR.SYNC.DEFER_BLOCKING 0x0 ;  /* 0x0000000000007b1d */ /* 0x000fec0000010000 */
[----:B------:R2:W-:Y:S02]  /*30b90*/  STSM.16.M88.4 [R0], R148 ;  /* 0x0000009400007844 */ /* 0x0005e40000000200 */
[----:B------:R-:W-:Y:S01]  /*30ba0*/  BAR.SYNC.DEFER_BLOCKING 0x0 ;  /* 0x0000000000007b1d */ /* 0x000fe20000010000 */
[----:B--2---:R-:W-:-:S05]  /*30bb0*/  VIADD R0, R4, 0x6 ;  /* 0x0000000604007836 */ /* 0x004fca0000000000 */
[----:B------:R2:W-:Y:S01]  /*30bc0*/  @P4 STG.E.U16 desc[UR6][R6.64], R8 ;  /* 0x0000000806004986 */ /* 0x0005e2000c101506 */
[----:B------:R-:W-:Y:S01]  /*30bd0*/  ISETP.LT.AND P4, PT, R133, UR5, !P0 ;  /* 0x0000000585007c0c */ /* 0x000fe2000c781270 */
[----:B------:R-:W-:Y:S01]  /*30be0*/  ULDC UR5, c[0x0][0x22c] ;  /* 0x00008b0000057ab9 */ /* 0x000fe20000000800 */
[----:B------:R-:W-:Y:S02]  /*30bf0*/  LEA.HI.X.SX32 R133, R134, R5, 0x1, P6 ;  /* 0x0000000586857211 */ /* 0x000fe400030f0eff */
[----:B------:R-:W-:-:S03]  /*30c00*/  LEA R134, P6, R136, R3, 0x1 ;  /* 0x0000000388867211 */ /* 0x000fc600078c08ff */
[----:B------:R3:W-:Y:S01]  /*30c10*/  @P2 STG.E.U16 desc[UR6][R132.64], R137 ;  /* 0x0000008984002986 */ /* 0x0007e2000c101506 */
[C---:B------:R-:W-:Y:S01]  /*30c20*/  LEA.HI.X.SX32 R135, R136.reuse, R5, 0x1, P6 ;  /* 0x0000000588877211 */ /* 0x040fe200030f0eff */
[----:B------:R-:W-:Y:S01]  /*30c30*/  VIADD R136, R136, UR4 ;  /* 0x0000000488887c36 */ /* 0x000fe20008000000 */
[----:B------:R-:W-:Y:S01]  /*30c40*/  ISETP.LT.AND P2, PT, R0, UR5, !P0 ;  /* 0x0000000500007c0c */ /* 0x000fe2000c741270 */
[----:B--2---:R-:W-:Y:S01]  /*30c50*/  VIADD R7, R4, 0x7 ;  /* 0x0000000704077836 */ /* 0x004fe20000000000 */
[----:B------:R-:W-:Y:S01]  /*30c60*/  ULDC UR5, c[0x0][0x22c] ;  /* 0x00008b0000057ab9 */ /* 0x000fe20000000800 */
[C---:B------:R-:W-:Y:S01]  /*30c70*/  VIADD R0, R136.reuse, UR4 ;  /* 0x0000000488007c36 */ /* 0x040fe20008000000 */
[----:B------:R-:W-:Y:S01]  /*30c80*/  LEA R6, P6, R136, R3, 0x1 ;  /* 0x0000000388067211 */ /* 0x000fe200078c08ff */
[----:B------:R2:W-:Y:S01]  /*30c90*/  @P1 STG.E.U16 desc[UR6][R134.64], R9 ;  /* 0x0000000986001986 */ /* 0x0005e2000c101506 */
[----:B------:R-:W-:Y:S01]  /*30ca0*/  ISETP.LT.AND P1, PT, R7, UR5, !P0 ;  /* 0x0000000507007c0c */ /* 0x000fe2000c721270 */
[----:B------:R-:W-:Y:S01]  /*30cb0*/  VIADD R8, R4, 0x8 ;  /* 0x0000000804087836 */ /* 0x000fe20000000000 */
[----:B------:R-:W-:Y:S01]  /*30cc0*/  LEA.HI.X.SX32 R7, R136, R5, 0x1, P6 ;  /* 0x0000000588077211 */ /* 0x000fe200030f0eff */
[----:B------:R-:W-:Y:S01]  /*30cd0*/  ULDC UR5, c[0x0][0x22c] ;  /* 0x00008b0000057ab9 */ /* 0x000fe20000000800 */
[----:B---3--:R-:W-:-:S04]  /*30ce0*/  LEA R132, P6, R0, R3, 0x1 ;  /* 0x0000000300847211 */ /* 0x008fc800078c08ff */
[C---:B------:R-:W-:Y:S02]  /*30cf0*/  LEA.HI.X.SX32 R133, R0.reuse, R5, 0x1, P6 ;  /* 0x0000000500857211 */ /* 0x040fe400030f0eff */
[----:B--2---:R-:W-:Y:S01]  /*30d00*/  PRMT R135, R9, 0x7632, R135 ;  /* 0x0000763209877816 */ /* 0x004fe20000000087 */
[----:B------:R-:W-:Y:S02]  /*30d10*/  VIADD R134, R0, UR4 ;  /* 0x0000000400867c36 */ /* 0x000fe40008000000 */
[----:B------:R-:W-:Y:S02]  /*30d20*/  VIADD R0, R4, 0x9 ;  /* 0x0000000904007836 */ /* 0x000fe40000000000 */
[----:B------:R2:W-:Y:S01]  /*30d30*/  @P3 STG.E.U16 desc[UR6][R6.64], R135 ;  /* 0x0000008706003986 */ /* 0x0005e2000c101506 */
[----:B------:R-:W-:Y:S01]  /*30d40*/  ISETP.LT.AND P3, PT, R8, UR5, !P0 ;  /* 0x0000000508007c0c */ /* 0x000fe2000c761270 */
[----:B------:R-:W-:Y:S01]  /*30d50*/  ULDC UR5, c[0x0][0x22c] ;  /* 0x00008b0000057ab9 */ /* 0x000fe20000000800 */
[----:B------:R-:W-:Y:S01]  /*30d60*/  LEA R8, P6, R134, R3, 0x1 ;  /* 0x0000000386087211 */ /* 0x000fe200078c08ff */
[----:B------:R3:W-:Y:S01]  /*30d70*/  @P5 STG.E.U16 desc[UR6][R132.64], R10 ;  /* 0x0000000a84005986 */ /* 0x0007e2000c101506 */
[----:B------:R-:W-:Y:S01]  /*30d80*/  ISETP.LT.AND P5, PT, R0, UR5, !P0 ;  /* 0x0000000500007c0c */ /* 0x000fe2000c7a1270 */
[----:B------:R-:W-:Y:S01]  /*30d90*/  ULDC UR5, c[0x0][0x22c] ;  /* 0x00008b0000057ab9 */ /* 0x000fe20000000800 */
[C---:B------:R-:W-:Y:S01]  /*30da0*/  LEA.HI.X.SX32 R9, R134.reuse, R5, 0x1, P6 ;  /* 0x0000000586097211 */ /* 0x040fe200030f0eff */
[----:B------:R-:W-:Y:S01]  /*30db0*/  VIADD R134, R134, UR4 ;  /* 0x0000000486867c36 */ /* 0x000fe20008000000 */
[----:B--2---:R-:W-:Y:S01]  /*30dc0*/  PRMT R7, R10, 0x7632, R7 ;  /* 0x000076320a077816 */ /* 0x004fe20000000007 */
[----:B------:R-:W-:-:S02]  /*30dd0*/  VIADD R135, R4, 0xa ;  /* 0x0000000a04877836 */ /* 0x000fc40000000000 */
[C---:B------:R-:W-:Y:S02]  /*30de0*/  VIADD R0, R134.reuse, UR4 ;  /* 0x0000000486007c36 */ /* 0x040fe40008000000 */
[----:B------:R2:W-:Y:S01]  /*30df0*/  @P4 STG.E.U16 desc[UR6][R8.64], R7 ;  /* 0x0000000708004986 */ /* 0x0005e2000c101506 */
[-C--:B------:R-:W-:Y:S01]  /*30e00*/  LEA R6, P4, R134, R3.reuse, 0x1 ;  /* 0x0000000386067211 */ /* 0x080fe200078808ff */
[----:B---3--:R-:W-:Y:S01]  /*30e10*/  VIADD R10, R4, 0xb ;  /* 0x0000000b040a7836 */ /* 0x008fe20000000000 */
[----:B------:R-:W-:-:S04]  /*30e20*/  LEA R132, P6, R0, R3, 0x1 ;  /* 0x0000000300847211 */ /* 0x000fc800078c08ff */
[-C--:B------:R-:W-:Y:S02]  /*30e30*/  LEA.HI.X.SX32 R133, R0, R5.reuse, 0x1, P6 ;  /* 0x0000000500857211 */ /* 0x080fe400030f0eff */
[----:B--2---:R-:W-:Y:S02]  /*30e40*/  LEA.HI.X.SX32 R7, R134, R5, 0x1, P4 ;  /* 0x0000000586077211 */ /* 0x004fe400020f0eff */
[----:B------:R-:W-:Y:S01]  /*30e50*/  ISETP.LT.AND P4, PT, R135, UR5, !P0 ;  /* 0x0000000587007c0c */ /* 0x000fe2000c781270 */
[----:B------:R-:W-:Y:S01]  /*30e60*/  ULDC UR5, c[0x0][0x22c] ;  /* 0x00008b0000057ab9 */ /* 0x000fe20000000800 */
[----:B------:R-:W-:Y:S01]  /*30e70*/  PRMT R9, R11, 0x7632, R9 ;  /* 0x000076320b097816 */ /* 0x000fe20000000009 */
[----:B------:R2:W-:Y:S01]  /*30e80*/  @P2 STG.E.U16 desc[UR6][R6.64], R11 ;  /* 0x0000000b06002986 */ /* 0x0005e2000c101506 */
[----:B------:R-:W-:Y:S01]  /*30e90*/  ISETP.LT.AND P2, PT, R10, UR5, !P0 ;  /* 0x000000050a007c0c */ /* 0x000fe2000c741270 */
[----:B------:R-:W-:Y:S01]  /*30ea0*/  VIADD R10, R0, UR4 ;  /* 0x00000004000a7c36 */ /* 0x000fe20008000000 */
[----:B------:R-:W-:Y:S01]  /*30eb0*/  ULDC UR5, c[0x0][0x22c] ;  /* 0x00008b0000057ab9 */ /* 0x000fe20000000800 */
[----:B------:R-:W-:Y:S01]  /*30ec0*/  VIADD R0, R4, 0xc ;  /* 0x0000000c04007836 */ /* 0x000fe20000000000 */
[----:B------:R3:W-:Y:S02]  /*30ed0*/  @P1 STG.E.U16 desc[UR6][R132.64], R9 ;  /* 0x0000000984001986 */ /* 0x0007e4000c101506 */
[----:B------:R-:W-:-:S02]  /*30ee0*/  LEA R8, P6, R10, R3, 0x1 ;  /* 0x000000030a087211 */ /* 0x000fc400078c08ff */
[----:B------:R-:W-:Y:S01]  /*30ef0*/  ISETP.LT.AND P1, PT, R0, UR5, !P0 ;  /* 0x0000000500007c0c */ /* 0x000fe2000c721270 */
[----:B------:R-:W-:Y:S01]  /*30f00*/  VIADD R0, R10, UR4 ;  /* 0x000000040a007c36 */ /* 0x000fe20008000000 */
[----:B------:R-:W-:Y:S01]  /*30f10*/  ULDC UR5, c[0x0][0x22c] ;  /* 0x00008b0000057ab9 */ /* 0x000fe20000000800 */
[----:B--2---:R-:W-:Y:S02]  /*30f20*/  VIADD R7, R4, 0xd ;  /* 0x0000000d04077836 */ /* 0x004fe40000000000 */
[----:B------:R-:W-:Y:S01]  /*30f30*/  VIADD R134, R0, UR4 ;  /* 0x0000000400867c36 */ /* 0x000fe20008000000 */
[----:B---3--:R-:W-:Y:S02]  /*30f40*/  LEA.HI.X.SX32 R9, R10, R5, 0x1, P6 ;  /* 0x000000050a097211 */ /* 0x008fe400030f0eff */
[----:B------:R-:W-:Y:S02]  /*30f50*/  LEA R6, P6, R0, R3, 0x1 ;  /* 0x0000000300067211 */ /* 0x000fe400078c08ff */
[----:B------:R-:W-:Y:S01]  /*30f60*/  PRMT R132, R12, 0x7632, R132 ;  /* 0x000076320c847816 */ /* 0x000fe20000000084 */
[----:B------:R2:W-:Y:S01]  /*30f70*/  @P3 STG.E.U16 desc[UR6][R8.64], R12 ;  /* 0x0000000c08003986 */ /* 0x0005e2000c101506 */
[----:B------:R-:W-:Y:S01]  /*30f80*/  ISETP.LT.AND P3, PT, R7, UR5, !P0 ;  /* 0x0000000507007c0c */ /* 0x000fe2000c761270 */
[----:B------:R-:W-:Y:S01]  /*30f90*/  ULDC UR5, c[0x0][0x22c] ;  /* 0x00008b0000057ab9 */ /* 0x000fe20000000800 */
[----:B------:R-:W-:Y:S01]  /*30fa0*/  LEA.HI.X.SX32 R7, R0, R5, 0x1, P6 ;  /* 0x0000000500077211 */ /* 0x000fe200030f0eff */
[----:B------:R-:W-:Y:S01]  /*30fb0*/  VIADD R0, R4, 0xe ;  /* 0x0000000e04007836 */ /* 0x000fe20000000000 */
        /* <DEDUP_REMOVED lines=11> */
[----:B------:R-:W-:Y:S01]  /*31070*/  VIADD R12, R0, UR4 ;  /* 0x00000004000c7c36 */ /* 0x000fe20008000000 */
[----:B------:R-:W-:Y:S01]  /*31080*/  LEA.HI.X.SX32 R9, R134, R5, 0x1, P6 ;  /* 0x0000000586097211 */ /* 0x000fe200030f0eff */
[----:B---3--:R-:W-:Y:S01]  /*31090*/  VIADD R132, R4, 0x10 ;  /* 0x0000001004847836 */ /* 0x008fe20000000000 */
[----:B------:R-:W-:Y:S01]  /*310a0*/  LEA R6, P6, R0, R3, 0x1 ;  /* 0x0000000300067211 */ /* 0x000fe200078c08ff */
[----:B------:R-:W-:-:S03]  /*310b0*/  ULDC UR5, c[0x0][0x22c] ;  /* 0x00008b0000057ab9 */ /* 0x000fc60000000800 */
[----:B------:R-:W-:Y:S01]  /*310c0*/  LEA.HI.X.SX32 R7, R0, R5, 0x1, P6 ;  /* 0x0000000500077211 */ /* 0x000fe200030f0eff */
[C---:B------:R-:W-:Y:S01]  /*310d0*/  VIADD R0, R4.reuse, 0x11 ;  /* 0x0000001104007836 */ /* 0x040fe20000000000 */
[----:B--2---:R-:W-:Y:S01]  /*310e0*/  PRMT R11, R13, 0x7632, R11 ;  /* 0x000076320d0b7816 */ /* 0x004fe2000000000b */
[----:B------:R-:W-:Y:S01]  /*310f0*/  VIADD R13, R4, 0x12 ;  /* 0x00000012040d7836 */ /* 0x000fe20000000000 */
[----:B------:R-:W-:-:S03]  /*31100*/  LEA R10, P6, R12, R3, 0x1 ;  /* 0x000000030c0a7211 */ /* 0x000fc600078c08ff */
[----:B------:R2:W-:Y:S01]  /*31110*/  @P2 STG.E.U16 desc[UR6][R8.64], R11 ;  /* 0x0000000b08002986 */ /* 0x0005e2000c101506 */
[----:B------:R-:W-:Y:S01]  /*31120*/  ISETP.LT.AND P2, PT, R132, UR5, !P0 ;  /* 0x0000000584007c0c */ /* 0x000fe2000c741270 */
[----:B------:R-:W-:Y:S02]  /*31130*/  ULDC UR5, c[0x0][0x22c] ;  /* 0x00008b0000057ab9 */ /* 0x000fe40000000800 */
[----:B------:R3:W-:Y:S01]  /*31140*/  @P1 STG.E.U16 desc[UR6][R6.64], R14 ;  /* 0x0000000e06001986 */ /* 0x0007e2000c101506 */
[----:B------:R-:W-:Y:S01]  /*31150*/  ISETP.LT.AND P1, PT, R0, UR5, !P0 ;  /* 0x0000000500007c0c */ /* 0x000fe2000c721270 */
[----:B------:R-:W-:Y:S01]  /*31160*/  ULDC UR5, c[0x0][0x22c] ;  /* 0x00008b0000057ab9 */ /* 0x000fe20000000800 */
[C---:B--2---:R-:W-:Y:S01]  /*31170*/  LEA.HI.X.SX32 R11, R12.reuse, R5, 0x1, P6 ;  /* 0x000000050c0b7211 */ /* 0x044fe200030f0eff */
[----:B------:R-:W-:Y:S01]  /*31180*/  VIADD R12, R12, UR4 ;  /* 0x000000040c0c7c36 */ /* 0x000fe20008000000 */
[----:B------:R-:W-:Y:S01]  /*31190*/  PRMT R9, R14, 0x7632, R9 ;  /* 0x000076320e097816 */ /* 0x000fe20000000009 */
[----:B---3--:R-:W-:-:S02]  /*311a0*/  VIADD R7, R4, 0x13 ;  /* 0x0000001304077836 */ /* 0x008fc40000000000 */
[C---:B------:R-:W-:Y:S02]  /*311b0*/  VIADD R0, R12.reuse, UR4 ;  /* 0x000000040c007c36 */ /* 0x040fe40008000000 */
[----:B------:R2:W-:Y:S01]  /*311c0*/  @P3 STG.E.U16 desc[UR6][R10.64], R9 ;  /* 0x000000090a003986 */ /* 0x0005e2000c101506 */
[-C--:B------:R-:W-:Y:S02]  /*311d0*/  LEA R8, P3, R12, R3.reuse, 0x1 ;  /* 0x000000030c087211 */ /* 0x080fe400078608ff */
[----:B------:R-:W-:Y:S02]  /*311e0*/  LEA R6, P6, R0, R3, 0x1 ;  /* 0x0000000300067211 */ /* 0x000fe400078c08ff */
[-C--:B--2---:R-:W-:Y:S01]  /*311f0*/  LEA.HI.X.SX32 R9, R12, R5.reuse, 0x1, P3 ;  /* 0x000000050c097211 */ /* 0x084fe200018f0eff */
[C---:B------:R-:W-:Y:S01]  /*31200*/  VIADD R12, R0.reuse, UR4 ;  /* 0x00000004000c7c36 */ /* 0x040fe20008000000 */
[----:B------:R-:W-:Y:S01]  /*31210*/  ISETP.LT.AND P3, PT, R13, UR5, !P0 ;  /* 0x000000050d007c0c */ /* 0x000fe2000c761270 */
[----:B------:R-:W-:Y:S01]  /*31220*/  ULDC UR5, c[0x0][0x22c] ;  /* 0x00008b0000057ab9 */ /* 0x000fe20000000800 */
[----:B------:R-:W-:Y:S01]  /*31230*/  PRMT R11, R15, 0x7632, R11 ;  /* 0x000076320f0b7816 */ /* 0x000fe2000000000b */
[----:B------:R2:W-:Y:S01]  /*31240*/  @P5 STG.E.U16 desc[UR6][R8.64], R15 ;  /* 0x0000000f08005986 */ /* 0x0005e2000c101506 */
[----:B------:R-:W-:Y:S01]  /*31250*/  ISETP.LT.AND P5, PT, R7, UR5, !P0 ;  /* 0x0000000507007c0c */ /* 0x000fe2000c7a1270 */
[----:B------:R-:W-:Y:S01]  /*31260*/  ULDC UR5, c[0x0][0x22c] ;  /* 0x00008b0000057ab9 */ /* 0x000fe20000000800 */
[----:B------:R-:W-:Y:S01]  /*31270*/  LEA.HI.X.SX32 R7, R0, R5, 0x1, P6 ;  /* 0x0000000500077211 */ /* 0x000fe200030f0eff */
[----:B------:R-:W-:Y:S01]  /*31280*/  VIADD R0, R4, 0x14 ;  /* 0x0000001404007836 */ /* 0x000fe20000000000 */
[----:B------:R-:W-:-:S02]  /*31290*/  LEA R10, P6, R12, R3, 0x1 ;  /* 0x000000030c0a7211 */ /* 0x000fc400078c08ff */
[----:B------:R-:W-:Y:S01]  /*312a0*/  PRMT R13, R16, 0x7632, R13 ;  /* 0x00007632100d7816 */ /* 0x000fe2000000000d */
[----:B------:R3:W-:Y:S01]  /*312b0*/  @P4 STG.E.U16 desc[UR6][R6.64], R11 ;  /* 0x0000000b06004986 */ /* 0x0007e2000c101506 */
[----:B------:R-:W-:Y:S01]  /*312c0*/  ISETP.LT.AND P4, PT, R0, UR5, !P0 ;  /* 0x0000000500007c0c */ /* 0x000fe2000c781270 */
[----:B------:R-:W-:Y:S01]  /*312d0*/  VIADD R0, R12, UR4 ;  /* 0x000000040c007c36 */ /* 0x000fe20008000000 */
[----:B------:R-:W-:Y:S01]  /*312e0*/  ULDC UR5, c[0x0][0x22c] ;  /* 0x00008b0000057ab9 */ /* 0x000fe20000000800 */
[C---:B--2---:R-:W-:Y:S02]  /*312f0*/  VIADD R9, R4.reuse, 0x15 ;  /* 0x0000001504097836 */ /* 0x044fe40000000000 */
[----:B------:R-:W-:Y:S01]  /*31300*/  VIADD R15, R4, 0xfe ;  /* 0x000000fe040f7836 */ /* 0x000fe20000000000 */
[----:B---3--:R-:W-:Y:S01]  /*31310*/  LEA.HI.X.SX32 R11, R12, R5, 0x1, P6 ;  /* 0x000000050c0b7211 */ /* 0x008fe200030f0eff */
[C---:B------:R-:W-:Y:S01]  /*31320*/  VIADD R12, R0.reuse, UR4 ;  /* 0x00000004000c7c36 */ /* 0x040fe20008000000 */
[----:B------:R-:W-:-:S03]  /*31330*/  LEA R8, P6, R0, R3, 0x1 ;  /* 0x0000000300087211 */ /* 0x000fc600078c08ff */
        /* <DEDUP_REMOVED lines=13> */
[C---:B------:R-:W-:Y:S01]  /*31410*/  LEA R10, P6, R12.reuse, R3, 0x1 ;  /* 0x000000030c0a7211 */ /* 0x040fe200078c08ff */
[----:B------:R2:W-:Y:S01]  /*31420*/  @P3 STG.E.U16 desc[UR6][R6.64], R17 ;  /* 0x0000001106003986 */ /* 0x0005e2000c101506 */
[----:B------:R-:W-:Y:S01]  /*31430*/  ISETP.LT.AND P3, PT, R11, UR5, !P0 ;  /* 0x000000050b007c0c */ /* 0x000fe2000c761270 */
[----:B------:R-:W-:Y:S01]  /*31440*/  ULDC UR5, c[0x0][0x22c] ;  /* 0x00008b0000057ab9 */ /* 0x000fe20000000800 */
[----:B------:R-:W-:Y:S01]  /*31450*/  LEA.HI.X.SX32 R11, R12, R5, 0x1, P6 ;  /* 0x000000050c0b7211 */ /* 0x000fe200030f0eff */
[C---:B------:R-:W-:Y:S01]  /*31460*/  VIADD R12, R0.reuse, UR4 ;  /* 0x00000004000c7c36 */ /* 0x040fe20008000000 */
[----:B---3--:R-:W-:Y:S01]  /*31470*/  LEA R8, P6, R0, R3, 0x1 ;  /* 0x0000000300087211 */ /* 0x008fe200078c08ff */
[----:B------:R-:W-:-:S03]  /*31480*/  VIADD R13, R4, 0x18 ;  /* 0x00000018040d7836 */ /* 0x000fc60000000000 */
[----:B------:R-:W-:Y:S01]  /*31490*/  LEA.HI.X.SX32 R9, R0, R5, 0x1, P6 ;  /* 0x0000000500097211 */ /* 0x000fe200030f0eff */
[----:B------:R-:W-:Y:S01]  /*314a0*/  VIADD R0, R4, 0x19 ;  /* 0x0000001904007836 */ /* 0x000fe20000000000 */
[----:B--2---:R-:W-:Y:S02]  /*314b0*/  PRMT R7, R17, 0x7632, R7 ;  /* 0x0000763211077816 */ /* 0x004fe40000000007 */
[----:B------:R-:W-:-:S03]  /*314c0*/  LEA R6, P6, R12, R3, 0x1 ;  /* 0x000000030c067211 */ /* 0x000fc600078c08ff */
[----:B------:R2:W-:Y:S01]  /*314d0*/  @P5 STG.E.U16 desc[UR6][R10.64], R7 ;  /* 0x000000070a005986 */ /* 0x0005e2000c101506 */
[----:B------:R-:W-:Y:S01]  /*314e0*/  ISETP.LT.AND P5, PT, R13, UR5, !P0 ;  /* 0x000000050d007c0c */ /* 0x000fe2000c7a1270 */
[----:B------:R-:W-:Y:S01]  /*314f0*/  ULDC UR5, c[0x0][0x22c] ;  /* 0x00008b0000057ab9 */ /* 0x000fe20000000800 */
[----:B------:R-:W-:Y:S01]  /*31500*/  VIADD R13, R4, 0x1a ;  /* 0x0000001a040d7836 */ /* 0x000fe20000000000 */
        /* <DEDUP_REMOVED lines=21> */
[----:B------:R-:W-:Y:S01]  /*31660*/  LEA R6, P6, R12, R3, 0x1 ;  /* 0x000000030c067211 */ /* 0x000fe200078c08ff */
[----:B------:R3:W1:Y:S01]  /*31670*/  LDS.128 R16, [R2] ;  /* 0x0000000002107984 */ /* 0x0006620000000c00 */
[----:B------:R-:W-:-:S03]  /*31680*/  PRMT R13, R20, 0x7632, R13 ;  /* 0x00007632140d7816 */ /* 0x000fc6000000000d */
[----:B------:R4:W-:Y:S01]  /*31690*/  @P3 STG.E.U16 desc[UR6][R8.64], R7 ;  /* 0x0000000708003986 */ /* 0x0009e2000c101506 */
[----:B------:R-:W-:Y:S01]  /*316a0*/  ISETP.LT.AND P3, PT, R0, UR5, !P0 ;  /* 0x0000000500007c0c */ /* 0x000fe2000c761270 */
[----:B------:R-:W-:Y:S01]  /*316b0*/  VIADD R0, R12, UR4 ;  /* 0x000000040c007c36 */ /* 0x000fe20008000000 */
[----:B------:R-:W-:Y:S01]  /*316c0*/  ULDC UR5, c[0x0][0x22c] ;  /* 0x00008b0000057ab9 */ /* 0x000fe20000000800 */
[C---:B--2---:R-:W-:Y:S02]  /*316d0*/  VIADD R11, R4.reuse, 0x1d ;  /* 0x0000001d040b7836 */ /* 0x044fe40000000000 */
[----:B---3--:R-:W-:Y:S01]  /*316e0*/  VIADD R2, R4, 0xfb ;  /* 0x000000fb04027836 */ /* 0x008fe20000000000 */
[----:B----4-:R-:W-:Y:S01]  /*316f0*/  LEA.HI.X.SX32 R7, R12, R5, 0x1, P6 ;  /* 0x000000050c077211 */ /* 0x010fe200030f0eff */
        /* <DEDUP_REMOVED lines=22> */
[----:B------:R-:W-:-:S02]  /*31860*/  VIADD R13, R4, 0x20 ;  /* 0x00000020040d7836 */ /* 0x000fc40000000000 */
[----:B------:R-:W-:Y:S01]  /*31870*/  VIADD R20, R4, 0xff ;  /* 0x000000ff04147836 */ /* 0x000fe20000000000 */
        /* <DEDUP_REMOVED lines=35> */
[----:B--2---:R-:W-:Y:S01]  /*31ab0*/  VIADD R7, R4, 0x25 ;  /* 0x0000002504077836 */ /* 0x004fe20000000000 */
        /* <DEDUP_REMOVED lines=757> */
[----:B---3--:R-:W-:-:S03]  /*34a10*/  PRMT R7, R74, 0x7632, R7 ;  /* 0x000076324a077816 */ /* 0x008fc60000000007 */
[C---:B------:R-:W-:Y:S02]  /*34a20*/  VIADD R0, R12.reuse, UR4 ;  /* 0x000000040c007c36 */ /* 0x040fe40008000000 */
[----:B------:R2:W-:Y:S01]  /*34a30*/  @P3 STG.E.U16 desc[UR6][R10.64], R7 ;  /* 0x000000070a003986 */ /* 0x0005e2000c101506 */
[-C--:B------:R-:W-:Y:S02]  /*34a40*/  LEA R8, P3, R12, R3.reuse, 0x1 ;  /* 0x000000030c087211 */ /* 0x080fe400078608ff */
[----:B------:R-:W-:Y:S02]  /*34a50*/  LEA R6, P6, R0, R3, 0x1 ;  /* 0x0000000300067211 */ /* 0x000fe400078c08ff */
[----:B------:R-:W-:Y:S01]  /*34a60*/  LEA.HI.X.SX32 R9, R12, R5, 0x1, P3 ;  /* 0x000000050c097211 */ /* 0x000fe200018f0eff */
[C---:B------:R-:W-:Y:S01]  /*34a70*/  VIADD R12, R4.reuse, 0x8b ;  /* 0x0000008b040c7836 */ /* 0x040fe20000000000 */
[----:B------:R-:W-:Y:S01]  /*34a80*/  ISETP.LT.AND P3, PT, R13, UR5, !P0 ;  /* 0x000000050d007c0c */ /* 0x000fe2000c761270 */
[----:B------:R-:W-:Y:S01]  /*34a90*/  ULDC UR5, c[0x0][0x22c] ;  /* 0x00008b0000057ab9 */ /* 0x000fe20000000800 */
[----:B------:R-:W-:Y:S01]  /*34aa0*/  VIADD R13, R4, 0x8c ;  /* 0x0000008c040d7836 */ /* 0x000fe20000000000 */
[----:B------:R3:W-:Y:S01]  /*34ab0*/  @P5 STG.E.U16 desc[UR6][R8.64], R75 ;  /* 0x0000004b08005986 */ /* 0x0007e2000c101506 */
[----:B------:R-:W-:Y:S01]  /*34ac0*/  ISETP.LT.AND P5, PT, R12, UR5, !P0 ;  /* 0x000000050c007c0c */ /* 0x000fe2000c7a1270 */
[----:B------:R-:W-:Y:S01]  /*34ad0*/  ULDC UR5, c[0x0][0x22c] ;  /* 0x00008b0000057ab9 */ /* 0x000fe20000000800 */
[----:B--2---:R-:W-:-:S02]  /*34ae0*/  PRMT R11, R75, 0x7632, R11 ;  /* 0x000076324b0b7816 */ /* 0x004fc4000000000b */
[C---:B------:R-:W-:Y:S01]  /*34af0*/  LEA.HI.X.SX32 R7, R0.reuse, R5, 0x1, P6 ;  /* 0x0000000500077211 */ /* 0x040fe200030f0eff */
[----:B------:R-:W-:-:S04]  /*34b00*/  VIADD R0, R0, UR4 ;  /* 0x0000000400007c36 */ /* 0x000fc80008000000 */
[----:B------:R2:W-:Y:S01]  /*34b10*/  @P4 STG.E.U16 desc[UR6][R6.64], R11 ;  /* 0x0000000b06004986 */ /* 0x0005e2000c101506 */
[C---:B------:R-:W-:Y:S01]  /*34b20*/  LEA R10, P4, R0.reuse, R3, 0x1 ;  /* 0x00000003000a7211 */ /* 0x040fe200078808ff */
[----:B------:R-:W-:-:S05]  /*34b30*/  VIADD R12, R0, UR4 ;  /* 0x00000004000c7c36 */ /* 0x000fca0008000000 */
[----:B---3--:R-:W-:-:S04]  /*34b40*/  LEA R8, P6, R12, R3, 0x1 ;  /* 0x000000030c087211 */ /* 0x008fc800078c08ff */
[-C--:B------:R-:W-:Y:S01]  /*34b50*/  LEA.HI.X.SX32 R9, R12, R5.reuse, 0x1, P6 ;  /* 0x000000050c097211 */ /* 0x080fe200030f0eff */
[----:B--2---:R-:W-:Y:S01]  /*34b60*/  VIADD R7, R4, 0x8e ;  /* 0x0000008e04077836 */ /* 0x004fe20000000000 */
[----:B------:R-:W-:Y:S01]  /*34b70*/  LEA.HI.X.SX32 R11, R0, R5, 0x1, P4 ;  /* 0x00000005000b7211 */ /* 0x000fe200020f0eff */
[----:B------:R-:W-:Y:S01]  /*34b80*/  VIADD R0, R4, 0x8d ;  /* 0x0000008d04007836 */ /* 0x000fe20000000000 */
[----:B------:R-:W-:Y:S01]  /*34b90*/  ISETP.LT.AND P4, PT, R13, UR5, !P0 ;  /* 0x000000050d007c0c */ /* 0x000fe2000c781270 */
[----:B------:R-:W-:Y:S01]  /*34ba0*/  ULDC UR5, c[0x0][0x22c] ;  /* 0x00008b0000057ab9 */ /* 0x000fe20000000800 */
[----:B------:R-:W-:Y:S01]  /*34bb0*/  PRMT R13, R76, 0x7632, R13 ;  /* 0x000076324c0d7816 */ /* 0x000fe2000000000d */
[----:B------:R2:W-:Y:S01]  /*34bc0*/  @P2 STG.E.U16 desc[UR6][R10.64], R76 ;  /* 0x0000004c0a002986 */ /* 0x0005e2000c101506 */
[----:B------:R-:W-:Y:S01]  /*34bd0*/  ISETP.LT.AND P2, PT, R0, UR5, !P0 ;  /* 0x0000000500007c0c */ /* 0x000fe2000c741270 */
[----:B------:R-:W-:Y:S01]  /*34be0*/  VIADD R0, R12, UR4 ;  /* 0x000000040c007c36 */ /* 0x000fe20008000000 */
[----:B------:R-:W-:Y:S01]  /*34bf0*/  ULDC UR5, c[0x0][0x22c] ;  /* 0x00008b0000057ab9 */ /* 0x000fe20000000800 */
[----:B------:R3:W-:Y:S01]  /*34c00*/  @P1 STG.E.U16 desc[UR6][R8.64], R13 ;  /* 0x0000000d08001986 */ /* 0x0007e2000c101506 */
[----:B------:R-:W-:Y:S01]  /*34c10*/  ISETP.LT.AND P1, PT, R7, UR5, !P0 ;  /* 0x0000000507007c0c */ /* 0x000fe2000c721270 */
[C---:B------:R-:W-:Y:S01]  /*34c20*/  VIADD R12, R0.reuse, UR4 ;  /* 0x00000004000c7c36 */ /* 0x040fe20008000000 */
[----:B------:R-:W-:Y:S01]  /*34c30*/  LEA R6, P6, R0, R3, 0x1 ;  /* 0x0000000300067211 */ /* 0x000fe200078c08ff */
[----:B------:R-:W-:-:S03]  /*34c40*/  ULDC UR5, c[0x0][0x22c] ;  /* 0x00008b0000057ab9 */ /* 0x000fc60000000800 */
[----:B------:R-:W-:Y:S01]  /*34c50*/  LEA.HI.X.SX32 R7, R0, R5, 0x1, P6 ;  /* 0x0000000500077211 */ /* 0x000fe200030f0eff */
[----:B--2---:R-:W-:Y:S01]  /*34c60*/  VIADD R11, R4, 0x8f ;  /* 0x0000008f040b7836 */ /* 0x004fe20000000000 */
[C---:B------:R-:W-:Y:S01]  /*34c70*/  LEA R10, P6, R12.reuse, R3, 0x1 ;  /* 0x000000030c0a7211 */ /* 0x040fe200078c08ff */
[C---:B------:R-:W-:Y:S02]  /*34c80*/  VIADD R0, R12.reuse, UR4 ;  /* 0x000000040c007c36 */ /* 0x040fe40008000000 */
[----:B------:R2:W-:Y:S01]  /*34c90*/  @P3 STG.E.U16 desc[UR6][R6.64], R77 ;  /* 0x0000004d06003986 */ /* 0x0005e2000c101506 */
[----:B------:R-:W-:Y:S01]  /*34ca0*/  ISETP.LT.AND P3, PT, R11, UR5, !P0 ;  /* 0x000000050b007c0c */ /* 0x000fe2000c761270 */
[----:B------:R-:W-:Y:S01]  /*34cb0*/  ULDC UR5, c[0x0][0x22c] ;  /* 0x00008b0000057ab9 */ /* 0x000fe20000000800 */
[----:B------:R-:W-:Y:S01]  /*34cc0*/  LEA.HI.X.SX32 R11, R12, R5, 0x1, P6 ;  /* 0x000000050c0b7211 */ /* 0x000fe200030f0eff */
[----:B------:R-:W-:Y:S01]  /*34cd0*/  VIADD R12, R4, 0x90 ;  /* 0x00000090040c7836 */ /* 0x000fe20000000000 */
[----:B---3--:R-:W-:-:S02]  /*34ce0*/  LEA R8, P6, R0, R3, 0x1 ;  /* 0x0000000300087211 */ /* 0x008fc400078c08ff */
[----:B------:R-:W-:Y:S02]  /*34cf0*/  PRMT R13, R77, 0x7632, R13 ;  /* 0x000076324d0d7816 */ /* 0x000fe4000000000d */
[C---:B------:R-:W-:Y:S01]  /*34d00*/  LEA.HI.X.SX32 R9, R0.reuse, R5, 0x1, P6 ;  /* 0x0000000500097211 */ /* 0x040fe200030f0eff */
[----:B------:R-:W-:Y:S01]  /*34d10*/  VIADD R0, R0, UR4 ;  /* 0x0000000400007c36 */ /* 0x000fe20008000000 */
[----:B------:R-:W-:Y:S01]  /*34d20*/  ISETP.LT.AND P6, PT, R12, UR5, !P0 ;  /* 0x000000050c007c0c */ /* 0x000fe2000c7c1270 */
[----:B------:R3:W-:Y:S01]  /*34d30*/  @P5 STG.E.U16 desc[UR6][R10.64], R13 ;  /* 0x0000000d0a005986 */ /* 0x0007e2000c101506 */
[----:B--2---:R-:W-:Y:S01]  /*34d40*/  VIADD R7, R4, 0x91 ;  /* 0x0000009104077836 */ /* 0x004fe20000000000 */
[----:B------:R-:W-:Y:S01]  /*34d50*/  ULDC UR5, c[0x0][0x22c] ;  /* 0x00008b0000057ab9 */ /* 0x000fe20000000800 */
[C---:B------:R-:W-:Y:S01]  /*34d60*/  VIADD R12, R0.reuse, UR4 ;  /* 0x00000004000c7c36 */ /* 0x040fe20008000000 */
[----:B------:R2:W-:Y:S01]  /*34d70*/  @P4 STG.E.U16 desc[UR6][R8.64], R78 ;  /* 0x0000004e08004986 */ /* 0x0005e2000c101506 */
[----:B------:R-:W-:-:S02]  /*34d80*/  LEA R6, P4, R0, R3, 0x1 ;  /* 0x0000000300067211 */ /* 0x000fc400078808ff */
[----:B------:R-:W-:Y:S01]  /*34d90*/  ISETP.LT.AND P5, PT, R7, UR5, !P0 ;  /* 0x0000000507007c0c */ /* 0x000fe2000c7a1270 */
[----:B------:R-:W-:Y:S01]  /*34da0*/  ULDC UR5, c[0x0][0x22c] ;  /* 0x00008b0000057ab9 */ /* 0x000fe20000000800 */
[----:B------:R-:W-:Y:S01]  /*34db0*/  LEA.HI.X.SX32 R7, R0, R5, 0x1, P4 ;  /* 0x0000000500077211 */ /* 0x000fe200020f0eff */
[----:B------:R-:W-:Y:S01]  /*34dc0*/  VIADD R0, R4, 0x92 ;  /* 0x0000009204007836 */ /* 0x000fe20000000000 */
[----:B---3--:R-:W-:Y:S01]  /*34dd0*/  LEA R10, P4, R12, R3, 0x1 ;  /* 0x000000030c0a7211 */ /* 0x008fe200078808ff */
[----:B------:R-:W-:Y:S01]  /*34de0*/  VIADD R13, R4, 0x94 ;  /* 0x00000094040d7836 */ /* 0x000fe20000000000 */
[----:B--2---:R-:W-:Y:S02]  /*34df0*/  PRMT R9, R78, 0x7632, R9 ;  /* 0x000076324e097816 */ /* 0x004fe40000000009 */
[C---:B------:R-:W-:Y:S01]  /*34e00*/  LEA.HI.X.SX32 R11, R12.reuse, R5, 0x1, P4 ;  /* 0x000000050c0b7211 */ /* 0x040fe200020f0eff */
[----:B------:R-:W-:Y:S01]  /*34e10*/  VIADD R12, R12, UR4 ;  /* 0x000000040c0c7c36 */ /* 0x000fe20008000000 */
[----:B------:R-:W-:Y:S01]  /*34e20*/  ISETP.LT.AND P4, PT, R13, UR8, !P0 ;  /* 0x000000080d007c0c */ /* 0x000fe2000c781270 */
[----:B------:R2:W-:Y:S01]  /*34e30*/  @P2 STG.E.U16 desc[UR6][R6.64], R9 ;  /* 0x0000000906002986 */ /* 0x0005e2000c101506 */
[----:B------:R-:W-:Y:S01]  /*34e40*/  ISETP.LT.AND P2, PT, R0, UR5, !P0 ;  /* 0x0000000500007c0c */ /* 0x000fe2000c741270 */
[----:B------:R-:W-:Y:S01]  /*34e50*/  VIADD R0, R4, 0x93 ;  /* 0x0000009304007836 */ /* 0x000fe20000000000 */
[----:B------:R-:W-:Y:S01]  /*34e60*/  ULDC UR5, c[0x0][0x22c] ;  /* 0x00008b0000057ab9 */ /* 0x000fe20000000800 */
[----:B------:R-:W-:Y:S01]  /*34e70*/  @P1 STG.E.U16 desc[UR6][R10.64], R79 ;  /* 0x0000004f0a001986 */ /* 0x000fe2000c101506 */
[----:B------:R-:W-:Y:S01]  /*34e80*/  LEA R8, P1, R12, R3, 0x1 ;  /* 0x000000030c087211 */ /* 0x000fe200078208ff */
[----:B------:R-:W-:Y:S01]  /*34e90*/  VIADD R13, R4, 0x95 ;  /* 0x00000095040d7836 */ /* 0x000fe20000000000 */
[----:B------:R-:W-:Y:S01]  /*34ea0*/  ULDC UR8, c[0x0][0x248] ;  /* 0x0000920000087ab9 */ /* 0x000fe20000000800 */
[----:B--2---:R-:W-:-:S02]  /*34eb0*/  PRMT R7, R79, 0x7632, R7 ;  /* 0x000076324f077816 */ /* 0x004fc40000000007 */
[C---:B------:R-:W-:Y:S01]  /*34ec0*/  LEA.HI.X.SX32 R9, R12.reuse, R5, 0x1, P1 ;  /* 0x000000050c097211 */ /* 0x040fe200008f0eff */
[----:B------:R-:W-:Y:S01]  /*34ed0*/  VIADD R12, R12, UR4 ;  /* 0x000000040c0c7c36 */ /* 0x000fe20008000000 */
[----:B------:R-:W-:Y:S01]  /*34ee0*/  ULDC UR4, c[0x0][0x248] ;  /* 0x0000920000047ab9 */ /* 0x000fe20000000800 */
[----:B------:R-:W-:Y:S01]  /*34ef0*/  ISETP.LT.AND P1, PT, R0, UR5, !P0 ;  /* 0x0000000500007c0c */ /* 0x000fe2000c721270 */
[----:B------:R-:W-:Y:S01]  /*34f00*/  ULDC UR5, c[0x0][0x22c] ;  /* 0x00008b0000057ab9 */ /* 0x000fe20000000800 */
[----:B------:R2:W-:Y:S01]  /*34f10*/  @P3 STG.E.U16 desc[UR6][R8.64], R7 ;  /* 0x0000000708003986 */ /* 0x0005e2000c101506 */
[C---:B------:R-:W-:Y:S01]  /*34f20*/  LEA R6, P3, R12.reuse, R3, 0x1 ;  /* 0x000000030c067211 */ /* 0x040fe200078608ff */
[C---:B------:R-:W-:Y:S01]  /*34f30*/  VIADD R0, R12.reuse, UR4 ;  /* 0x000000040c007c36 */ /* 0x040fe20008000000 */
[----:B------:R-:W-:Y:S02]  /*34f40*/  ULDC UR4, c[0x0][0x248] ;  /* 0x0000920000047ab9 */ /* 0x000fe40000000800 */
[----:B--2---:R-:W-:Y:S01]  /*34f50*/  LEA.HI.X.SX32 R7, R12, R5, 0x1, P3 ;  /* 0x000000050c077211 */ /* 0x004fe200018f0eff */
[C---:B------:R-:W-:Y:S01]  /*34f60*/  VIADD R12, R0.reuse, UR4 ;  /* 0x00000004000c7c36 */ /* 0x040fe20008000000 */
[----:B------:R-:W-:Y:S01]  /*34f70*/  LEA R10, P3, R0, R3, 0x1 ;  /* 0x00000003000a7211 */ /* 0x000fe200078608ff */
[----:B------:R-:W-:Y:S01]  /*34f80*/  ULDC UR4, c[0x0][0x248] ;  /* 0x0000920000047ab9 */ /* 0x000fe20000000800 */
[----:B------:R-:W-:Y:S01]  /*34f90*/  PRMT R9, R80, 0x7632, R9 ;  /* 0x0000763250097816 */ /* 0x000fe20000000009 */
[----:B------:R-:W-:Y:S01]  /*34fa0*/  @P6 STG.E.U16 desc[UR6][R6.64], R80 ;  /* 0x0000005006006986 */ /* 0x000fe2000c101506 */
[----:B------:R-:W-:Y:S01]  /*34fb0*/  LEA.HI.X.SX32 R11, R0, R5, 0x1, P3 ;  /* 0x00000005000b7211 */ /* 0x000fe200018f0eff */
[----:B------:R-:W-:Y:S01]  /*34fc0*/  VIADD R0, R4, 0x96 ;  /* 0x0000009604007836 */ /* 0x000fe20000000000 */
[----:B------:R-:W-:-:S02]  /*34fd0*/  LEA R8, P6, R12, R3, 0x1 ;  /* 0x000000030c087211 */ /* 0x000fc400078c08ff */
[----:B------:R-:W-:Y:S01]  /*34fe0*/  ISETP.LT.AND P3, PT, R13, UR5, !P0 ;  /* 0x000000050d007c0c */ /* 0x000fe2000c761270 */
[----:B------:R2:W-:Y:S01]  /*34ff0*/  @P5 STG.E.U16 desc[UR6][R10.64], R9 ;  /* 0x000000090a005986 */ /* 0x0005e2000c101506 */
[----:B------:R-:W-:Y:S01]  /*35000*/  ULDC UR5, c[0x0][0x22c] ;  /* 0x00008b0000057ab9 */ /* 0x000fe20000000800 */
[----:B------:R-:W-:Y:S01]  /*35010*/  VIADD R13, R4, 0x9b ;  /* 0x0000009b040d7836 */ /* 0x000fe20000000000 */
[----:B------:R-:W-:Y:S01]  /*35020*/  ISETP.LT.AND P5, PT, R0, UR5, !P0 ;  /* 0x0000000500007c0c */ /* 0x000fe2000c7a1270 */
[----:B------:R-:W-:Y:S01]  /*35030*/  ULDC UR5, c[0x0][0x22c] ;  /* 0x00008b0000057ab9 */ /* 0x000fe20000000800 */
[C---:B--2---:R-:W-:Y:S01]  /*35040*/  LEA.HI.X.SX32 R9, R12.reuse, R5, 0x1, P6 ;  /* 0x000000050c097211 */ /* 0x044fe200030f0eff */
[----:B------:R-:W-:Y:S01]  /*35050*/  VIADD R12, R12, UR4 ;  /* 0x000000040c0c7c36 */ /* 0x000fe20008000000 */
[----:B------:R-:W-:Y:S01]  /*35060*/  ULDC UR4, c[0x0][0x248] ;  /* 0x0000920000047ab9 */ /* 0x000fe20000000800 */
[----:B------:R-:W-:Y:S01]  /*35070*/  VIADD R10, R4, 0x97 ;  /* 0x00000097040a7836 */ /* 0x000fe20000000000 */
[----:B------:R-:W-:Y:S01]  /*35080*/  PRMT R11, R81, 0x7632, R11 ;  /* 0x00007632510b7816 */ /* 0x000fe2000000000b */
[----:B------:R2:W-:Y:S01]  /*35090*/  @P2 STG.E.U16 desc[UR6][R8.64], R81 ;  /* 0x0000005108002986 */ /* 0x0005e2000c101506 */
[C---:B------:R-:W-:Y:S01]  /*350a0*/  LEA R6, P2, R12.reuse, R3, 0x1 ;  /* 0x000000030c067211 */ /* 0x040fe200078408ff */
[----:B------:R-:W-:Y:S01]  /*350b0*/  VIADD R0, R12, UR4 ;  /* 0x000000040c007c36 */ /* 0x000fe20008000000 */
[----:B------:R-:W-:-:S02]  /*350c0*/  ULDC UR4, c[0x0][0x22c] ;  /* 0x00008b0000047ab9 */ /* 0x000fc40000000800 */
[----:B------:R-:W-:Y:S01]  /*350d0*/  LEA.HI.X.SX32 R7, R12, R5, 0x1, P2 ;  /* 0x000000050c077211 */ /* 0x000fe200010f0eff */
[----:B------:R-:W-:Y:S01]  /*350e0*/  VIADD R12, R4, 0x98 ;  /* 0x00000098040c7836 */ /* 0x000fe20000000000 */
[----:B------:R-:W-:Y:S01]  /*350f0*/  ISETP.LT.AND P2, PT, R10, UR5, !P0 ;  /* 0x000000050a007c0c */ /* 0x000fe2000c741270 */
[----:B------:R-:W-:Y:S01]  /*35100*/  ULDC UR5, c[0x0][0x22c] ;  /* 0x00008b0000057ab9 */ /* 0x000fe20000000800 */
[----:B------:R-:W-:Y:S01]  /*35110*/  LEA R10, P6, R0, R3, 0x1 ;  /* 0x00000003000a7211 */ /* 0x000fe200078c08ff */
[----:B------:R3:W-:Y:S01]  /*35120*/  @P1 STG.E.U16 desc[UR6][R6.64], R11 ;  /* 0x0000000b06001986 */ /* 0x0007e2000c101506 */
[----:B------:R-:W-:Y:S01]  /*35130*/  ISETP.LT.AND P1, PT, R12, UR4, !P0 ;  /* 0x000000040c007c0c */ /* 0x000fe2000c721270 */
[----:B------:R-:W-:Y:S01]  /*35140*/  ULDC UR4, c[0x0][0x248] ;  /* 0x0000920000047ab9 */ /* 0x000fe20000000800 */
[----:B--2---:R-:W-:Y:S01]  /*35150*/  VIADD R9, R4, 0x99 ;  /* 0x0000009904097836 */ /* 0x004fe20000000000 */
[C---:B---3--:R-:W-:Y:S01]  /*35160*/  LEA.HI.X.SX32 R11, R0.reuse, R5, 0x1, P6 ;  /* 0x00000005000b7211 */ /* 0x048fe200030f0eff */
[----:B------:R-:W-:Y:S01]  /*35170*/  VIADD R0, R0, UR4 ;  /* 0x0000000400007c36 */ /* 0x000fe20008000000 */
[----:B------:R-:W-:Y:S01]  /*35180*/  ULDC UR4, c[0x0][0x22c] ;  /* 0x00008b0000047ab9 */ /* 0x000fe20000000800 */
[----:B------:R-:W-:Y:S01]  /*35190*/  PRMT R7, R82, 0x7632, R7 ;  /* 0x0000763252077816 */ /* 0x000fe20000000007 */
[----:B------:R-:W-:Y:S01]  /*351a0*/  VIADD R6, R4, 0x9a ;  /* 0x0000009a04067836 */ /* 0x000fe20000000000 */
[----:B------:R-:W-:Y:S01]  /*351b0*/  @P4 STG.E.U16 desc[UR6][R10.64], R82 ;  /* 0x000000520a004986 */ /* 0x000fe2000c101506 */
[----:B------:R-:W-:-:S02]  /*351c0*/  LEA R8, P6, R0, R3, 0x1 ;  /* 0x0000000300087211 */ /* 0x000fc400078c08ff */
[----:B------:R-:W-:Y:S01]  /*351d0*/  ISETP.LT.AND P4, PT, R9, UR4, !P0 ;  /* 0x0000000409007c0c */ /* 0x000fe2000c781270 */
[----:B------:R-:W-:Y:S01]  /*351e0*/  ULDC UR4, c[0x0][0x248] ;  /* 0x0000920000047ab9 */ /* 0x000fe20000000800 */
[C---:B------:R-:W-:Y:S01]  /*351f0*/  LEA.HI.X.SX32 R9, R0.reuse, R5, 0x1, P6 ;  /* 0x0000000500097211 */ /* 0x040fe200030f0eff */
[----:B------:R-:W-:Y:S01]  /*35200*/  VIADD R0, R0, UR4 ;  /* 0x0000000400007c36 */ /* 0x000fe20008000000 */
[----:B------:R-:W-:Y:S01]  /*35210*/  ULDC UR4, c[0x0][0x248] ;  /* 0x0000920000047ab9 */ /* 0x000fe20000000800 */
[----:B------:R-:W-:Y:S01]  /*35220*/  ISETP.LT.AND P6, PT, R6, UR5, !P0 ;  /* 0x0000000506007c0c */ /* 0x000fe2000c7c1270 */
[----:B------:R-:W-:Y:S01]  /*35230*/  ULDC UR5, c[0x0][0x248] ;  /* 0x0000920000057ab9 */ /* 0x000fe20000000800 */
[----:B------:R2:W-:Y:S01]  /*35240*/  @P3 STG.E.U16 desc[UR6][R8.64], R7 ;  /* 0x0000000708003986 */ /* 0x0005e2000c101506 */
[C---:B------:R-:W-:Y:S01]  /*35250*/  LEA R6, P3, R0.reuse, R3, 0x1 ;  /* 0x0000000300067211 */ /* 0x040fe200078608ff */
[----:B------:R-:W-:Y:S01]  /*35260*/  VIADD R12, R0, UR4 ;  /* 0x00000004000c7c36 */ /* 0x000fe20008000000 */
[----:B------:R-:W-:-:S02]  /*35270*/  ULDC UR4, c[0x0][0x22c] ;  /* 0x00008b0000047ab9 */ /* 0x000fc40000000800 */
[----:B--2---:R-:W-:Y:S01]  /*35280*/  LEA.HI.X.SX32 R7, R0, R5, 0x1, P3 ;  /* 0x0000000500077211 */ /* 0x004fe200018f0eff */
[C---:B------:R-:W-:Y:S01]  /*35290*/  VIADD R0, R12.reuse, UR5 ;  /* 0x000000050c007c36 */ /* 0x040fe20008000000 */
[C---:B------:R-:W-:Y:S01]  /*352a0*/  LEA R10, P3, R12.reuse, R3, 0x1 ;  /* 0x000000030c0a7211 */ /* 0x040fe200078608ff */
[----:B------:R-:W-:Y:S01]  /*352b0*/  ULDC UR5, c[0x0][0x22c] ;  /* 0x00008b0000057ab9 */ /* 0x000fe20000000800 */
[----:B------:R-:W-:Y:S01]  /*352c0*/  PRMT R9, R83, 0x7632, R9 ;  /* 0x0000763253097816 */ /* 0x000fe20000000009 */
[----:B------:R-:W-:Y:S01]  /*352d0*/  @P5 STG.E.U16 desc[UR6][R6.64], R83 ;  /* 0x0000005306005986 */ /* 0x000fe2000c101506 */
[----:B------:R-:W-:Y:S01]  /*352e0*/  LEA.HI.X.SX32 R11, R12, R5, 0x1, P3 ;  /* 0x000000050c0b7211 */ /* 0x000fe200018f0eff */
[----:B------:R-:W-:Y:S01]  /*352f0*/  VIADD R12, R4, 0x9c ;  /* 0x0000009c040c7836 */ /* 0x000fe20000000000 */
[----:B------:R-:W-:Y:S02]  /*35300*/  LEA R8, P3, R0, R3, 0x1 ;  /* 0x0000000300087211 */ /* 0x000fe400078608ff */
[----:B------:R-:W-:Y:S01]  /*35310*/  ISETP.LT.AND P5, PT, R13, UR4, !P0 ;  /* 0x000000040d007c0c */ /* 0x000fe2000c7a1270 */
[----:B------:R2:W-:Y:S01]  /*35320*/  @P2 STG.E.U16 desc[UR6][R10.64], R9 ;  /* 0x000000090a002986 */ /* 0x0005e2000c101506 */
[----:B------:R-:W-:Y:S01]  /*35330*/  ULDC UR4, c[0x0][0x22c] ;  /* 0x00008b0000047ab9 */ /* 0x000fe20000000800 */
[----:B------:R-:W-:Y:S01]  /*35340*/  VIADD R13, R4, 0x9f ;  /* 0x0000009f040d7836 */ /* 0x000fe20000000000 */
[----:B--2---:R-:W-:Y:S01]  /*35350*/  LEA.HI.X.SX32 R9, R0, R5, 0x1, P3 ;  /* 0x0000000500097211 */ /* 0x004fe200018f0eff */
[----:B------:R-:W-:Y:S01]  /*35360*/  VIADD R10, R4, 0x9e ;  /* 0x0000009e040a7836 */ /* 0x000fe20000000000 */
[----:B------:R-:W-:Y:S01]  /*35370*/  ISETP.LT.AND P3, PT, R12, UR4, !P0 ;  /* 0x000000040c007c0c */ /* 0x000fe2000c761270 */
[----:B------:R-:W-:Y:S01]  /*35380*/  ULDC UR4, c[0x0][0x248] ;  /* 0x0000920000047ab9 */ /* 0x000fe20000000800 */
[----:B------:R-:W-:Y:S01]  /*35390*/  VIADD R12, R4, 0x9d ;  /* 0x0000009d040c7836 */ /* 0x000fe20000000000 */
[----:B------:R2:W-:Y:S01]  /*353a0*/  @P1 STG.E.U16 desc[UR6][R8.64], R84 ;  /* 0x0000005408001986 */ /* 0x0005e2000c101506 */
[----:B------:R-:W-:Y:S01]  /*353b0*/  VIADD R0, R0, UR4 ;  /* 0x0000000400007c36 */ /* 0x000fe20008000000 */
[----:B------:R-:W-:-:S02]  /*353c0*/  ULDC UR4, c[0x0][0x22c] ;  /* 0x00008b0000047ab9 */ /* 0x000fc40000000800 */
[----:B------:R-:W-:Y:S01]  /*353d0*/  ISETP.LT.AND P2, PT, R12, UR4, !P0 ;  /* 0x000000040c007c0c */ /* 0x000fe2000c741270 */
[----:B------:R-:W-:Y:S01]  /*353e0*/  ULDC UR4, c[0x0][0x248] ;  /* 0x0000920000047ab9 */ /* 0x000fe20000000800 */
[----:B------:R-:W-:-:S04]  /*353f0*/  LEA R6, P1, R0, R3, 0x1 ;  /* 0x0000000300067211 */ /* 0x000fc800078208ff */
[C---:B------:R-:W-:Y:S01]  /*35400*/  LEA.HI.X.SX32 R7, R0.reuse, R5, 0x1, P1 ;  /* 0x0000000500077211 */ /* 0x040fe200008f0eff */
[----:B------:R-:W-:Y:S01]  /*35410*/  VIADD R0, R0, UR4 ;  /* 0x0000000400007c36 */ /* 0x000fe20008000000 */
[----:B--2---:R-:W-:Y:S01]  /*35420*/  PRMT R9, R84, 0x7632, R9 ;  /* 0x0000763254097816 */ /* 0x004fe20000000009 */
[----:B------:R-:W-:Y:S01]  /*35430*/  ULDC UR4, c[0x0][0x248] ;  /* 0x0000920000047ab9 */ /* 0x000fe20000000800 */
[----:B------:R-:W-:Y:S01]  /*35440*/  ISETP.LT.AND P1, PT, R10, UR5, !P0 ;  /* 0x000000050a007c0c */ /* 0x000fe2000c721270 */
[C---:B------:R-:W-:Y:S01]  /*35450*/  VIADD R12, R0.reuse, UR4 ;  /* 0x00000004000c7c36 */ /* 0x040fe20008000000 */
[----:B------:R-:W-:Y:S01]  /*35460*/  ULDC UR4, c[0x0][0x248] ;  /* 0x0000920000047ab9 */ /* 0x000fe20000000800 */
[----:B------:R2:W-:Y:S01]  /*35470*/  @P4 STG.E.U16 desc[UR6][R6.64], R9 ;  /* 0x0000000906004986 */ /* 0x0005e2000c101506 */
[----:B------:R-:W-:Y:S01]  /*35480*/  LEA R8, P4, R0, R3, 0x1 ;  /* 0x0000000300087211 */ /* 0x000fe200078808ff */
[----:B------:R-:W-:-:S03]  /*35490*/  ULDC UR5, c[0x0][0x22c] ;  /* 0x00008b0000057ab9 */ /* 0x000fc60000000800 */
        /* <DEDUP_REMOVED lines=13> */
[C---:B--2---:R-:W-:Y:S01]  /*35570*/  LEA.HI.X.SX32 R7, R0.reuse, R5, 0x1, P6 ;  /* 0x0000000500077211 */ /* 0x044fe200030f0eff */
[----:B------:R-:W-:Y:S01]  /*35580*/  VIADD R0, R0, UR4 ;  /* 0x0000000400007c36 */ /* 0x000fe20008000000 */
[----:B------:R-:W-:Y:S01]  /*35590*/  ULDC UR4, c[0x0][0x248] ;  /* 0x0000920000047ab9 */ /* 0x000fe20000000800 */
[----:B------:R-:W-:Y:S01]  /*355a0*/  ISETP.LT.AND P6, PT, R12, UR5, !P0 ;  /* 0x000000050c007c0c */ /* 0x000fe2000c7c1270 */
[----:B------:R-:W-:Y:S01]  /*355b0*/  VIADD R10, R4, 0xa1 ;  /* 0x000000a1040a7836 */ /* 0x000fe20000000000 */
[----:B------:R2:W-:Y:S01]  /*355c0*/  @P3 STG.E.U16 desc[UR6][R6.64], R86 ;  /* 0x0000005606003986 */ /* 0x0005e2000c101506 */
[C---:B------:R-:W-:Y:S01]  /*355d0*/  LEA R8, P3, R0.reuse, R3, 0x1 ;  /* 0x0000000300087211 */ /* 0x040fe200078608ff */
[C---:B------:R-:W-:Y:S01]  /*355e0*/  VIADD R12, R0.reuse, UR4 ;  /* 0x00000004000c7c36 */ /* 0x040fe20008000000 */
[----:B------:R-:W-:Y:S01]  /*355f0*/  ULDC UR5, c[0x0][0x22c] ;  /* 0x00008b0000057ab9 */ /* 0x000fe20000000800 */
[----:B------:R-:W-:Y:S01]  /*35600*/  ULDC UR4, c[0x0][0x22c] ;  /* 0x00008b0000047ab9 */ /* 0x000fe20000000800 */
[----:B------:R-:W-:Y:S01]  /*35610*/  LEA.HI.X.SX32 R9, R0, R5, 0x1, P3 ;  /* 0x0000000500097211 */ /* 0x000fe200018f0eff */
[----:B------:R-:W-:Y:S01]  /*35620*/  VIADD R0, R4, 0xa2 ;  /* 0x000000a204007836 */ /* 0x000fe20000000000 */
[----:B------:R-:W-:Y:S01]  /*35630*/  ISETP.LT.AND P5, PT, R10, UR5, !P0 ;  /* 0x000000050a007c0c */ /* 0x000fe2000c7a1270 */
[----:B------:R-:W-:Y:S01]  /*35640*/  ULDC UR5, c[0x0][0x22c] ;  /* 0x00008b0000057ab9 */ /* 0x000fe20000000800 */
[----:B------:R-:W-:-:S02]  /*35650*/  LEA R10, P3, R12, R3, 0x1 ;  /* 0x000000030c0a7211 */ /* 0x000fc400078608ff */
[----:B--2---:R-:W-:Y:S02]  /*35660*/  PRMT R7, R86, 0x7632, R7 ;  /* 0x0000763256077816 */ /* 0x004fe40000000007 */
[----:B------:R-:W-:-:S03]  /*35670*/  LEA.HI.X.SX32 R11, R12, R5, 0x1, P3 ;  /* 0x000000050c0b7211 */ /* 0x000fc600018f0eff */
[----:B------:R2:W-:Y:S01]  /*35680*/  @P2 STG.E.U16 desc[UR6][R8.64], R7 ;  /* 0x0000000708002986 */ /* 0x0005e2000c101506 */
[----:B------:R-:W-:Y:S01]  /*35690*/  ISETP.LT.AND P2, PT, R0, UR4, !P0 ;  /* 0x0000000400007c0c */ /* 0x000fe2000c741270 */
[----:B------:R-:W-:Y:S01]  /*356a0*/  ULDC UR4, c[0x0][0x248] ;  /* 0x0000920000047ab9 */ /* 0x000fe20000000800 */
[----:B------:R-:W-:Y:S01]  /*356b0*/  VIADD R0, R4, 0xa3 ;  /* 0x000000a304007836 */ /* 0x000fe20000000000 */
[----:B------:R-:W-:Y:S01]  /*356c0*/  @P1 STG.E.U16 desc[UR6][R10.64], R87 ;  /* 0x000000570a001986 */ /* 0x000fe2000c101506 */
[----:B------:R-:W-:Y:S01]  /*356d0*/  VIADD R12, R12, UR4 ;  /* 0x000000040c0c7c36 */ /* 0x000fe20008000000 */
[----:B------:R-:W-:Y:S02]  /*356e0*/  ULDC UR4, c[0x0][0x22c] ;  /* 0x00008b0000047ab9 */ /* 0x000fe40000000800 */
[----:B------:R-:W-:Y:S01]  /*356f0*/  ISETP.LT.AND P1, PT, R0, UR4, !P0 ;  /* 0x0000000400007c0c */ /* 0x000fe2000c721270 */
[----:B------:R-:W-:Y:S01]  /*35700*/  ULDC UR4, c[0x0][0x248] ;  /* 0x0000920000047ab9 */ /* 0x000fe20000000800 */
[----:B------:R-:W-:Y:S01]  /*35710*/  LEA R6, P3, R12, R3, 0x1 ;  /* 0x000000030c067211 */ /* 0x000fe200078608ff */
[----:B------:R-:W-:Y:S01]  /*35720*/  VIADD R0, R4, 0xa4 ;  /* 0x000000a404007836 */ /* 0x000fe20000000000 */
        /* <DEDUP_REMOVED lines=487> */
[----:B0-----:R0:W-:Y:S01]  /*375a0*/  @P1 STG.E.U16 desc[UR6][R8.64], R116 ;  /* 0x0000007408001986 */ /* 0x0011e2000c101506 */
[----:B------:R-:W-:Y:S01]  /*375b0*/  VIADD R0, R0, UR4 ;  /* 0x0000000400007c36 */ /* 0x000fe20008000000 */
[----:B------:R-:W-:-:S02]  /*375c0*/  ULDC UR4, c[0x0][0x22c] ;  /* 0x00008b0000047ab9 */ /* 0x000fc40000000800 */
[----:B------:R-:W-:Y:S01]  /*375d0*/  ISETP.LT.AND P2, PT, R12, UR4, !P0 ;  /* 0x000000040c007c0c */ /* 0x000fe2000c741270 */
[----:B------:R-:W-:Y:S01]  /*375e0*/  ULDC UR4, c[0x0][0x248] ;  /* 0x0000920000047ab9 */ /* 0x000fe20000000800 */
[----:B------:R-:W-:-:S04]  /*375f0*/  LEA R6, P1, R0, R3, 0x1 ;  /* 0x0000000300067211 */ /* 0x000fc800078208ff */
[C---:B------:R-:W-:Y:S01]  /*37600*/  LEA.HI.X.SX32 R7, R0.reuse, R5, 0x1, P1 ;  /* 0x0000000500077211 */ /* 0x040fe200008f0eff */
[----:B------:R-:W-:Y:S01]  /*37610*/  VIADD R0, R0, UR4 ;  /* 0x0000000400007c36 */ /* 0x000fe20008000000 */
[----:B0-----:R-:W-:Y:S01]  /*37620*/  PRMT R9, R116, 0x7632, R9 ;  /* 0x0000763274097816 */ /* 0x001fe20000000009 */
[----:B------:R-:W-:Y:S01]  /*37630*/  ULDC UR4, c[0x0][0x248] ;  /* 0x0000920000047ab9 */ /* 0x000fe20000000800 */
[----:B------:R-:W-:Y:S01]  /*37640*/  ISETP.LT.AND P1, PT, R10, UR5, !P0 ;  /* 0x000000050a007c0c */ /* 0x000fe2000c721270 */
[C---:B------:R-:W-:Y:S01]  /*37650*/  VIADD R12, R0.reuse, UR4 ;  /* 0x00000004000c7c36 */ /* 0x040fe20008000000 */
[----:B------:R-:W-:Y:S01]  /*37660*/  ULDC UR4, c[0x0][0x248] ;  /* 0x0000920000047ab9 */ /* 0x000fe20000000800 */
[----:B------:R0:W-:Y:S01]  /*37670*/  @P4 STG.E.U16 desc[UR6][R6.64], R9 ;  /* 0x0000000906004986 */ /* 0x0001e2000c101506 */
[----:B------:R-:W-:Y:S01]  /*37680*/  LEA R8, P4, R0, R3, 0x1 ;  /* 0x0000000300087211 */ /* 0x000fe200078808ff */
[----:B------:R-:W-:-:S03]  /*37690*/  ULDC UR5, c[0x0][0x22c] ;  /* 0x00008b0000057ab9 */ /* 0x000fc60000000800 */
[----:B0-----:R-:W-:Y:S01]  /*376a0*/  LEA.HI.X.SX32 R9, R0, R5, 0x1, P4 ;  /* 0x0000000500097211 */ /* 0x001fe200020f0eff */
        /* <DEDUP_REMOVED lines=12> */
[C---:B0-----:R-:W-:Y:S01]  /*37770*/  LEA.HI.X.SX32 R7, R0.reuse, R5, 0x1, P6 ;  /* 0x0000000500077211 */ /* 0x041fe200030f0eff */
        /* <DEDUP_REMOVED lines=14> */
[----:B0-----:R-:W-:Y:S02]  /*37860*/  PRMT R7, R118, 0x7632, R7 ;  /* 0x0000763276077816 */ /* 0x001fe40000000007 */
[----:B------:R-:W-:Y:S02]  /*37870*/  LEA.HI.X.SX32 R11, R12, R5, 0x1, P3 ;  /* 0x000000050c0b7211 */ /* 0x000fe400018f0eff */
[----:B------:R-:W-:Y:S01]  /*37880*/  ISETP.LT.AND P3, PT, R0, UR4, !P0 ;  /* 0x0000000400007c0c */ /* 0x000fe2000c761270 */
[----:B------:R-:W-:Y:S01]  /*37890*/  ULDC UR4, c[0x0][0x248] ;  /* 0x0000920000047ab9 */ /* 0x000fe20000000800 */
[----:B------:R-:W-:Y:S01]  /*378a0*/  VIADD R0, R4, 0xe3 ;  /* 0x000000e304007836 */ /* 0x000fe20000000000 */
[----:B------:R0:W-:Y:S01]  /*378b0*/  @P2 STG.E.U16 desc[UR6][R8.64], R7 ;  /* 0x0000000708002986 */ /* 0x0001e2000c101506 */
[----:B------:R-:W-:Y:S01]  /*378c0*/  VIADD R12, R12, UR4 ;  /* 0x000000040c0c7c36 */ /* 0x000fe20008000000 */
[----:B------:R-:W-:Y:S02]  /*378d0*/  ULDC UR4, c[0x0][0x22c] ;  /* 0x00008b0000047ab9 */ /* 0x000fe40000000800 */
[----:B------:R-:W-:Y:S01]  /*378e0*/  @P1 STG.E.U16 desc[UR6][R10.64], R119 ;  /* 0x000000770a001986 */ /* 0x000fe2000c101506 */
[----:B------:R-:W-:Y:S01]  /*378f0*/  ISETP.LT.AND P2, PT, R0, UR4, !P0 ;  /* 0x0000000400007c0c */ /* 0x000fe2000c741270 */
[----:B------:R-:W-:Y:S01]  /*37900*/  ULDC UR4, c[0x0][0x248] ;  /* 0x0000920000047ab9 */ /* 0x000fe20000000800 */
[----:B------:R-:W-:Y:S01]  /*37910*/  LEA R6, P1, R12, R3, 0x1 ;  /* 0x000000030c067211 */ /* 0x000fe200078208ff */
[----:B------:R-:W-:Y:S01]  /*37920*/  VIADD R0, R4, 0xe4 ;  /* 0x000000e404007836 */ /* 0x000fe20000000000 */
[----:B0-----:R-:W-:-:S02]  /*37930*/  PRMT R9, R119, 0x7632, R9 ;  /* 0x0000763277097816 */ /* 0x001fc40000000009 */
        /* <DEDUP_REMOVED lines=9> */
[----:B0-----:R-:W-:Y:S01]  /*379d0*/  LEA.HI.X.SX32 R9, R12, R5, 0x1, P4 ;  /* 0x000000050c097211 */ /* 0x001fe200020f0eff */
[C---:B------:R-:W-:Y:S01]  /*379e0*/  VIADD R12, R0.reuse, UR4 ;  /* 0x00000004000c7c36 */ /* 0x040fe20008000000 */
[----:B------:R-:W-:Y:S01]  /*379f0*/  LEA R10, P4, R0, R3, 0x1 ;  /* 0x00000003000a7211 */ /* 0x000fe200078808ff */
[----:B------:R-:W-:Y:S01]  /*37a00*/  ULDC UR4, c[0x0][0x248] ;  /* 0x0000920000047ab9 */ /* 0x000fe20000000800 */
[----:B-1----:R-:W-:Y:S01]  /*37a10*/  PRMT R7, R120, 0x7632, R7 ;  /* 0x0000763278077816 */ /* 0x002fe20000000007 */
        /* <DEDUP_REMOVED lines=17> */
[----:B------:R-:W-:Y:S01]  /*37b30*/  PRMT R11, R121, 0x7632, R11 ;  /* 0x00007632790b7816 */ /* 0x000fe2000000000b */
[----:B------:R-:W-:Y:S01]  /*37b40*/  ULDC UR4, c[0x0][0x22c] ;  /* 0x00008b0000047ab9 */ /* 0x000fe20000000800 */
[----:B------:R-:W-:Y:S01]  /*37b50*/  LEA.HI.X.SX32 R9, R12, R5, 0x1, P3 ;  /* 0x000000050c097211 */ /* 0x000fe200018f0eff */
[----:B------:R-:W-:Y:S01]  /*37b60*/  VIADD R12, R4, 0xe8 ;  /* 0x000000e8040c7836 */ /* 0x000fe20000000000 */
[----:B------:R-:W-:Y:S01]  /*37b70*/  ISETP.LT.AND P5, PT, R10, UR5, !P0 ;  /* 0x000000050a007c0c */ /* 0x000fe2000c7a1270 */
[----:B------:R-:W-:Y:S01]  /*37b80*/  ULDC UR5, c[0x0][0x22c] ;  /* 0x00008b0000057ab9 */ /* 0x000fe20000000800 */
[----:B------:R-:W-:Y:S01]  /*37b90*/  LEA R10, P3, R0, R3, 0x1 ;  /* 0x00000003000a7211 */ /* 0x000fe200078608ff */
[----:B------:R1:W-:Y:S01]  /*37ba0*/  @P2 STG.E.U16 desc[UR6][R8.64], R11 ;  /* 0x0000000b08002986 */ /* 0x0003e2000c101506 */
[----:B0-----:R-:W-:-:S02]  /*37bb0*/  VIADD R7, R4, 0xe9 ;  /* 0x000000e904077836 */ /* 0x001fc40000000000 */
[----:B-1----:R-:W-:Y:S01]  /*37bc0*/  LEA.HI.X.SX32 R11, R0, R5, 0x1, P3 ;  /* 0x00000005000b7211 */ /* 0x002fe200018f0eff */
[----:B------:R-:W-:Y:S01]  /*37bd0*/  VIADD R8, R4, 0xea ;  /* 0x000000ea04087836 */ /* 0x000fe20000000000 */
[----:B------:R-:W-:Y:S01]  /*37be0*/  ISETP.LT.AND P3, PT, R12, UR4, !P0 ;  /* 0x000000040c007c0c */ /* 0x000fe2000c761270 */
[----:B------:R-:W-:Y:S01]  /*37bf0*/  ULDC UR4, c[0x0][0x248] ;  /* 0x0000920000047ab9 */ /* 0x000fe20000000800 */
[----:B------:R-:W-:Y:S01]  /*37c00*/  PRMT R9, R122, 0x7632, R9 ;  /* 0x000076327a097816 */ /* 0x000fe20000000009 */
[----:B------:R-:W-:Y:S01]  /*37c10*/  VIADD R0, R0, UR4 ;  /* 0x0000000400007c36 */ /* 0x000fe20008000000 */
[----:B------:R-:W-:Y:S01]  /*37c20*/  @P1 STG.E.U16 desc[UR6][R10.64], R122 ;  /* 0x0000007a0a001986 */ /* 0x000fe2000c101506 */
[----:B------:R-:W-:Y:S02]  /*37c30*/  ULDC UR4, c[0x0][0x22c] ;  /* 0x00008b0000047ab9 */ /* 0x000fe40000000800 */
[----:B------:R-:W-:Y:S01]  /*37c40*/  ISETP.LT.AND P2, PT, R7, UR4, !P0 ;  /* 0x0000000407007c0c */ /* 0x000fe2000c741270 */
[----:B------:R-:W-:Y:S01]  /*37c50*/  ULDC UR4, c[0x0][0x248] ;  /* 0x0000920000047ab9 */ /* 0x000fe20000000800 */
[----:B------:R-:W-:-:S04]  /*37c60*/  LEA R6, P1, R0, R3, 0x1 ;  /* 0x0000000300067211 */ /* 0x000fc800078208ff */
        /* <DEDUP_REMOVED lines=74> */
[----:B------:R-:W-:Y:S01]  /*38110*/  VIADD R0, R4, 0xf3 ;  /* 0x000000f304007836 */ /* 0x000fe20000000000 */
[----:B------:R-:W-:Y:S01]  /*38120*/  ULDC UR5, c[0x0][0x22c] ;  /* 0x00008b0000057ab9 */ /* 0x000fe20000000800 */
[C---:B0-----:R-:W-:Y:S01]  /*38130*/  LEA.HI.X.SX32 R7, R12.reuse, R5, 0x1, P4 ;  /* 0x000000050c077211 */ /* 0x041fe200020f0eff */
[----:B------:R-:W-:Y:S01]  /*38140*/  VIADD R12, R12, UR4 ;  /* 0x000000040c0c7c36 */ /* 0x000fe20008000000 */
[----:B------:R-:W-:Y:S01]  /*38150*/  ULDC UR4, c[0x0][0x248] ;  /* 0x0000920000047ab9 */ /* 0x000fe20000000800 */
[----:B------:R-:W-:-:S02]  /*38160*/  VIADD R10, R4, 0xf4 ;  /* 0x000000f4040a7836 */ /* 0x000fc40000000000 */
[----:B------:R0:W-:Y:S01]  /*38170*/  @P2 STG.E.U16 desc[UR6][R6.64], R127 ;  /* 0x0000007f06002986 */ /* 0x0001e2000c101506 */
[----:B------:R-:W-:Y:S02]  /*38180*/  LEA R8, P4, R12, R3, 0x1 ;  /* 0x000000030c087211 */ /* 0x000fe400078808ff */
[----:B------:R-:W-:Y:S01]  /*38190*/  ISETP.LT.AND P2, PT, R0, UR5, !P0 ;  /* 0x0000000500007c0c */ /* 0x000fe2000c741270 */
[C---:B------:R-:W-:Y:S01]  /*381a0*/  VIADD R0, R12.reuse, UR4 ;  /* 0x000000040c007c36 */ /* 0x040fe20008000000 */
[----:B------:R-:W-:Y:S01]  /*381b0*/  LEA.HI.X.SX32 R9, R12, R5, 0x1, P4 ;  /* 0x000000050c097211 */ /* 0x000fe200020f0eff */
[----:B------:R-:W-:Y:S01]  /*381c0*/  ULDC UR4, c[0x0][0x22c] ;  /* 0x00008b0000047ab9 */ /* 0x000fe20000000800 */
[----:B------:R-:W-:Y:S01]  /*381d0*/  ULDC UR5, c[0x0][0x22c] ;  /* 0x00008b0000057ab9 */ /* 0x000fe20000000800 */
[----:B0-----:R-:W-:Y:S02]  /*381e0*/  PRMT R7, R127, 0x7632, R7 ;  /* 0x000076327f077816 */ /* 0x001fe40000000007 */
[----:B------:R-:W-:-:S03]  /*381f0*/  LEA R6, P4, R0, R3, 0x1 ;  /* 0x0000000300067211 */ /* 0x000fc600078808ff */
[----:B------:R0:W-:Y:S01]  /*38200*/  @P1 STG.E.U16 desc[UR6][R8.64], R7 ;  /* 0x0000000708001986 */ /* 0x0001e2000c101506 */
[----:B------:R-:W-:Y:S01]  /*38210*/  ISETP.LT.AND P1, PT, R10, UR4, !P0 ;  /* 0x000000040a007c0c */ /* 0x000fe2000c721270 */
[----:B------:R-:W-:Y:S01]  /*38220*/  ULDC UR4, c[0x0][0x248] ;  /* 0x0000920000047ab9 */ /* 0x000fe20000000800 */
[----:B------:R-:W-:Y:S01]  /*38230*/  VIADD R10, R4, 0xf5 ;  /* 0x000000f5040a7836 */ /* 0x000fe20000000000 */
[C---:B0-----:R-:W-:Y:S01]  /*38240*/  LEA.HI.X.SX32 R7, R0.reuse, R5, 0x1, P4 ;  /* 0x0000000500077211 */ /* 0x041fe200020f0eff */
[----:B------:R-:W-:Y:S01]  /*38250*/  VIADD R0, R0, UR4 ;  /* 0x0000000400007c36 */ /* 0x000fe20008000000 */
[----:B------:R-:W-:Y:S02]  /*38260*/  ULDC UR4, c[0x0][0x248] ;  /* 0x0000920000047ab9 */ /* 0x000fe40000000800 */
[----:B------:R-:W-:Y:S01]  /*38270*/  ISETP.LT.AND P4, PT, R10, UR5, !P0 ;  /* 0x000000050a007c0c */ /* 0x000fe2000c781270 */
[----:B------:R-:W-:Y:S01]  /*38280*/  ULDC UR5, c[0x0][0x22c] ;  /* 0x00008b0000057ab9 */ /* 0x000fe20000000800 */
[----:B------:R0:W-:Y:S01]  /*38290*/  @P5 STG.E.U16 desc[UR6][R6.64], R128 ;  /* 0x0000008006005986 */ /* 0x0001e2000c101506 */
[C---:B------:R-:W-:Y:S01]  /*382a0*/  LEA R10, P5, R0.reuse, R3, 0x1 ;  /* 0x00000003000a7211 */ /* 0x040fe200078a08ff */
[----:B------:R-:W-:Y:S01]  /*382b0*/  VIADD R12, R0, UR4 ;  /* 0x00000004000c7c36 */ /* 0x000fe20008000000 */
[----:B------:R-:W-:-:S02]  /*382c0*/  ULDC UR4, c[0x0][0x248] ;  /* 0x0000920000047ab9 */ /* 0x000fc40000000800 */
[----:B------:R-:W-:Y:S01]  /*382d0*/  LEA.HI.X.SX32 R11, R0, R5, 0x1, P5 ;  /* 0x00000005000b7211 */ /* 0x000fe200028f0eff */
[C---:B------:R-:W-:Y:S01]  /*382e0*/  VIADD R0, R12.reuse, UR4 ;  /* 0x000000040c007c36 */ /* 0x040fe20008000000 */
[----:B------:R-:W-:Y:S01]  /*382f0*/  LEA R8, P5, R12, R3, 0x1 ;  /* 0x000000030c087211 */ /* 0x000fe200078a08ff */
[----:B------:R-:W-:-:S03]  /*38300*/  ULDC UR4, c[0x0][0x248] ;  /* 0x0000920000047ab9 */ /* 0x000fc60000000800 */
[----:B------:R-:W-:Y:S01]  /*38310*/  LEA.HI.X.SX32 R9, R12, R5, 0x1, P5 ;  /* 0x000000050c097211 */ /* 0x000fe200028f0eff */
[----:B------:R-:W-:Y:S01]  /*38320*/  VIADD R12, R4, 0xf7 ;  /* 0x000000f7040c7836 */ /* 0x000fe20000000000 */
[----:B0-----:R-:W-:Y:S02]  /*38330*/  PRMT R7, R128, 0x7632, R7 ;  /* 0x0000763280077816 */ /* 0x001fe40000000007 */
[----:B------:R-:W-:-:S03]  /*38340*/  LEA R6, P5, R0, R3, 0x1 ;  /* 0x0000000300067211 */ /* 0x000fc600078a08ff */
[----:B------:R0:W-:Y:S01]  /*38350*/  @P6 STG.E.U16 desc[UR6][R10.64], R7 ;  /* 0x000000070a006986 */ /* 0x0001e2000c101506 */
[----:B------:R-:W-:Y:S01]  /*38360*/  ISETP.LT.AND P6, PT, R13, UR5, !P0 ;  /* 0x000000050d007c0c */ /* 0x000fe2000c7c1270 */
[----:B------:R-:W-:Y:S02]  /*38370*/  ULDC UR5, c[0x0][0x22c] ;  /* 0x00008b0000057ab9 */ /* 0x000fe40000000800 */
[----:B------:R1:W-:Y:S01]  /*38380*/  @P3 STG.E.U16 desc[UR6][R8.64], R129 ;  /* 0x0000008108003986 */ /* 0x0003e2000c101506 */
[----:B------:R-:W-:Y:S01]  /*38390*/  ISETP.LT.AND P3, PT, R12, UR5, !P0 ;  /* 0x000000050c007c0c */ /* 0x000fe2000c761270 */
[----:B------:R-:W-:Y:S01]  /*383a0*/  ULDC UR5, c[0x0][0x22c] ;  /* 0x00008b0000057ab9 */ /* 0x000fe20000000800 */
[----:B------:R-:W-:Y:S02]  /*383b0*/  PRMT R12, R131, 0x7632, R12 ;  /* 0x00007632830c7816 */ /* 0x000fe4000000000c */
[C---:B0-----:R-:W-:Y:S01]  /*383c0*/  LEA.HI.X.SX32 R7, R0.reuse, R5, 0x1, P5 ;  /* 0x0000000500077211 */ /* 0x041fe200028f0eff */
[----:B------:R-:W-:Y:S01]  /*383d0*/  VIADD R0, R0, UR4 ;  /* 0x0000000400007c36 */ /* 0x000fe20008000000 */
[----:B------:R-:W-:Y:S01]  /*383e0*/  ULDC UR4, c[0x0][0x248] ;  /* 0x0000920000047ab9 */ /* 0x000fe20000000800 */
[C---:B------:R-:W-:Y:S01]  /*383f0*/  VIADD R10, R4.reuse, 0xf8 ;  /* 0x000000f8040a7836 */ /* 0x040fe20000000000 */
[----:B-1----:R-:W-:Y:S01]  /*38400*/  PRMT R9, R129, 0x7632, R9 ;  /* 0x0000763281097816 */ /* 0x002fe20000000009 */
[----:B------:R-:W-:Y:S01]  /*38410*/  VIADD R11, R4, 0xfa ;  /* 0x000000fa040b7836 */ /* 0x000fe20000000000 */
[----:B------:R-:W-:-:S03]  /*38420*/  LEA R8, P5, R0, R3, 0x1 ;  /* 0x0000000300087211 */ /* 0x000fc600078a08ff */
[----:B------:R0:W-:Y:S01]  /*38430*/  @P2 STG.E.U16 desc[UR6][R6.64], R9 ;  /* 0x0000000906002986 */ /* 0x0001e2000c101506 */
[----:B------:R-:W-:Y:S01]  /*38440*/  ISETP.LT.AND P2, PT, R10, UR5, !P0 ;  /* 0x000000050a007c0c */ /* 0x000fe2000c741270 */
[C---:B------:R-:W-:Y:S01]  /*38450*/  VIADD R10, R0.reuse, UR4 ;  /* 0x00000004000a7c36 */ /* 0x040fe20008000000 */
[----:B------:R-:W-:Y:S01]  /*38460*/  ULDC UR4, c[0x0][0x22c] ;  /* 0x00008b0000047ab9 */ /* 0x000fe20000000800 */
[----:B------:R-:W-:Y:S01]  /*38470*/  ULDC UR5, c[0x0][0x22c] ;  /* 0x00008b0000057ab9 */ /* 0x000fe20000000800 */
[----:B0-----:R-:W-:Y:S01]  /*38480*/  LEA.HI.X.SX32 R9, R0, R5, 0x1, P5 ;  /* 0x0000000500097211 */ /* 0x001fe200028f0eff */
[----:B------:R-:W-:Y:S01]  /*38490*/  VIADD R0, R4, 0xf9 ;  /* 0x000000f904007836 */ /* 0x000fe20000000000 */
[----:B------:R-:W-:-:S03]  /*384a0*/  LEA R6, P5, R10, R3, 0x1 ;  /* 0x000000030a067211 */ /* 0x000fc600078a08ff */
[----:B------:R0:W-:Y:S01]  /*384b0*/  @P1 STG.E.U16 desc[UR6][R8.64], R130 ;  /* 0x0000008208001986 */ /* 0x0001e2000c101506 */
[----:B------:R-:W-:Y:S01]  /*384c0*/  ISETP.LT.AND P1, PT, R0, UR4, !P0 ;  /* 0x0000000400007c0c */ /* 0x000fe2000c721270 */
[----:B------:R-:W-:Y:S01]  /*384d0*/  ULDC UR4, c[0x0][0x248] ;  /* 0x0000920000047ab9 */ /* 0x000fe20000000800 */
[C---:B------:R-:W-:Y:S01]  /*384e0*/  LEA.HI.X.SX32 R7, R10.reuse, R5, 0x1, P5 ;  /* 0x000000050a077211 */ /* 0x040fe200028f0eff */
[----:B------:R-:W-:Y:S01]  /*384f0*/  VIADD R0, R10, UR4 ;  /* 0x000000040a007c36 */ /* 0x000fe20008000000 */
[----:B------:R-:W-:Y:S02]  /*38500*/  ULDC UR4, c[0x0][0x22c] ;  /* 0x00008b0000047ab9 */ /* 0x000fe40000000800 */
[----:B------:R-:W-:Y:S01]  /*38510*/  ISETP.LT.AND P5, PT, R11, UR4, !P0 ;  /* 0x000000040b007c0c */ /* 0x000fe2000c7a1270 */
[----:B------:R-:W-:Y:S01]  /*38520*/  ULDC UR4, c[0x0][0x248] ;  /* 0x0000920000047ab9 */ /* 0x000fe20000000800 */
[----:B0-----:R-:W-:-:S05]  /*38530*/  PRMT R9, R130, 0x7632, R9 ;  /* 0x0000763282097816 */ /* 0x001fca0000000009 */
[----:B------:R0:W-:Y:S01]  /*38540*/  @P4 STG.E.U16 desc[UR6][R6.64], R9 ;  /* 0x0000000906004986 */ /* 0x0001e2000c101506 */
[----:B------:R-:W-:-:S04]  /*38550*/  LEA R10, P4, R0, R3, 0x1 ;  /* 0x00000003000a7211 */ /* 0x000fc800078808ff */
[C---:B------:R-:W-:Y:S01]  /*38560*/  LEA.HI.X.SX32 R11, R0.reuse, R5, 0x1, P4 ;  /* 0x00000005000b7211 */ /* 0x040fe200020f0eff */
[----:B------:R-:W-:Y:S01]  /*38570*/  VIADD R0, R0, UR4 ;  /* 0x0000000400007c36 */ /* 0x000fe20008000000 */
[----:B------:R-:W-:Y:S01]  /*38580*/  ULDC UR4, c[0x0][0x248] ;  /* 0x0000920000047ab9 */ /* 0x000fe20000000800 */
[----:B------:R-:W-:Y:S01]  /*38590*/  ISETP.LT.AND P4, PT, R2, UR5, !P0 ;  /* 0x0000000502007c0c */ /* 0x000fe2000c781270 */
[----:B------:R-:W-:Y:S01]  /*385a0*/  ULDC UR5, c[0x0][0x248] ;  /* 0x0000920000057ab9 */ /* 0x000fe20000000800 */
[----:B------:R1:W-:Y:S01]  /*385b0*/  @P6 STG.E.U16 desc[UR6][R10.64], R131 ;  /* 0x000000830a006986 */ /* 0x0003e2000c101506 */
[C---:B------:R-:W-:Y:S01]  /*385c0*/  VIADD R2, R0.reuse, UR4 ;  /* 0x0000000400027c36 */ /* 0x040fe20008000000 */
[----:B0-----:R-:W-:Y:S01]  /*385d0*/  LEA R6, P6, R0, R3, 0x1 ;  /* 0x0000000300067211 */ /* 0x001fe200078c08ff */
[----:B------:R-:W-:Y:S01]  /*385e0*/  VIADD R9, R4, 0xfc ;  /* 0x000000fc04097836 */ /* 0x000fe20000000000 */
[----:B------:R-:W-:Y:S02]  /*385f0*/  ULDC UR4, c[0x0][0x22c] ;  /* 0x00008b0000047ab9 */ /* 0x000fe40000000800 */
[----:B------:R-:W-:Y:S01]  /*38600*/  LEA.HI.X.SX32 R7, R0, R5, 0x1, P6 ;  /* 0x0000000500077211 */ /* 0x000fe200030f0eff */
[C---:B------:R-:W-:Y:S01]  /*38610*/  VIADD R0, R2.reuse, UR5 ;  /* 0x0000000502007c36 */ /* 0x040fe20008000000 */
[----:B------:R-:W-:Y:S01]  /*38620*/  LEA R8, P6, R2, R3, 0x1 ;  /* 0x0000000302087211 */ /* 0x000fe200078c08ff */
[----:B------:R-:W-:-:S02]  /*38630*/  ULDC UR5, c[0x0][0x248] ;  /* 0x0000920000057ab9 */ /* 0x000fc40000000800 */
[----:B------:R0:W-:Y:S01]  /*38640*/  @P3 STG.E.U16 desc[UR6][R6.64], R12 ;  /* 0x0000000c06003986 */ /* 0x0001e2000c101506 */
[----:B------:R-:W-:Y:S01]  /*38650*/  ISETP.LT.AND P3, PT, R9, UR4, !P0 ;  /* 0x0000000409007c0c */ /* 0x000fe2000c761270 */
[----:B------:R-:W-:Y:S01]  /*38660*/  ULDC UR4, c[0x0][0x22c] ;  /* 0x00008b0000047ab9 */ /* 0x000fe20000000800 */
[----:B------:R-:W-:Y:S01]  /*38670*/  LEA.HI.X.SX32 R9, R2, R5, 0x1, P6 ;  /* 0x0000000502097211 */ /* 0x000fe200030f0eff */
[----:B------:R-:W-:Y:S01]  /*38680*/  VIADD R2, R4, 0xfd ;  /* 0x000000fd04027836 */ /* 0x000fe20000000000 */
[----:B-1----:R-:W-:-:S03]  /*38690*/  LEA R10, P6, R0, R3, 0x1 ;  /* 0x00000003000a7211 */ /* 0x002fc600078c08ff */
[----:B------:R-:W-:Y:S01]  /*386a0*/  @P2 STG.E.U16 desc[UR6][R8.64], R16 ;  /* 0x0000001008002986 */ /* 0x000fe2000c101506 */
[----:B------:R-:W-:Y:S01]  /*386b0*/  ISETP.LT.AND P2, PT, R2, UR4, !P0 ;  /* 0x0000000402007c0c */ /* 0x000fe2000c741270 */
[----:B------:R-:W-:Y:S01]  /*386c0*/  ULDC UR4, c[0x0][0x248] ;  /* 0x0000920000047ab9 */ /* 0x000fe20000000800 */
[C---:B------:R-:W-:Y:S01]  /*386d0*/  LEA.HI.X.SX32 R11, R0.reuse, R5, 0x1, P6 ;  /* 0x00000005000b7211 */ /* 0x040fe200030f0eff */
[----:B------:R-:W-:Y:S01]  /*386e0*/  VIADD R0, R0, UR4 ;  /* 0x0000000400007c36 */ /* 0x000fe20008000000 */
[----:B0-----:R-:W-:Y:S01]  /*386f0*/  PRMT R7, R16, 0x7632, R7 ;  /* 0x0000763210077816 */ /* 0x001fe20000000007 */
[----:B------:R-:W-:Y:S02]  /*38700*/  ULDC UR4, c[0x0][0x248] ;  /* 0x0000920000047ab9 */ /* 0x000fe40000000800 */
[C---:B------:R-:W-:Y:S01]  /*38710*/  VIADD R2, R0.reuse, UR4 ;  /* 0x0000000400027c36 */ /* 0x040fe20008000000 */
[----:B------:R-:W-:Y:S01]  /*38720*/  ULDC UR4, c[0x0][0x248] ;  /* 0x0000920000047ab9 */ /* 0x000fe20000000800 */
[----:B------:R0:W-:Y:S01]  /*38730*/  @P1 STG.E.U16 desc[UR6][R10.64], R7 ;  /* 0x000000070a001986 */ /* 0x0001e2000c101506 */
[----:B------:R-:W-:Y:S01]  /*38740*/  LEA R6, P1, R0, R3, 0x1 ;  /* 0x0000000300067211 */ /* 0x000fe200078208ff */
[----:B------:R-:W-:-:S03]  /*38750*/  VIADD R12, R2, UR5 ;  /* 0x00000005020c7c36 */ /* 0x000fc60008000000 */
[----:B0-----:R-:W-:Y:S01]  /*38760*/  LEA.HI.X.SX32 R7, R0, R5, 0x1, P1 ;  /* 0x0000000500077211 */ /* 0x001fe200008f0eff */
[C---:B------:R-:W-:Y:S01]  /*38770*/  VIADD R0, R12.reuse, UR4 ;  /* 0x000000040c007c36 */ /* 0x040fe20008000000 */
[-C--:B------:R-:W-:Y:S01]  /*38780*/  LEA R10, P6, R12, R3.reuse, 0x1 ;  /* 0x000000030c0a7211 */ /* 0x080fe200078c08ff */
[----:B------:R-:W-:Y:S01]  /*38790*/  ULDC UR4, c[0x0][0x248] ;  /* 0x0000920000047ab9 */ /* 0x000fe20000000800 */
[----:B------:R-:W-:Y:S01]  /*387a0*/  LEA R8, P1, R2, R3, 0x1 ;  /* 0x0000000302087211 */ /* 0x000fe200078208ff */
[----:B------:R-:W-:Y:S01]  /*387b0*/  VIADD R14, R0, UR8 ;  /* 0x00000008000e7c36 */ /* 0x000fe20008000000 */
[----:B------:R-:W-:Y:S01]  /*387c0*/  LEA.HI.X.SX32 R11, R12, R5, 0x1, P6 ;  /* 0x000000050c0b7211 */ /* 0x000fe200030f0eff */
[----:B------:R0:W-:Y:S01]  /*387d0*/  @P5 STG.E.U16 desc[UR6][R6.64], R17 ;  /* 0x0000001106005986 */ /* 0x0001e2000c101506 */
[----:B------:R-:W-:Y:S01]  /*387e0*/  LEA R12, P6, R0, R3, 0x1 ;  /* 0x00000003000c7211 */ /* 0x000fe200078c08ff */
[----:B------:R-:W-:Y:S01]  /*387f0*/  VIADD R16, R14, UR4 ;  /* 0x000000040e107c36 */ /* 0x000fe20008000000 */
[----:B------:R-:W-:Y:S01]  /*38800*/  LEA.HI.X.SX32 R9, R2, R5, 0x1, P1 ;  /* 0x0000000502097211 */ /* 0x000fe200008f0eff */
[----:B------:R-:W-:Y:S01]  /*38810*/  ULDC UR4, c[0x0][0x22c] ;  /* 0x00008b0000047ab9 */ /* 0x000fe20000000800 */
[----:B------:R-:W-:-:S02]  /*38820*/  LEA R2, P1, R14, R3, 0x1 ;  /* 0x000000030e027211 */ /* 0x000fc400078208ff */
[----:B------:R-:W-:Y:S02]  /*38830*/  LEA.HI.X.SX32 R13, R0, R5, 0x1, P6 ;  /* 0x00000005000d7211 */ /* 0x000fe400030f0eff */
[----:B------:R-:W-:Y:S02]  /*38840*/  LEA R4, P6, R16, R3, 0x1 ;  /* 0x0000000310047211 */ /* 0x000fe400078c08ff */
[----:B------:R-:W-:Y:S02]  /*38850*/  LEA.HI.X.SX32 R3, R14, R5, 0x1, P1 ;  /* 0x000000050e037211 */ /* 0x000fe400008f0eff */
[----:B------:R-:W-:Y:S02]  /*38860*/  ISETP.LT.AND P1, PT, R15, UR4, !P0 ;  /* 0x000000040f007c0c */ /* 0x000fe4000c721270 */
[----:B------:R-:W-:Y:S02]  /*38870*/  ISETP.LT.AND P0, PT, R20, UR9, !P0 ;  /* 0x0000000914007c0c */ /* 0x000fe4000c701270 */
[----:B------:R-:W-:-:S02]  /*38880*/  PRMT R0, R17, 0x7632, R0 ;  /* 0x0000763211007816 */ /* 0x000fc40000000000 */
[----:B0-----:R-:W-:Y:S02]  /*38890*/  PRMT R7, R18, 0x7632, R7 ;  /* 0x0000763212077816 */ /* 0x001fe40000000007 */
[----:B------:R-:W-:Y:S01]  /*388a0*/  LEA.HI.X.SX32 R5, R16, R5, 0x1, P6 ;  /* 0x0000000510057211 */ /* 0x000fe200030f0eff */
[----:B------:R0:W-:Y:S04]  /*388b0*/  @P4 STG.E.U16 desc[UR6][R8.64], R0 ;  /* 0x0000000008004986 */ /* 0x0001e8000c101506 */
[----:B------:R0:W-:Y:S04]  /*388c0*/  @P3 STG.E.U16 desc[UR6][R10.64], R18 ;  /* 0x000000120a003986 */ /* 0x0001e8000c101506 */
[----:B------:R0:W-:Y:S04]  /*388d0*/  @P2 STG.E.U16 desc[UR6][R12.64], R7 ;  /* 0x000000070c002986 */ /* 0x0001e8000c101506 */
[----:B------:R0:W-:Y:S01]  /*388e0*/  @P1 STG.E.U16 desc[UR6][R2.64], R19 ;  /* 0x0000001302001986 */ /* 0x0001e2000c101506 */
[----:B------:R-:W-:Y:S05]  /*388f0*/  @!P0 EXIT ;  /* 0x000000000000894d */ /* 0x000fea0003800000 */
[----:B0-----:R-:W-:-:S05]  /*38900*/  PRMT R2, R19, 0x7632, R2 ;  /* 0x0000763213027816 */ /* 0x001fca0000000002 */
[----:B------:R-:W-:Y:S01]  /*38910*/  STG.E.U16 desc[UR6][R4.64], R2 ;  /* 0x0000000204007986 */ /* 0x000fe2000c101506 */
[----:B------:R-:W-:Y:S05]  /*38920*/  EXIT ;  /* 0x000000000000794d */ /* 0x000fea0003800000 */
.L_x_2:
[----:B------:R-:W-:-:S00]  /*38930*/  BRA `(.L_x_2) ;  /* 0xfffffffc00fc7947 */ /* 0x000fc0000383ffff */
[----:B------:R-:W-:-:S00]  /*38940*/  NOP ;  /* 0x0000000000007918 */ /* 0x000fc00000000000 */
        /* <DEDUP_REMOVED lines=11> */
.L_x_3:


//--------------------- .nv.shared.matmul_kernel  --------------------------
	.section	.nv.shared.matmul_kernel,"aw",@nobits
	.sectionflags	@""
	.align	16
	.zero		1024


//--------------------- .nv.shared.reserved.0     --------------------------
	.section	.nv.shared.reserved.0,"aw",@nobits
	.weak		__nv_reservedSMEM_offset_0_alias
	.size		__nv_reservedSMEM_offset_0_alias, 0, 0
	.other		__nv_reservedSMEM_offset_0_alias,@"STO_CUDA_RESERVED_SHARED STV_DEFAULT"
__nv_reservedSMEM_offset_0_alias:
	.zero		0


//--------------------- .nv.constant0.matmul_kernel --------------------------
	.section	.nv.constant0.matmul_kernel,"a",@progbits
	.sectionflags	@""
	.align	4
.nv.constant0.matmul_kernel:
	.zero		608


//--------------------- SYMBOLS --------------------------

	.type		.nv.reservedSmem.offset0,@object
	.size		.nv.reservedSmem.offset0,0x4
